	.target	sm_90a

	.elftype	@"ET_EXEC"


//--------------------- .note.nv.tkinfo           --------------------------
	.section	.note.nv.tkinfo,"",@"SHT_NOTE"
	.sectionflags	@"SHF_NOTE_NV_TKINFO"
	.tkinfo
        /*0018*/ 	.word	0x00000002
        /*0030*/ 	.string	""
        /*0030*/ 	.string	"ptxas"
        /*0030*/ 	.string	"Cuda compilation tools, release 13.0, V13.0.88"
        /*0030*/ 	.string	"Build cuda_13.0.r13.0/compiler.36424714_0"
        /*0030*/ 	.string	"-arch sm_90a -m 64 "



//--------------------- .note.nv.cuinfo           --------------------------
	.section	.note.nv.cuinfo,"",@"SHT_NOTE"
	.sectionflags	@"SHF_NOTE_NV_CUINFO"
        /*0018*/ 	.short	0x0002
        /*001a*/ 	.short	0x005a
        /*001c*/ 	.short	0x0082
	.zero		2


//--------------------- .nv.info                  --------------------------
	.section	.nv.info,"",@"SHT_CUDA_INFO"
	.align	4


	//----- nvinfo : EIATTR_REGCOUNT
	.align		4
        /*0000*/ 	.byte	0x04, 0x2f
        /*0002*/ 	.short	(.L_12 - .L_11)
	.align		4
.L_11:
        /*0004*/ 	.word	index@(_ZN7cutlass13device_kernelINS_4gemm6kernel13GemmUniversalIN4cute5tupleIJiiiiEEENS1_10collective13CollectiveMmaINS1_37MainloopSm90TmaGmmaWarpSpecializedFP8ILi5ENS5_IJNS4_1CILi2EEENSA_ILi1EEESC_EEENS1_35KernelTmaWarpSpecializedCooperativeEEENS5_IJNSA_ILi512EEENSA_ILi160EEENSA_ILi64EEEEEENS_12float_e4m3_tENS5_IJlSC_lEEESK_SL_NS4_8TiledMMAINS4_8MMA_AtomIJNS4_4SM904GMMA30MMA_64x32x32_F32E4M3E4M3_SS_TNILNSP_7ScaleInE1ELSR_1EEEEEENS4_6LayoutISD_NS5_IJSC_NSA_ILi0EEESV_EEEEENS5_IJNS4_10UnderscoreESY_SY_EEEEENS4_13SM90_TMA_LOADENS4_14ComposedLayoutINS4_7SwizzleILi2ELi4ELi3EEENS4_18smem_ptr_flag_bitsILi8EEENSU_INS5_IJNSA_ILi8EEESI_EEENS5_IJSI_SC_EEEEEEEvNS4_8identityENS4_23SM90_TMA_LOAD_MULTICASTES1B_vS1C_EENS_8epilogue10collective6detail29Sm90TmaWarpSpecializedAdapterINS1G_15DefaultEpilogueISK_SL_SL_NS1F_6thread17LinearCombinationISK_Li1EffLNS1K_9ScaleType4KindE0ELNS_15FloatRoundStyleE2ESK_EENS1_15EpilogueDefaultEEEEEvvEEEEvNT_6ParamsE)
        /*0008*/ 	.word	0x000000a8


	//----- nvinfo : EIATTR_FRAME_SIZE
	.align		4
.L_12:
        /*000c*/ 	.byte	0x04, 0x11
        /*000e*/ 	.short	(.L_14 - .L_13)
	.align		4
.L_13:
        /*0010*/ 	.word	index@(_ZN7cutlass13device_kernelINS_4gemm6kernel13GemmUniversalIN4cute5tupleIJiiiiEEENS1_10collective13CollectiveMmaINS1_37MainloopSm90TmaGmmaWarpSpecializedFP8ILi5ENS5_IJNS4_1CILi2EEENSA_ILi1EEESC_EEENS1_35KernelTmaWarpSpecializedCooperativeEEENS5_IJNSA_ILi512EEENSA_ILi160EEENSA_ILi64EEEEEENS_12float_e4m3_tENS5_IJlSC_lEEESK_SL_NS4_8TiledMMAINS4_8MMA_AtomIJNS4_4SM904GMMA30MMA_64x32x32_F32E4M3E4M3_SS_TNILNSP_7ScaleInE1ELSR_1EEEEEENS4_6LayoutISD_NS5_IJSC_NSA_ILi0EEESV_EEEEENS5_IJNS4_10UnderscoreESY_SY_EEEEENS4_13SM90_TMA_LOADENS4_14ComposedLayoutINS4_7SwizzleILi2ELi4ELi3EEENS4_18smem_ptr_flag_bitsILi8EEENSU_INS5_IJNSA_ILi8EEESI_EEENS5_IJSI_SC_EEEEEEEvNS4_8identityENS4_23SM90_TMA_LOAD_MULTICASTES1B_vS1C_EENS_8epilogue10collective6detail29Sm90TmaWarpSpecializedAdapterINS1G_15DefaultEpilogueISK_SL_SL_NS1F_6thread17LinearCombinationISK_Li1EffLNS1K_9ScaleType4KindE0ELNS_15FloatRoundStyleE2ESK_EENS1_15EpilogueDefaultEEEEEvvEEEEvNT_6ParamsE)
        /*0014*/ 	.word	0x000008f8


	//----- nvinfo : EIATTR_MIN_STACK_SIZE
	.align		4
.L_14:
        /*0018*/ 	.byte	0x04, 0x12
        /*001a*/ 	.short	(.L_16 - .L_15)
	.align		4
.L_15:
        /*001c*/ 	.word	index@(_ZN7cutlass13device_kernelINS_4gemm6kernel13GemmUniversalIN4cute5tupleIJiiiiEEENS1_10collective13CollectiveMmaINS1_37MainloopSm90TmaGmmaWarpSpecializedFP8ILi5ENS5_IJNS4_1CILi2EEENSA_ILi1EEESC_EEENS1_35KernelTmaWarpSpecializedCooperativeEEENS5_IJNSA_ILi512EEENSA_ILi160EEENSA_ILi64EEEEEENS_12float_e4m3_tENS5_IJlSC_lEEESK_SL_NS4_8TiledMMAINS4_8MMA_AtomIJNS4_4SM904GMMA30MMA_64x32x32_F32E4M3E4M3_SS_TNILNSP_7ScaleInE1ELSR_1EEEEEENS4_6LayoutISD_NS5_IJSC_NSA_ILi0EEESV_EEEEENS5_IJNS4_10UnderscoreESY_SY_EEEEENS4_13SM90_TMA_LOADENS4_14ComposedLayoutINS4_7SwizzleILi2ELi4ELi3EEENS4_18smem_ptr_flag_bitsILi8EEENSU_INS5_IJNSA_ILi8EEESI_EEENS5_IJSI_SC_EEEEEEEvNS4_8identityENS4_23SM90_TMA_LOAD_MULTICASTES1B_vS1C_EENS_8epilogue10collective6detail29Sm90TmaWarpSpecializedAdapterINS1G_15DefaultEpilogueISK_SL_SL_NS1F_6thread17LinearCombinationISK_Li1EffLNS1K_9ScaleType4KindE0ELNS_15FloatRoundStyleE2ESK_EENS1_15EpilogueDefaultEEEEEvvEEEEvNT_6ParamsE)
        /*0020*/ 	.word	0x000008f8
.L_16:


//--------------------- .nv.compat                --------------------------
	.section	.nv.compat,"",@"SHT_CUDA_COMPAT_INFO"
	.align	4
        /*0000*/ 	.byte	0x02, 0x09, 0x01, 0x00, 0x02, 0x02, 0x04, 0x00, 0x02, 0x05, 0x05, 0x00, 0x03, 0x07, 0x01, 0x01
        /*0010*/ 	.byte	0x02, 0x03, 0x01, 0x00, 0x02, 0x06, 0x01, 0x00, 0x04, 0x0b, 0x08, 0x00, 0x00, 0x00, 0x00, 0x00
        /*0020*/ 	.byte	0x00, 0x00, 0x00, 0x00


//--------------------- .nv.info._ZN7cutlass13device_kernelINS_4gemm6kernel13GemmUniversalIN4cute5tupleIJiiiiEEENS1_10collective13CollectiveMmaINS1_37MainloopSm90TmaGmmaWarpSpecializedFP8ILi5ENS5_IJNS4_1CILi2EEENSA_ILi1EEESC_EEENS1_35KernelTmaWarpSpecializedCooperativeEEENS5_IJNSA_ILi512EEENSA_ILi160EEENSA_ILi64EEEEEENS_12float_e4m3_tENS5_IJlSC_lEEESK_SL_NS4_8TiledMMAINS4_8MMA_AtomIJNS4_4SM904GMMA30MMA_64x32x32_F32E4M3E4M3_SS_TNILNSP_7ScaleInE1ELSR_1EEEEEENS4_6LayoutISD_NS5_IJSC_NSA_ILi0EEESV_EEEEENS5_IJNS4_10UnderscoreESY_SY_EEEEENS4_13SM90_TMA_LOADENS4_14ComposedLayoutINS4_7SwizzleILi2ELi4ELi3EEENS4_18smem_ptr_flag_bitsILi8EEENSU_INS5_IJNSA_ILi8EEESI_EEENS5_IJSI_SC_EEEEEEEvNS4_8identityENS4_23SM90_TMA_LOAD_MULTICASTES1B_vS1C_EENS_8epilogue10collective6detail29Sm90TmaWarpSpecializedAdapterINS1G_15DefaultEpilogueISK_SL_SL_NS1F_6thread17LinearCombinationISK_Li1EffLNS1K_9ScaleType4KindE0ELNS_15FloatRoundStyleE2ESK_EENS1_15EpilogueDefaultEEEEEvvEEEEvNT_6ParamsE --------------------------
	.section	.nv.info._ZN7cutlass13device_kernelINS_4gemm6kernel13GemmUniversalIN4cute5tupleIJiiiiEEENS1_10collective13CollectiveMmaINS1_37MainloopSm90TmaGmmaWarpSpecializedFP8ILi5ENS5_IJNS4_1CILi2EEENSA_ILi1EEESC_EEENS1_35KernelTmaWarpSpecializedCooperativeEEENS5_IJNSA_ILi512EEENSA_ILi160EEENSA_ILi64EEEEEENS_12float_e4m3_tENS5_IJlSC_lEEESK_SL_NS4_8TiledMMAINS4_8MMA_AtomIJNS4_4SM904GMMA30MMA_64x32x32_F32E4M3E4M3_SS_TNILNSP_7ScaleInE1ELSR_1EEEEEENS4_6LayoutISD_NS5_IJSC_NSA_ILi0EEESV_EEEEENS5_IJNS4_10UnderscoreESY_SY_EEEEENS4_13SM90_TMA_LOADENS4_14ComposedLayoutINS4_7SwizzleILi2ELi4ELi3EEENS4_18smem_ptr_flag_bitsILi8EEENSU_INS5_IJNSA_ILi8EEESI_EEENS5_IJSI_SC_EEEEEEEvNS4_8identityENS4_23SM90_TMA_LOAD_MULTICASTES1B_vS1C_EENS_8epilogue10collective6detail29Sm90TmaWarpSpecializedAdapterINS1G_15DefaultEpilogueISK_SL_SL_NS1F_6thread17LinearCombinationISK_Li1EffLNS1K_9ScaleType4KindE0ELNS_15FloatRoundStyleE2ESK_EENS1_15EpilogueDefaultEEEEEvvEEEEvNT_6ParamsE,"",@"SHT_CUDA_INFO"
	.sectionflags	@""
	.align	4


	//----- nvinfo : EIATTR_CUDA_API_VERSION
	.align		4
        /*0000*/ 	.byte	0x04, 0x37
        /*0002*/ 	.short	(.L_18 - .L_17)
.L_17:
        /*0004*/ 	.word	0x00000082


	//----- nvinfo : EIATTR_KPARAM_INFO
	.align		4
.L_18:
        /*0008*/ 	.byte	0x04, 0x17
        /*000a*/ 	.short	(.L_20 - .L_19)
.L_19:
        /*000c*/ 	.word	0x00000000
        /*0010*/ 	.short	0x0000
        /*0012*/ 	.short	0x0070
        /*0014*/ 	.byte	0x00, 0xf0, 0x01, 0x10


	//----- nvinfo : EIATTR_SPARSE_MMA_MASK
	.align		4
.L_20:
        /*0018*/ 	.byte	0x03, 0x50
        /*001a*/ 	.short	0x0000


	//----- nvinfo : EIATTR_MAXREG_COUNT
	.align		4
        /*001c*/ 	.byte	0x03, 0x1b
        /*001e*/ 	.short	0x00a8


	//----- nvinfo : EIATTR_NUM_BARRIERS
	.align		4
        /*0020*/ 	.byte	0x02, 0x4c
        /*0022*/ 	.byte	0x01
	.zero		1


	//----- nvinfo : EIATTR_ANNOTATIONS
	.align		4
        /*0024*/ 	.byte	0x04, 0x55
        /*0026*/ 	.short	(.L_22 - .L_21)


	//   ....[0]....
.L_21:
        /*0028*/ 	.word	0x00000001
        /*002c*/ 	.byte	0x50, 0x07, 0x00, 0x00, 0x01, 0x00, 0x00, 0x00, 0x20, 0x08, 0x00, 0x00, 0x01, 0x00, 0x00, 0x00
        /* <DEDUP_REMOVED lines=2004> */
        /*7d7c*/ 	.byte	0xd0, 0xf3, 0x03, 0x00


	//----- nvinfo : EIATTR_MERCURY_ISA_VERSION
	.align		4
.L_22:
        /*7d80*/ 	.byte	0x03, 0x5f
        /*7d82*/ 	.short	0x0101


	//----- nvinfo : EIATTR_INT_WARP_WIDE_INSTR_OFFSETS
	.align		4
        /*7d84*/ 	.byte	0x04, 0x31
        /*7d86*/ 	.short	(.L_24 - .L_23)


	//   ....[0]....
.L_23:
        /*7d88*/ 	.word	0x00000570


	//   ....[1]....
        /*7d8c*/ 	.word	0x00000590


	//   ....[2]....
        /*7d90*/ 	.word	0x000006f0


	//----- nvinfo : EIATTR_COOP_GROUP_MASK_REGIDS
	.align		4
.L_24:
        /*7d94*/ 	.byte	0x04, 0x29
        /*7d96*/ 	.short	(.L_26 - .L_25)


	//   ....[0]....
.L_25:
        /*7d98*/ 	.word	0xffffffff


	//   ....[1]....
        /*7d9c*/ 	.word	0xffffffff


	//   ....[2]....
        /*7da0*/ 	.word	0xffffffff


	//   ....[3]....
        /*7da4*/ 	.word	0xffffffff


	//   ....[4]....
        /*7da8*/ 	.word	0xffffffff


	//   ....[5]....
        /*7dac*/ 	.word	0xffffffff


	//----- nvinfo : EIATTR_COOP_GROUP_INSTR_OFFSETS
	.align		4
.L_26:
        /*7db0*/ 	.byte	0x04, 0x28
        /*7db2*/ 	.short	(.L_28 - .L_27)


	//   ....[0]....
.L_27:
        /*7db4*/ 	.word	0x00000070


	//   ....[1]....
        /*7db8*/ 	.word	0x00000080


	//   ....[2]....
        /*7dbc*/ 	.word	0x000001a0


	//   ....[3]....
        /*7dc0*/ 	.word	0x000003e0


	//   ....[4]....
        /*7dc4*/ 	.word	0x00000860


	//   ....[5]....
        /*7dc8*/ 	.word	0x00003250


	//----- nvinfo : EIATTR_REG_RECONFIG
	.align		4
.L_28:
        /*7dcc*/ 	.byte	0x01, 0x54
	.zero		2


	//----- nvinfo : EIATTR_MBARRIER_INSTR_OFFSETS
	.align		4
        /*7dd0*/ 	.byte	0x04, 0x39
        /*7dd2*/ 	.short	(.L_30 - .L_29)


	//   ....[0]....
.L_29:
        /*7dd4*/ 	.word	0x00000320
        /*7dd8*/ 	.word	0x000000ff
        /*7ddc*/ 	.word	0x00000000
        /*7de0*/ 	.short	0x0100
        /*7de2*/ 	.byte	0x0a
	.zero		1


	//   ....[1]....
        /*7de4*/ 	.word	0x00000330
        /*7de8*/ 	.word	0x000000ff
        /*7dec*/ 	.word	0x00000028
        /*7df0*/ 	.short	0x0100
        /*7df2*/ 	.byte	0x0a
	.zero		1


	//   ....[2]....
        /*7df4*/ 	.word	0x00000340
        /*7df8*/ 	.word	0x000000ff
        /*7dfc*/ 	.word	0x00000008
        /*7e00*/ 	.short	0x0100
        /*7e02*/ 	.byte	0x0a
	.zero		1


	//   ....[3]....
        /*7e04*/ 	.word	0x00000350
        /*7e08*/ 	.word	0x000000ff
        /*7e0c*/ 	.word	0x00000030
        /*7e10*/ 	.short	0x0100
        /*7e12*/ 	.byte	0x0a
	.zero		1


	//   ....[4]....
        /*7e14*/ 	.word	0x00000360
        /*7e18*/ 	.word	0x000000ff
        /*7e1c*/ 	.word	0x00000010
        /*7e20*/ 	.short	0x0100
        /*7e22*/ 	.byte	0x0a
	.zero		1


	//   ....[5]....
        /*7e24*/ 	.word	0x00000370
        /*7e28*/ 	.word	0x000000ff
        /*7e2c*/ 	.word	0x00000038
        /*7e30*/ 	.short	0x0100
        /*7e32*/ 	.byte	0x0a
	.zero		1


	//   ....[6]....
        /*7e34*/ 	.word	0x00000380
        /*7e38*/ 	.word	0x000000ff
        /*7e3c*/ 	.word	0x00000018
        /*7e40*/ 	.short	0x0100
        /*7e42*/ 	.byte	0x0a
	.zero		1


	//   ....[7]....
        /*7e44*/ 	.word	0x00000390
        /*7e48*/ 	.word	0x000000ff
        /*7e4c*/ 	.word	0x00000040
        /*7e50*/ 	.short	0x0100
        /*7e52*/ 	.byte	0x0a
	.zero		1


	//   ....[8]....
        /*7e54*/ 	.word	0x000003a0
        /*7e58*/ 	.word	0x000000ff
        /*7e5c*/ 	.word	0x00000020
        /*7e60*/ 	.short	0x0100
        /*7e62*/ 	.byte	0x0a
	.zero		1


	//   ....[9]....
        /*7e64*/ 	.word	0x000003b0
        /*7e68*/ 	.word	0x000000ff
        /*7e6c*/ 	.word	0x00000048
        /*7e70*/ 	.short	0x0100
        /*7e72*/ 	.byte	0x0a
	.zero		1


	//   ....[10]....
        /*7e74*/ 	.word	0x00000780
        /*7e78*/ 	.word	0x000000ff
        /*7e7c*/ 	.word	0x00000060
        /*7e80*/ 	.short	0x0100
        /*7e82*/ 	.byte	0x08
	.zero		1


	//   ....[11]....
        /*7e84*/ 	.word	0x00000800
        /*7e88*/ 	.word	0x000000ff
        /*7e8c*/ 	.word	0x00000068
        /*7e90*/ 	.short	0x0100
        /*7e92*/ 	.byte	0x08
	.zero		1


	//   ....[12]....
        /*7e94*/ 	.word	0x00003650
        /*7e98*/ 	.word	0x000000ff
        /*7e9c*/ 	.word	0x00000000
        /*7ea0*/ 	.short	0x010a
        /*7ea2*/ 	.byte	0x0c
	.zero		1


	//   ....[13]....
        /*7ea4*/ 	.word	0x000036b0
        /*7ea8*/ 	.word	0x000000ff
        /*7eac*/ 	.word	0x00000000
        /*7eb0*/ 	.short	0x010a
        /*7eb2*/ 	.byte	0x0c
	.zero		1


	//   ....[14]....
        /*7eb4*/ 	.word	0x0000aa10
        /*7eb8*/ 	.word	0x000000ff
        /*7ebc*/ 	.word	0x00000000
        /*7ec0*/ 	.short	0x010a
        /*7ec2*/ 	.byte	0x0e
	.zero		1


	//   ....[15]....
        /*7ec4*/ 	.word	0x0000aa50
        /*7ec8*/ 	.word	0x000000ff
        /*7ecc*/ 	.word	0x00000000
        /*7ed0*/ 	.short	0x010a
        /*7ed2*/ 	.byte	0x0e
	.zero		1


	//   ....[16]....
        /*7ed4*/ 	.word	0x00012040
        /*7ed8*/ 	.word	0x00000006
        /*7edc*/ 	.word	0x00000000
        /*7ee0*/ 	.short	0x0101
        /*7ee2*/ 	.byte	0x3f
	.zero		1


	//   ....[17]....
        /*7ee4*/ 	.word	0x00016a60
        /*7ee8*/ 	.word	0x00000004
        /*7eec*/ 	.word	0x00000000
        /*7ef0*/ 	.short	0x0101
        /*7ef2*/ 	.byte	0x3f
	.zero		1


	//   ....[18]....
        /*7ef4*/ 	.word	0x0003e520
        /*7ef8*/ 	.word	0x0000000f
        /*7efc*/ 	.word	0x00000028
        /*7f00*/ 	.short	0x010a
        /*7f02*/ 	.byte	0x3f
	.zero		1


	//   ....[19]....
        /*7f04*/ 	.word	0x0003e8b0
        /*7f08*/ 	.word	0x00000002
        /*7f0c*/ 	.word	0x00000068
        /*7f10*/ 	.short	0x0101
        /*7f12*/ 	.byte	0x3f
	.zero		1


	//   ....[20]....
        /*7f14*/ 	.word	0x0003f080
        /*7f18*/ 	.word	0x00000003
        /*7f1c*/ 	.word	0x00000000
        /*7f20*/ 	.short	0x010a
        /*7f22*/ 	.byte	0x3f
	.zero		1


	//   ....[21]....
        /*7f24*/ 	.word	0x0003f110
        /*7f28*/ 	.word	0x00000003
        /*7f2c*/ 	.word	0x00000000
        /*7f30*/ 	.short	0x010a
        /*7f32*/ 	.byte	0x3f
	.zero		1


	//   ....[22]....
        /*7f34*/ 	.word	0x0003f1a0
        /*7f38*/ 	.word	0x00000003
        /*7f3c*/ 	.word	0x00000000
        /*7f40*/ 	.short	0x010a
        /*7f42*/ 	.byte	0x3f
	.zero		1


	//   ....[23]....
        /*7f44*/ 	.word	0x0003f230
        /*7f48*/ 	.word	0x00000003
        /*7f4c*/ 	.word	0x00000000
        /*7f50*/ 	.short	0x010a
        /*7f52*/ 	.byte	0x3f
	.zero		1


	//   ....[24]....
        /*7f54*/ 	.word	0x0003f2c0
        /*7f58*/ 	.word	0x00000003
        /*7f5c*/ 	.word	0x00000000
        /*7f60*/ 	.short	0x010a
        /*7f62*/ 	.byte	0x3f
	.zero		1


	//   ....[25]....
        /*7f64*/ 	.word	0x0003f330
        /*7f68*/ 	.word	0x00000005
        /*7f6c*/ 	.word	0x00000000
        /*7f70*/ 	.short	0x010a
        /*7f72*/ 	.byte	0x3f
	.zero		1


	//   ....[26]....
        /*7f74*/ 	.word	0x0003f3a0
        /*7f78*/ 	.word	0x00000000
        /*7f7c*/ 	.word	0x00000000
        /*7f80*/ 	.short	0x010a
        /*7f82*/ 	.byte	0x3f
	.zero		1


	//   ....[27]....
        /*7f84*/ 	.word	0x0003f480
        /*7f88*/ 	.word	0x0000000f
        /*7f8c*/ 	.word	0x00000028
        /*7f90*/ 	.short	0x010a
        /*7f92*/ 	.byte	0x3f
	.zero		1


	//   ....[28]....
        /*7f94*/ 	.word	0x0003f550
        /*7f98*/ 	.word	0x00000003
        /*7f9c*/ 	.word	0x00000000
        /*7fa0*/ 	.short	0x010a
        /*7fa2*/ 	.byte	0x3f
	.zero		1


	//   ....[29]....
        /*7fa4*/ 	.word	0x0003f5a0
        /*7fa8*/ 	.word	0x00000003
        /*7fac*/ 	.word	0x00000000
        /*7fb0*/ 	.short	0x010a
        /*7fb2*/ 	.byte	0x3f
	.zero		1


	//   ....[30]....
        /*7fb4*/ 	.word	0x0003f5f0
        /*7fb8*/ 	.word	0x00000003
        /*7fbc*/ 	.word	0x00000000
        /*7fc0*/ 	.short	0x010a
        /*7fc2*/ 	.byte	0x3f
	.zero		1


	//   ....[31]....
        /*7fc4*/ 	.word	0x0003f640
        /*7fc8*/ 	.word	0x00000003
        /*7fcc*/ 	.word	0x00000000
        /*7fd0*/ 	.short	0x010a
        /*7fd2*/ 	.byte	0x3f
	.zero		1


	//----- nvinfo : EIATTR_NUM_MBARRIERS
	.align		4
.L_30:
        /*7fd4*/ 	.byte	0x03, 0x38
        /*7fd6*/ 	.short	0x000c


	//----- nvinfo : EIATTR_EXIT_INSTR_OFFSETS
	.align		4
        /*7fd8*/ 	.byte	0x04, 0x1c
        /*7fda*/ 	.short	(.L_32 - .L_31)


	//   ....[0]....
.L_31:
        /*7fdc*/ 	.word	0x00000a10


	//   ....[1]....
        /*7fe0*/ 	.word	0x000012a0


	//   ....[2]....
        /*7fe4*/ 	.word	0x0003dc20


	//   ....[3]....
        /*7fe8*/ 	.word	0x0003e1d0


	//   ....[4]....
        /*7fec*/ 	.word	0x0003f310


	//----- nvinfo : EIATTR_MAX_THREADS
	.align		4
.L_32:
        /*7ff0*/ 	.byte	0x04, 0x05
        /*7ff2*/ 	.short	(.L_34 - .L_33)
.L_33:
        /*7ff4*/ 	.word	0x00000180
        /*7ff8*/ 	.word	0x00000001
        /*7ffc*/ 	.word	0x00000001


	//----- nvinfo : EIATTR_CRS_STACK_SIZE
	.align		4
.L_34:
        /*8000*/ 	.byte	0x04, 0x1e
        /*8002*/ 	.short	(.L_36 - .L_35)
.L_35:
        /*8004*/ 	.word	0x00000000


	//----- nvinfo : EIATTR_CBANK_PARAM_SIZE
	.align		4
.L_36:
        /*8008*/ 	.byte	0x03, 0x19
        /*800a*/ 	.short	0x0470


	//----- nvinfo : EIATTR_PARAM_CBANK
	.align		4
        /*800c*/ 	.byte	0x04, 0x0a
        /*800e*/ 	.short	(.L_38 - .L_37)
	.align		4
.L_37:
        /*8010*/ 	.word	index@(.nv.constant0._ZN7cutlass13device_kernelINS_4gemm6kernel13GemmUniversalIN4cute5tupleIJiiiiEEENS1_10collective13CollectiveMmaINS1_37MainloopSm90TmaGmmaWarpSpecializedFP8ILi5ENS5_IJNS4_1CILi2EEENSA_ILi1EEESC_EEENS1_35KernelTmaWarpSpecializedCooperativeEEENS5_IJNSA_ILi512EEENSA_ILi160EEENSA_ILi64EEEEEENS_12float_e4m3_tENS5_IJlSC_lEEESK_SL_NS4_8TiledMMAINS4_8MMA_AtomIJNS4_4SM904GMMA30MMA_64x32x32_F32E4M3E4M3_SS_TNILNSP_7ScaleInE1ELSR_1EEEEEENS4_6LayoutISD_NS5_IJSC_NSA_ILi0EEESV_EEEEENS5_IJNS4_10UnderscoreESY_SY_EEEEENS4_13SM90_TMA_LOADENS4_14ComposedLayoutINS4_7SwizzleILi2ELi4ELi3EEENS4_18smem_ptr_flag_bitsILi8EEENSU_INS5_IJNSA_ILi8EEESI_EEENS5_IJSI_SC_EEEEEEEvNS4_8identityENS4_23SM90_TMA_LOAD_MULTICASTES1B_vS1C_EENS_8epilogue10collective6detail29Sm90TmaWarpSpecializedAdapterINS1G_15DefaultEpilogueISK_SL_SL_NS1F_6thread17LinearCombinationISK_Li1EffLNS1K_9ScaleType4KindE0ELNS_15FloatRoundStyleE2ESK_EENS1_15EpilogueDefaultEEEEEvvEEEEvNT_6ParamsE)
        /*8014*/ 	.short	0x0210
        /*8016*/ 	.short	0x0470


	//----- nvinfo : EIATTR_SW_WAR
	.align		4
.L_38:
        /*8018*/ 	.byte	0x04, 0x36
        /*801a*/ 	.short	(.L_40 - .L_39)
.L_39:
        /*801c*/ 	.word	0x00000008
.L_40:


//--------------------- .nv.callgraph             --------------------------
	.section	.nv.callgraph,"",@"SHT_CUDA_CALLGRAPH"
	.align	4
	.sectionentsize	8
	.align		4
        /*0000*/ 	.word	0x00000000
	.align		4
        /*0004*/ 	.word	0xffffffff
	.align		4
        /*0008*/ 	.word	0x00000000
	.align		4
        /*000c*/ 	.word	0xfffffffe
	.align		4
        /*0010*/ 	.word	0x00000000
	.align		4
        /*0014*/ 	.word	0xfffffffd
	.align		4
        /*0018*/ 	.word	0x00000000
	.align		4
        /*001c*/ 	.word	0xfffffffc


//--------------------- .nv.constant4             --------------------------
	.section	.nv.constant4,"a",@progbits
	.align	8
	.align		8
.nv.constant4:
        /*0000*/ 	.dword	_ZN39_INTERNAL_e69b8ed8_4_k_cu_546f2c10_95214cuda3std3__45__cpo5beginE
	.align		8
        /*0008*/ 	.dword	_ZN39_INTERNAL_e69b8ed8_4_k_cu_546f2c10_95214cuda3std3__45__cpo3endE
	.align		8
        /*0010*/ 	.dword	_ZN39_INTERNAL_e69b8ed8_4_k_cu_546f2c10_95214cuda3std3__45__cpo6cbeginE
	.align		8
        /*0018*/ 	.dword	_ZN39_INTERNAL_e69b8ed8_4_k_cu_546f2c10_95214cuda3std3__45__cpo4cendE
	.align		8
        /*0020*/ 	.dword	_ZN39_INTERNAL_e69b8ed8_4_k_cu_546f2c10_95214cuda3std3__441_GLOBAL__N__e69b8ed8_4_k_cu_546f2c10_95216ignoreE
	.align		8
        /*0028*/ 	.dword	_ZN39_INTERNAL_e69b8ed8_4_k_cu_546f2c10_95214cuda3std3__419piecewise_constructE
	.align		8
        /*0030*/ 	.dword	_ZN39_INTERNAL_e69b8ed8_4_k_cu_546f2c10_95214cuda3std3__48in_placeE
	.align		8
        /*0038*/ 	.dword	_ZN39_INTERNAL_e69b8ed8_4_k_cu_546f2c10_95214cuda3std6ranges3__45__cpo4swapE
	.align		8
        /*0040*/ 	.dword	_ZN39_INTERNAL_e69b8ed8_4_k_cu_546f2c10_95214cuda3std6ranges3__45__cpo9iter_moveE
	.align		8
        /*0048*/ 	.dword	_ZN39_INTERNAL_e69b8ed8_4_k_cu_546f2c10_95214cute7productE
	.align		8
        /*0050*/ 	.dword	_ZN39_INTERNAL_e69b8ed8_4_k_cu_546f2c10_95214cute1_E


//--------------------- .text._ZN7cutlass13device_kernelINS_4gemm6kernel13GemmUniversalIN4cute5tupleIJiiiiEEENS1_10collective13CollectiveMmaINS1_37MainloopSm90TmaGmmaWarpSpecializedFP8ILi5ENS5_IJNS4_1CILi2EEENSA_ILi1EEESC_EEENS1_35KernelTmaWarpSpecializedCooperativeEEENS5_IJNSA_ILi512EEENSA_ILi160EEENSA_ILi64EEEEEENS_12float_e4m3_tENS5_IJlSC_lEEESK_SL_NS4_8TiledMMAINS4_8MMA_AtomIJNS4_4SM904GMMA30MMA_64x32x32_F32E4M3E4M3_SS_TNILNSP_7ScaleInE1ELSR_1EEEEEENS4_6LayoutISD_NS5_IJSC_NSA_ILi0EEESV_EEEEENS5_IJNS4_10UnderscoreESY_SY_EEEEENS4_13SM90_TMA_LOADENS4_14ComposedLayoutINS4_7SwizzleILi2ELi4ELi3EEENS4_18smem_ptr_flag_bitsILi8EEENSU_INS5_IJNSA_ILi8EEESI_EEENS5_IJSI_SC_EEEEEEEvNS4_8identityENS4_23SM90_TMA_LOAD_MULTICASTES1B_vS1C_EENS_8epilogue10collective6detail29Sm90TmaWarpSpecializedAdapterINS1G_15DefaultEpilogueISK_SL_SL_NS1F_6thread17LinearCombinationISK_Li1EffLNS1K_9ScaleType4KindE0ELNS_15FloatRoundStyleE2ESK_EENS1_15EpilogueDefaultEEEEEvvEEEEvNT_6ParamsE --------------------------
	.section	.text._ZN7cutlass13device_kernelINS_4gemm6kernel13GemmUniversalIN4cute5tupleIJiiiiEEENS1_10collective13CollectiveMmaINS1_37MainloopSm90TmaGmmaWarpSpecializedFP8ILi5ENS5_IJNS4_1CILi2EEENSA_ILi1EEESC_EEENS1_35KernelTmaWarpSpecializedCooperativeEEENS5_IJNSA_ILi512EEENSA_ILi160EEENSA_ILi64EEEEEENS_12float_e4m3_tENS5_IJlSC_lEEESK_SL_NS4_8TiledMMAINS4_8MMA_AtomIJNS4_4SM904GMMA30MMA_64x32x32_F32E4M3E4M3_SS_TNILNSP_7ScaleInE1ELSR_1EEEEEENS4_6LayoutISD_NS5_IJSC_NSA_ILi0EEESV_EEEEENS5_IJNS4_10UnderscoreESY_SY_EEEEENS4_13SM90_TMA_LOADENS4_14ComposedLayoutINS4_7SwizzleILi2ELi4ELi3EEENS4_18smem_ptr_flag_bitsILi8EEENSU_INS5_IJNSA_ILi8EEESI_EEENS5_IJSI_SC_EEEEEEEvNS4_8identityENS4_23SM90_TMA_LOAD_MULTICASTES1B_vS1C_EENS_8epilogue10collective6detail29Sm90TmaWarpSpecializedAdapterINS1G_15DefaultEpilogueISK_SL_SL_NS1F_6thread17LinearCombinationISK_Li1EffLNS1K_9ScaleType4KindE0ELNS_15FloatRoundStyleE2ESK_EENS1_15EpilogueDefaultEEEEEvvEEEEvNT_6ParamsE,"ax",@progbits
	.align	128
.text._ZN7cutlass13device_kernelINS_4gemm6kernel13GemmUniversalIN4cute5tupleIJiiiiEEENS1_10collective13CollectiveMmaINS1_37MainloopSm90TmaGmmaWarpSpecializedFP8ILi5ENS5_IJNS4_1CILi2EEENSA_ILi1EEESC_EEENS1_35KernelTmaWarpSpecializedCooperativeEEENS5_IJNSA_ILi512EEENSA_ILi160EEENSA_ILi64EEEEEENS_12float_e4m3_tENS5_IJlSC_lEEESK_SL_NS4_8TiledMMAINS4_8MMA_AtomIJNS4_4SM904GMMA30MMA_64x32x32_F32E4M3E4M3_SS_TNILNSP_7ScaleInE1ELSR_1EEEEEENS4_6LayoutISD_NS5_IJSC_NSA_ILi0EEESV_EEEEENS5_IJNS4_10UnderscoreESY_SY_EEEEENS4_13SM90_TMA_LOADENS4_14ComposedLayoutINS4_7SwizzleILi2ELi4ELi3EEENS4_18smem_ptr_flag_bitsILi8EEENSU_INS5_IJNSA_ILi8EEESI_EEENS5_IJSI_SC_EEEEEEEvNS4_8identityENS4_23SM90_TMA_LOAD_MULTICASTES1B_vS1C_EENS_8epilogue10collective6detail29Sm90TmaWarpSpecializedAdapterINS1G_15DefaultEpilogueISK_SL_SL_NS1F_6thread17LinearCombinationISK_Li1EffLNS1K_9ScaleType4KindE0ELNS_15FloatRoundStyleE2ESK_EENS1_15EpilogueDefaultEEEEEvvEEEEvNT_6ParamsE:
        .type           _ZN7cutlass13device_kernelINS_4gemm6kernel13GemmUniversalIN4cute5tupleIJiiiiEEENS1_10collective13CollectiveMmaINS1_37MainloopSm90TmaGmmaWarpSpecializedFP8ILi5ENS5_IJNS4_1CILi2EEENSA_ILi1EEESC_EEENS1_35KernelTmaWarpSpecializedCooperativeEEENS5_IJNSA_ILi512EEENSA_ILi160EEENSA_ILi64EEEEEENS_12float_e4m3_tENS5_IJlSC_lEEESK_SL_NS4_8TiledMMAINS4_8MMA_AtomIJNS4_4SM904GMMA30MMA_64x32x32_F32E4M3E4M3_SS_TNILNSP_7ScaleInE1ELSR_1EEEEEENS4_6LayoutISD_NS5_IJSC_NSA_ILi0EEESV_EEEEENS5_IJNS4_10UnderscoreESY_SY_EEEEENS4_13SM90_TMA_LOADENS4_14ComposedLayoutINS4_7SwizzleILi2ELi4ELi3EEENS4_18smem_ptr_flag_bitsILi8EEENSU_INS5_IJNSA_ILi8EEESI_EEENS5_IJSI_SC_EEEEEEEvNS4_8identityENS4_23SM90_TMA_LOAD_MULTICASTES1B_vS1C_EENS_8epilogue10collective6detail29Sm90TmaWarpSpecializedAdapterINS1G_15DefaultEpilogueISK_SL_SL_NS1F_6thread17LinearCombinationISK_Li1EffLNS1K_9ScaleType4KindE0ELNS_15FloatRoundStyleE2ESK_EENS1_15EpilogueDefaultEEEEEvvEEEEvNT_6ParamsE,@function
        .size           _ZN7cutlass13device_kernelINS_4gemm6kernel13GemmUniversalIN4cute5tupleIJiiiiEEENS1_10collective13CollectiveMmaINS1_37MainloopSm90TmaGmmaWarpSpecializedFP8ILi5ENS5_IJNS4_1CILi2EEENSA_ILi1EEESC_EEENS1_35KernelTmaWarpSpecializedCooperativeEEENS5_IJNSA_ILi512EEENSA_ILi160EEENSA_ILi64EEEEEENS_12float_e4m3_tENS5_IJlSC_lEEESK_SL_NS4_8TiledMMAINS4_8MMA_AtomIJNS4_4SM904GMMA30MMA_64x32x32_F32E4M3E4M3_SS_TNILNSP_7ScaleInE1ELSR_1EEEEEENS4_6LayoutISD_NS5_IJSC_NSA_ILi0EEESV_EEEEENS5_IJNS4_10UnderscoreESY_SY_EEEEENS4_13SM90_TMA_LOADENS4_14ComposedLayoutINS4_7SwizzleILi2ELi4ELi3EEENS4_18smem_ptr_flag_bitsILi8EEENSU_INS5_IJNSA_ILi8EEESI_EEENS5_IJSI_SC_EEEEEEEvNS4_8identityENS4_23SM90_TMA_LOAD_MULTICASTES1B_vS1C_EENS_8epilogue10collective6detail29Sm90TmaWarpSpecializedAdapterINS1G_15DefaultEpilogueISK_SL_SL_NS1F_6thread17LinearCombinationISK_Li1EffLNS1K_9ScaleType4KindE0ELNS_15FloatRoundStyleE2ESK_EENS1_15EpilogueDefaultEEEEEvvEEEEvNT_6ParamsE,(.L_x_160 - _ZN7cutlass13device_kernelINS_4gemm6kernel13GemmUniversalIN4cute5tupleIJiiiiEEENS1_10collective13CollectiveMmaINS1_37MainloopSm90TmaGmmaWarpSpecializedFP8ILi5ENS5_IJNS4_1CILi2EEENSA_ILi1EEESC_EEENS1_35KernelTmaWarpSpecializedCooperativeEEENS5_IJNSA_ILi512EEENSA_ILi160EEENSA_ILi64EEEEEENS_12float_e4m3_tENS5_IJlSC_lEEESK_SL_NS4_8TiledMMAINS4_8MMA_AtomIJNS4_4SM904GMMA30MMA_64x32x32_F32E4M3E4M3_SS_TNILNSP_7ScaleInE1ELSR_1EEEEEENS4_6LayoutISD_NS5_IJSC_NSA_ILi0EEESV_EEEEENS5_IJNS4_10UnderscoreESY_SY_EEEEENS4_13SM90_TMA_LOADENS4_14ComposedLayoutINS4_7SwizzleILi2ELi4ELi3EEENS4_18smem_ptr_flag_bitsILi8EEENSU_INS5_IJNSA_ILi8EEESI_EEENS5_IJSI_SC_EEEEEEEvNS4_8identityENS4_23SM90_TMA_LOAD_MULTICASTES1B_vS1C_EENS_8epilogue10collective6detail29Sm90TmaWarpSpecializedAdapterINS1G_15DefaultEpilogueISK_SL_SL_NS1F_6thread17LinearCombinationISK_Li1EffLNS1K_9ScaleType4KindE0ELNS_15FloatRoundStyleE2ESK_EENS1_15EpilogueDefaultEEEEEvvEEEEvNT_6ParamsE)
        .other          _ZN7cutlass13device_kernelINS_4gemm6kernel13GemmUniversalIN4cute5tupleIJiiiiEEENS1_10collective13CollectiveMmaINS1_37MainloopSm90TmaGmmaWarpSpecializedFP8ILi5ENS5_IJNS4_1CILi2EEENSA_ILi1EEESC_EEENS1_35KernelTmaWarpSpecializedCooperativeEEENS5_IJNSA_ILi512EEENSA_ILi160EEENSA_ILi64EEEEEENS_12float_e4m3_tENS5_IJlSC_lEEESK_SL_NS4_8TiledMMAINS4_8MMA_AtomIJNS4_4SM904GMMA30MMA_64x32x32_F32E4M3E4M3_SS_TNILNSP_7ScaleInE1ELSR_1EEEEEENS4_6LayoutISD_NS5_IJSC_NSA_ILi0EEESV_EEEEENS5_IJNS4_10UnderscoreESY_SY_EEEEENS4_13SM90_TMA_LOADENS4_14ComposedLayoutINS4_7SwizzleILi2ELi4ELi3EEENS4_18smem_ptr_flag_bitsILi8EEENSU_INS5_IJNSA_ILi8EEESI_EEENS5_IJSI_SC_EEEEEEEvNS4_8identityENS4_23SM90_TMA_LOAD_MULTICASTES1B_vS1C_EENS_8epilogue10collective6detail29Sm90TmaWarpSpecializedAdapterINS1G_15DefaultEpilogueISK_SL_SL_NS1F_6thread17LinearCombinationISK_Li1EffLNS1K_9ScaleType4KindE0ELNS_15FloatRoundStyleE2ESK_EENS1_15EpilogueDefaultEEEEEvvEEEEvNT_6ParamsE,@"STO_CUDA_ENTRY STV_DEFAULT"
_ZN7cutlass13device_kernelINS_4gemm6kernel13GemmUniversalIN4cute5tupleIJiiiiEEENS1_10collective13CollectiveMmaINS1_37MainloopSm90TmaGmmaWarpSpecializedFP8ILi5ENS5_IJNS4_1CILi2EEENSA_ILi1EEESC_EEENS1_35KernelTmaWarpSpecializedCooperativeEEENS5_IJNSA_ILi512EEENSA_ILi160EEENSA_ILi64EEEEEENS_12float_e4m3_tENS5_IJlSC_lEEESK_SL_NS4_8TiledMMAINS4_8MMA_AtomIJNS4_4SM904GMMA30MMA_64x32x32_F32E4M3E4M3_SS_TNILNSP_7ScaleInE1ELSR_1EEEEEENS4_6LayoutISD_NS5_IJSC_NSA_ILi0EEESV_EEEEENS5_IJNS4_10UnderscoreESY_SY_EEEEENS4_13SM90_TMA_LOADENS4_14ComposedLayoutINS4_7SwizzleILi2ELi4ELi3EEENS4_18smem_ptr_flag_bitsILi8EEENSU_INS5_IJNSA_ILi8EEESI_EEENS5_IJSI_SC_EEEEEEEvNS4_8identityENS4_23SM90_TMA_LOAD_MULTICASTES1B_vS1C_EENS_8epilogue10collective6detail29Sm90TmaWarpSpecializedAdapterINS1G_15DefaultEpilogueISK_SL_SL_NS1F_6thread17LinearCombinationISK_Li1EffLNS1K_9ScaleType4KindE0ELNS_15FloatRoundStyleE2ESK_EENS1_15EpilogueDefaultEEEEEvvEEEEvNT_6ParamsE:
[----:B------:R-:W0:Y:S02]  /*0000*/  LDC R1, c[0x0][0x28] ;  /* 0x00000a00ff017b82 */ /* 0x000e240000000800 */
[----:B0-----:R-:W-:Y:S01]  /*0010*/  VIADD R1, R1, 0xfffff708 ;  /* 0xfffff70801017836 */ /* 0x001fe20000000000 */
[----:B------:R-:W0:Y:S01]  /*0020*/  S2R R4, SR_TID.X ;  /* 0x0000000000047919 */ /* 0x000e220000002100 */
[----:B------:R-:W-:Y:S01]  /*0030*/  ELECT P0, URZ, PT ;  /* 0x00000000003f782f */ /* 0x000fe20003800000 */
[----:B------:R-:W-:Y:S01]  /*0040*/  BSSY B0, `(.L_x_0) ;  /* 0x0000015000007945 */ /* 0x000fe20003800000 */
[--C-:B0-----:R-:W-:Y:S02]  /*0050*/  SHF.R.U32.HI R0, RZ, 0x5, R4.reuse ;  /* 0x00000005ff007819 */ /* 0x101fe40000011604 */
[----:B------:R-:W-:-:S03]  /*0060*/  SHF.R.U32.HI R2, RZ, 0x7, R4 ;  /* 0x00000007ff027819 */ /* 0x000fc60000011604 */
[----:B------:R-:W0:Y:S04]  /*0070*/  SHFL.IDX PT, R3, R0, RZ, 0x1f ;  /* 0x00001fff00037589 */ /* 0x000e2800000e0000 */
[----:B------:R-:W1:Y:S01]  /*0080*/  SHFL.IDX PT, R2, R2, RZ, 0x1f ;  /* 0x00001fff02027589 */ /* 0x000e6200000e0000 */
[----:B0-----:R-:W-:Y:S02]  /*0090*/  R2UR UR4, R3 ;  /* 0x00000000030472ca */ /* 0x001fe400000e0000 */
[----:B-1----:R-:W-:-:S11]  /*00a0*/  R2UR UR6, R2 ;  /* 0x00000000020672ca */ /* 0x002fd600000e0000 */
[----:B------:R-:W-:Y:S02]  /*00b0*/  USHF.R.S32.HI UR5, URZ, 0x1f, UR4 ;  /* 0x0000001f3f057899 */ /* 0x000fe40008011404 */
[----:B------:R-:W-:Y:S02]  /*00c0*/  ISETP.NE.OR P0, PT, RZ, UR4, !P0 ;  /* 0x00000004ff007c0c */ /* 0x000fe4000c705670 */
[----:B------:R-:W-:-:S04]  /*00d0*/  ULEA.HI UR5, UR5, UR4, URZ, 0x2 ;  /* 0x0000000405057291 */ /* 0x000fc8000f8f103f */
[----:B------:R-:W-:-:S04]  /*00e0*/  ULOP3.LUT UR5, UR5, 0xfffffffc, URZ, 0xc0, !UPT ;  /* 0xfffffffc05057892 */ /* 0x000fc8000f8ec03f */
[----:B------:R-:W-:-:S03]  /*00f0*/  UIADD3 UR5, UR4, -UR5, URZ ;  /* 0x8000000504057290 */ /* 0x000fc6000fffe03f */
[----:B------:R-:W-:Y:S09]  /*0100*/  @P0 BRA `(.L_x_1) ;  /* 0x0000000000200947 */ /* 0x000ff20003800000 */
[----:B------:R-:W-:Y:S02]  /*0110*/  ULDC.64 UR8, c[0x0][0x198] ;  /* 0x0000660000087ab9 */ /* 0x000fe40000000a00 */
[----:B------:R-:W-:Y:S02]  /*0120*/  UIADD3 UR10, UP0, UR8, 0xf0, URZ ;  /* 0x000000f0080a7890 */ /* 0x000fe4000ff1e03f */
[----:B------:R-:W-:Y:S02]  /*0130*/  UIADD3 UR8, UP1, UR8, 0x1f0, URZ ;  /* 0x000001f008087890 */ /* 0x000fe4000ff3e03f */
[----:B------:R-:W-:Y:S02]  /*0140*/  UIADD3.X UR11, URZ, UR9, URZ, UP0, !UPT ;  /* 0x000000093f0b7290 */ /* 0x000fe400087fe43f */
[----:B------:R-:W-:-:S07]  /*0150*/  UIADD3.X UR9, URZ, UR9, URZ, UP1, !UPT ;  /* 0x000000093f097290 */ /* 0x000fce0008ffe43f */
[----:B------:R0:W-:Y:S02]  /*0160*/  UTMACCTL.PF [UR10] ;  /* 0x000000000a0079b9 */ /* 0x0001e40008040000 */
[----:B------:R0:W-:Y:S02]  /*0170*/  UTMACCTL.PF [UR8] ;  /* 0x00000000080079b9 */ /* 0x0001e40008040000 */
[----:B0-----:R-:W-:Y:S01]  /*0180*/  NOP ;  /* 0x0000000000007918 */ /* 0x001fe20000000000 */
.L_x_1:
[----:B------:R-:W-:Y:S05]  /*0190*/  BSYNC B0 ;  /* 0x0000000000007941 */ /* 0x000fea0003800000 */
.L_x_0:
[----:B------:R-:W0:Y:S01]  /*01a0*/  SHFL.IDX PT, R2, R0, RZ, 0x1f ;  /* 0x00001fff00027589 */ /* 0x000e2200000e0000 */
[----:B------:R-:W-:Y:S01]  /*01b0*/  UISETP.NE.AND UP0, UPT, UR5, 0x3, UPT ;  /* 0x000000030500788c */ /* 0x000fe2000bf05270 */
[----:B------:R-:W-:Y:S01]  /*01c0*/  ISETP.NE.AND P1, PT, RZ, UR6, PT ;  /* 0x00000006ff007c0c */ /* 0x000fe2000bf25270 */
[----:B------:R-:W-:Y:S02]  /*01d0*/  UIADD3 UR11, UR6, -0x1, URZ ;  /* 0xffffffff060b7890 */ /* 0x000fe4000fffe03f */
[----:B------:R-:W-:Y:S02]  /*01e0*/  UISETP.EQ.OR UP0, UPT, UR5, URZ, !UP0 ;  /* 0x0000003f0500728c */ /* 0x000fe4000c702670 */
[----:B------:R-:W-:Y:S02]  /*01f0*/  UISETP.GE.U32.AND UP1, UPT, UR11, 0x2, UPT ;  /* 0x000000020b00788c */ /* 0x000fe4000bf26070 */
[----:B------:R-:W-:-:S04]  /*0200*/  UISETP.EQ.AND UP0, UPT, UR6, URZ, UP0 ;  /* 0x0000003f0600728c */ /* 0x000fc80008702270 */
[----:B------:R-:W-:-:S04]  /*0210*/  USEL UR4, URZ, 0x1, !UP0 ;  /* 0x000000013f047887 */ /* 0x000fc8000c000000 */
[----:B------:R-:W-:Y:S01]  /*0220*/  USEL UR4, UR4, 0x2, UP1 ;  /* 0x0000000204047887 */ /* 0x000fe20008800000 */
[----:B0-----:R-:W-:-:S13]  /*0230*/  ISETP.NE.AND P0, PT, R2, RZ, PT ;  /* 0x000000ff0200720c */ /* 0x001fda0003f05270 */
[----:B------:R-:W-:Y:S05]  /*0240*/  @P0 BRA `(.L_x_2) ;  /* 0x0000000000600947 */ /* 0x000fea0003800000 */
[----:B------:R-:W0:Y:S01]  /*0250*/  S2UR UR10, SR_CgaCtaId ;  /* 0x00000000000a79c3 */ /* 0x000e220000008800 */
[----:B------:R-:W-:Y:S01]  /*0260*/  UMOV UR6, 0x400 ;  /* 0x0000040000067882 */ /* 0x000fe20000000000 */
[----:B------:R-:W-:Y:S01]  /*0270*/  UMOV UR7, 0x1 ;  /* 0x0000000100077882 */ /* 0x000fe20000000000 */
[----:B------:R-:W-:Y:S01]  /*0280*/  UMOV UR8, 0x4 ;  /* 0x0000000400087882 */ /* 0x000fe20000000000 */
[----:B------:R-:W-:Y:S01]  /*0290*/  ELECT P0, URZ, PT ;  /* 0x00000000003f782f */ /* 0x000fe20003800000 */
[----:B------:R-:W-:-:S04]  /*02a0*/  UIADD3 UR8, -UR8, 0x100000, URZ ;  /* 0x0010000008087890 */ /* 0x000fc8000fffe13f */
[----:B------:R-:W-:Y:S02]  /*02b0*/  USHF.L.U32 UR9, UR8, 0xb, URZ ;  /* 0x0000000b08097899 */ /* 0x000fe4000800063f */
[----:B------:R-:W-:Y:S02]  /*02c0*/  USHF.L.U32 UR8, UR8, 0x1, URZ ;  /* 0x0000000108087899 */ /* 0x000fe4000800063f */
[----:B0-----:R-:W-:Y:S02]  /*02d0*/  ULEA UR10, UR10, UR6, 0x18 ;  /* 0x000000060a0a7291 */ /* 0x001fe4000f8ec03f */
[----:B------:R-:W-:-:S04]  /*02e0*/  UIADD3 UR6, -UR7, 0x100000, URZ ;  /* 0x0010000007067890 */ /* 0x000fc8000fffe13f */
[----:B------:R-:W-:Y:S02]  /*02f0*/  USHF.L.U32 UR7, UR6, 0xb, URZ ;  /* 0x0000000b06077899 */ /* 0x000fe4000800063f */
[----:B------:R-:W-:Y:S01]  /*0300*/  USHF.L.U32 UR6, UR6, 0x1, URZ ;  /* 0x0000000106067899 */ /* 0x000fe2000800063f */
[----:B------:R-:W0:Y:S11]  /*0310*/  FENCE.VIEW.ASYNC.S ;  /* 0x00000000000073c6 */ /* 0x000e360000000000 */
[----:B0-----:R0:W1:Y:S01]  /*0320*/  SYNCS.EXCH.64 URZ, [UR10], UR6 ;  /* 0x000000060a3f75b2 */ /* 0x0010620008000100 */
[----:B------:R0:W2:Y:S01]  /*0330*/  SYNCS.EXCH.64 URZ, [UR10+0x28], UR8 ;  /* 0x000028080a3f75b2 */ /* 0x0000a20008000100 */
[----:B------:R0:W3:Y:S01]  /*0340*/  SYNCS.EXCH.64 URZ, [UR10+0x8], UR6 ;  /* 0x000008060a3f75b2 */ /* 0x0000e20008000100 */
[----:B------:R0:W4:Y:S01]  /*0350*/  SYNCS.EXCH.64 URZ, [UR10+0x30], UR8 ;  /* 0x000030080a3f75b2 */ /* 0x0001220008000100 */
[----:B------:R0:W0:Y:S01]  /*0360*/  SYNCS.EXCH.64 URZ, [UR10+0x10], UR6 ;  /* 0x000010060a3f75b2 */ /* 0x0000220008000100 */
[----:B------:R0:W0:Y:S01]  /*0370*/  SYNCS.EXCH.64 URZ, [UR10+0x38], UR8 ;  /* 0x000038080a3f75b2 */ /* 0x0000220008000100 */
[----:B------:R0:W0:Y:S01]  /*0380*/  SYNCS.EXCH.64 URZ, [UR10+0x18], UR6 ;  /* 0x000018060a3f75b2 */ /* 0x0000220008000100 */
[----:B------:R0:W0:Y:S01]  /*0390*/  SYNCS.EXCH.64 URZ, [UR10+0x40], UR8 ;  /* 0x000040080a3f75b2 */ /* 0x0000220008000100 */
[----:B------:R0:W0:Y:S01]  /*03a0*/  SYNCS.EXCH.64 URZ, [UR10+0x20], UR6 ;  /* 0x000020060a3f75b2 */ /* 0x0000220008000100 */
[----:B------:R0:W0:Y:S01]  /*03b0*/  SYNCS.EXCH.64 URZ, [UR10+0x48], UR8 ;  /* 0x000048080a3f75b2 */ /* 0x0000220008000100 */
[----:B------:R-:W-:Y:S01]  /*03c0*/  NOP ;  /* 0x0000000000007918 */ /* 0x000fe20000000000 */
.L_x_2:
[----:B------:R-:W-:Y:S01]  /*03d0*/  SHF.R.S32.HI R3, RZ, 0x1f, R4 ;  /* 0x0000001fff037819 */ /* 0x000fe20000011404 */
[----:B------:R-:W5:Y:S01]  /*03e0*/  SHFL.IDX PT, R0, R0, RZ, 0x1f ;  /* 0x00001fff00007589 */ /* 0x000f6200000e0000 */
[----:B0-----:R-:W0:Y:S01]  /*03f0*/  S2UR UR10, SR_CTAID.X ;  /* 0x00000000000a79c3 */ /* 0x001e220000002500 */
[----:B------:R-:W-:Y:S02]  /*0400*/  ELECT P0, URZ, PT ;  /* 0x00000000003f782f */ /* 0x000fe40003800000 */
[----:B------:R-:W-:Y:S01]  /*0410*/  LEA.HI R3, R3, R4, RZ, 0x7 ;  /* 0x0000000403037211 */ /* 0x000fe200078f38ff */
[----:B------:R-:W-:Y:S01]  /*0420*/  ULDC UR6, c[0x0][0x150] ;  /* 0x0000540000067ab9 */ /* 0x000fe20000000800 */
[----:B------:R-:W-:Y:S01]  /*0430*/  SHF.R.S32.HI R9, RZ, 0x1f, R2 ;  /* 0x0000001fff097819 */ /* 0x000fe20000011402 */
[----:B------:R-:W-:Y:S01]  /*0440*/  NOP ;  /* 0x0000000000007918 */ /* 0x000fe20000000000 */
[----:B------:R-:W-:Y:S01]  /*0450*/  LOP3.LUT R3, R3, 0xffffff80, RZ, 0xc0, !PT ;  /* 0xffffff8003037812 */ /* 0x000fe200078ec0ff */
[----:B------:R-:W-:Y:S01]  /*0460*/  NOP ;  /* 0x0000000000007918 */ /* 0x000fe20000000000 */
[----:B------:R-:W-:Y:S01]  /*0470*/  LEA.HI R9, R9, R2, RZ, 0x2 ;  /* 0x0000000209097211 */ /* 0x000fe200078f10ff */
[----:B------:R-:W1:Y:S02]  /*0480*/  LDC R8, c[0x0][0x144] ;  /* 0x00005100ff087b82 */ /* 0x000e640000000800 */
[----:B------:R-:W-:Y:S01]  /*0490*/  IMAD.IADD R3, R4, 0x1, -R3 ;  /* 0x0000000104037824 */ /* 0x000fe200078e0a03 */
[----:B------:R-:W-:Y:S01]  /*04a0*/  LOP3.LUT R9, R9, 0x3ffffffc, RZ, 0xc0, !PT ;  /* 0x3ffffffc09097812 */ /* 0x000fe200078ec0ff */
[----:B------:R-:W2:Y:S03]  /*04b0*/  S2R R4, SR_CTAID.Y ;  /* 0x0000000000047919 */ /* 0x000ea60000002600 */
[----:B------:R-:W-:Y:S01]  /*04c0*/  SHF.R.S32.HI R6, RZ, 0x1f, R3 ;  /* 0x0000001fff067819 */ /* 0x000fe20000011403 */
[----:B------:R-:W-:Y:S01]  /*04d0*/  IMAD.IADD R2, R2, 0x1, -R9 ;  /* 0x0000000102027824 */ /* 0x000fe200078e0a09 */
[----:B------:R-:W3:Y:S02]  /*04e0*/  LDC R13, c[0x0][0x148] ;  /* 0x00005200ff0d7b82 */ /* 0x000ee40000000800 */
[----:B------:R-:W-:-:S02]  /*04f0*/  LEA.HI R6, R6, R3, RZ, 0x3 ;  /* 0x0000000306067211 */ /* 0x000fc400078f18ff */
[----:B-----5:R-:W-:Y:S02]  /*0500*/  ISETP.NE.OR P0, PT, R0, RZ, !P0 ;  /* 0x000000ff0000720c */ /* 0x020fe40004705670 */
[--C-:B------:R-:W-:Y:S02]  /*0510*/  SHF.R.S32.HI R0, RZ, 0x3, R6.reuse ;  /* 0x00000003ff007819 */ /* 0x100fe40000011406 */
[----:B------:R-:W-:Y:S02]  /*0520*/  SHF.R.S32.HI R7, RZ, 0x1f, R6 ;  /* 0x0000001fff077819 */ /* 0x000fe40000011406 */
[----:B0-----:R-:W-:Y:S02]  /*0530*/  I2FP.F32.U32 R6, UR10 ;  /* 0x0000000a00067c45 */ /* 0x001fe40008201000 */
[----:B------:R-:W-:-:S03]  /*0540*/  LEA.HI R7, R7, R0, RZ, 0x2 ;  /* 0x0000000007077211 */ /* 0x000fc600078f10ff */
[----:B------:R-:W-:Y:S01]  /*0550*/  FMUL R6, R6, UR6 ;  /* 0x0000000606067c20 */ /* 0x000fe20008400000 */
[----:B------:R-:W-:Y:S01]  /*0560*/  LOP3.LUT R7, R7, 0xfffffffc, RZ, 0xc0, !PT ;  /* 0xfffffffc07077812 */ /* 0x000fe200078ec0ff */
[----:B------:R-:W-:Y:S01]  /*0570*/  VOTEU.ALL UP0, P0 ;  /* 0x00000000003f7886 */ /* 0x000fe20000000000 */
[----:B------:R-:W-:Y:S01]  /*0580*/  ULDC UR6, c[0x0][0x154] ;  /* 0x0000550000067ab9 */ /* 0x000fe20000000800 */
[----:B------:R-:W-:Y:S02]  /*0590*/  VOTEU.ALL UP1, P0 ;  /* 0x00000000003f7886 */ /* 0x000fe40000020000 */
[----:B------:R-:W0:Y:S01]  /*05a0*/  F2I.U32.TRUNC.NTZ R6, R6 ;  /* 0x0000000600067305 */ /* 0x000e22000020f000 */
[----:B------:R-:W-:Y:S01]  /*05b0*/  IMAD.IADD R7, R0, 0x1, -R7 ;  /* 0x0000000100077824 */ /* 0x000fe200078e0a07 */
[----:B------:R-:W5:Y:S01]  /*05c0*/  @!UP0 S2UR UR9, SR_CgaCtaId ;  /* 0x00000000000989c3 */ /* 0x000f620000008800 */
[----:B------:R-:W-:Y:S02]  /*05d0*/  @!UP0 UMOV UR8, 0x400 ;  /* 0x0000040000088882 */ /* 0x000fe40000000000 */
[----:B------:R-:W-:Y:S01]  /*05e0*/  IMAD R2, R2, 0x4, R7 ;  /* 0x0000000402027824 */ /* 0x000fe200078e0207 */
[----:B--2---:R-:W-:-:S04]  /*05f0*/  I2FP.F32.U32 R9, R4 ;  /* 0x0000000400097245 */ /* 0x004fc80000201000 */
[----:B------:R-:W-:Y:S01]  /*0600*/  LEA.HI R0, R2, R2, RZ, 0x1 ;  /* 0x0000000202007211 */ /* 0x000fe200078f08ff */
[----:B------:R-:W-:Y:S01]  /*0610*/  FMUL R9, R9, UR6 ;  /* 0x0000000609097c20 */ /* 0x000fe20008400000 */
[----:B------:R-:W-:Y:S02]  /*0620*/  UMOV UR6, 0x20 ;  /* 0x0000002000067882 */ /* 0x000fe40000000000 */
[----:B------:R-:W-:Y:S01]  /*0630*/  LOP3.LUT R7, R0, 0xfffffffe, RZ, 0xc0, !PT ;  /* 0xfffffffe00077812 */ /* 0x000fe200078ec0ff */
[----:B0-----:R-:W-:Y:S01]  /*0640*/  IMAD.MOV R11, RZ, RZ, -R6 ;  /* 0x000000ffff0b7224 */ /* 0x001fe200078e0a06 */
[----:B------:R-:W-:-:S04]  /*0650*/  @!UP0 UIADD3 UR6, -UR6, 0x100000, URZ ;  /* 0x0010000006068890 */ /* 0x000fc8000fffe13f */
[----:B------:R-:W-:Y:S02]  /*0660*/  @!UP0 USHF.L.U32 UR7, UR6, 0xb, URZ ;  /* 0x0000000b06078899 */ /* 0x000fe4000800063f */
[----:B------:R-:W-:Y:S01]  /*0670*/  @!UP0 USHF.L.U32 UR6, UR6, 0x1, URZ ;  /* 0x0000000106068899 */ /* 0x000fe2000800063f */
[----:B------:R-:W0:Y:S01]  /*0680*/  F2I.U32.TRUNC.NTZ R9, R9 ;  /* 0x0000000900097305 */ /* 0x000e22000020f000 */
[----:B------:R-:W2:Y:S01]  /*0690*/  LDC R6, c[0x0][0x140] ;  /* 0x00005000ff067b82 */ /* 0x000ea20000000800 */
[----:B-1----:R-:W-:Y:S02]  /*06a0*/  IMAD R0, R8, R11, UR10 ;  /* 0x0000000a08007e24 */ /* 0x002fe4000f8e020b */
[----:B------:R-:W-:-:S05]  /*06b0*/  IMAD.IADD R7, R2, 0x1, -R7 ;  /* 0x0000000102077824 */ /* 0x000fca00078e0a07 */
[----:B------:R-:W-:Y:S01]  /*06c0*/  ISETP.NE.AND P2, PT, R7, R0, PT ;  /* 0x000000000700720c */ /* 0x000fe20003f45270 */
[C---:B------:R-:W-:Y:S01]  /*06d0*/  IMAD.SHL.U32 R7, R2.reuse, 0x4, RZ ;  /* 0x0000000402077824 */ /* 0x040fe200078e00ff */
[----:B-----5:R-:W-:Y:S01]  /*06e0*/  @!UP0 ULEA UR8, UR9, UR8, 0x18 ;  /* 0x0000000809088291 */ /* 0x020fe2000f8ec03f */
[----:B------:R-:W-:Y:S01]  /*06f0*/  VOTEU.ALL UP0, P0 ;  /* 0x00000000003f7886 */ /* 0x000fe20000000000 */
[----:B------:R-:W-:Y:S01]  /*0700*/  LOP3.LUT P0, RZ, R3, 0x7, RZ, 0xc0, !PT ;  /* 0x0000000703ff7812 */ /* 0x000fe2000780c0ff */
[----:B0-----:R-:W-:Y:S01]  /*0710*/  IMAD.MOV R12, RZ, RZ, -R9 ;  /* 0x000000ffff0c7224 */ /* 0x001fe200078e0a09 */
[----:B------:R-:W-:-:S03]  /*0720*/  LOP3.LUT R10, R2, 0xc, R7, 0x78, !PT ;  /* 0x0000000c020a7812 */ /* 0x000fc600078e7807 */
[----:B---3--:R-:W-:Y:S01]  /*0730*/  IMAD R7, R13, R12, R4 ;  /* 0x0000000c0d077224 */ /* 0x008fe200078e0204 */
[C---:B------:R-:W-:Y:S01]  /*0740*/  ISETP.LT.U32.AND P0, PT, R10.reuse, 0x2, !P0 ;  /* 0x000000020a00780c */ /* 0x040fe20004701070 */
[----:B------:R0:W-:Y:S02]  /*0750*/  STL [R1+0x670], R10 ;  /* 0x0006700a01007387 */ /* 0x0001e40000100800 */
[----:B------:R-:W-:Y:S02]  /*0760*/  @P2 LEA.HI R2, R10, R10, RZ, 0x1 ;  /* 0x0000000a0a022211 */ /* 0x000fe400078f08ff */
[----:B------:R-:W1:Y:S02]  /*0770*/  FENCE.VIEW.ASYNC.S ;  /* 0x00000000000073c6 */ /* 0x000e640000000000 */
[----:B-1----:R0:W1:Y:S01]  /*0780*/  @!UP0 SYNCS.EXCH.64 URZ, [UR8+0x60], UR6 ;  /* 0x00006006083f85b2 */ /* 0x0020620008000100 */
[----:B------:R-:W-:Y:S02]  /*0790*/  SEL R3, RZ, 0x1, !P0 ;  /* 0x00000001ff037807 */ /* 0x000fe40004000000 */
[----:B------:R-:W-:-:S02]  /*07a0*/  @P2 SHF.R.S32.HI R2, RZ, 0x1, R2 ;  /* 0x00000001ff022819 */ /* 0x000fc40000011402 */
[----:B--2---:R-:W-:Y:S02]  /*07b0*/  ISETP.EQ.U32.AND P4, PT, R6, 0x1, PT ;  /* 0x000000010600780c */ /* 0x004fe40003f82070 */
[----:B------:R-:W-:Y:S01]  /*07c0*/  @P2 ISETP.NE.AND P3, PT, R2, R7, PT ;  /* 0x000000070200220c */ /* 0x000fe20003f65270 */
[----:B------:R-:W-:-:S03]  /*07d0*/  IMAD.MOV.U32 R2, RZ, RZ, 0x1 ;  /* 0x00000001ff027424 */ /* 0x000fc600078e00ff */
[----:B------:R-:W-:-:S04]  /*07e0*/  @P2 SEL R2, RZ, 0x1, P3 ;  /* 0x00000001ff022807 */ /* 0x000fc80001800000 */
[----:B------:R-:W-:Y:S01]  /*07f0*/  LOP3.LUT R2, R2, R3, RZ, 0xc0, !PT ;  /* 0x0000000302027212 */ /* 0x000fe200078ec0ff */
[----:B------:R0:W2:Y:S01]  /*0800*/  @!UP1 SYNCS.EXCH.64 URZ, [UR8+0x68], UR6 ;  /* 0x00006806083f95b2 */ /* 0x0000a20008000100 */
[----:B------:R-:W-:-:S03]  /*0810*/  NOP ;  /* 0x0000000000007918 */ /* 0x000fc60000000000 */
[----:B------:R0:W-:Y:S01]  /*0820*/  STL [R1+0x664], R2 ;  /* 0x0006640201007387 */ /* 0x0001e20000100800 */
[----:B-1----:R-:W-:Y:S05]  /*0830*/  @!P4 BRA `(.L_x_3) ;  /* 0x000000000008c947 */ /* 0x002fea0003800000 */
[----:B--2-4-:R-:W-:Y:S01]  /*0840*/  UCGABAR_ARV ;  /* 0x00000000000079c7 */ /* 0x014fe20008000000 */
[----:B------:R-:W-:Y:S05]  /*0850*/  BRA `(.L_x_4) ;  /* 0x0000000000047947 */ /* 0x000fea0003800000 */
.L_x_3:
[----:B--2-4-:R-:W-:Y:S01]  /*0860*/  NOP ;  /* 0x0000000000007918 */ /* 0x014fe20000000000 */
.L_x_4:
[----:B0-----:R-:W0:Y:S01]  /*0870*/  LDC R2, c[0x0][0x65c] ;  /* 0x00019700ff027b82 */ /* 0x001e220000000800 */
[----:B------:R-:W-:Y:S01]  /*0880*/  IMAD.U32 R6, RZ, RZ, UR10 ;  /* 0x0000000aff067e24 */ /* 0x000fe2000f8e00ff */
[----:B------:R-:W-:Y:S01]  /*0890*/  LOP3.LUT R3, R3, 0xffffffbf, RZ, 0xc0, !PT ;  /* 0xffffffbf03037812 */ /* 0x000fe200078ec0ff */
[----:B------:R-:W-:Y:S01]  /*08a0*/  IMAD.MOV.U32 R7, RZ, RZ, RZ ;  /* 0x000000ffff077224 */ /* 0x000fe200078e00ff */
[----:B0-----:R-:W-:-:S13]  /*08b0*/  ISETP.NE.AND P2, PT, R2, 0x1, PT ;  /* 0x000000010200780c */ /* 0x001fda0003f45270 */
[----:B------:R-:W0:Y:S01]  /*08c0*/  @P2 LDC R9, c[0x0][0x10] ;  /* 0x00000400ff092b82 */ /* 0x000e220000000800 */
[----:B------:R-:W-:Y:S01]  /*08d0*/  @P2 IMAD.MOV.U32 R5, RZ, RZ, RZ ;  /* 0x000000ffff052224 */ /* 0x000fe200078e00ff */
[----:B------:R-:W-:Y:S01]  /*08e0*/  @P2 LOP3.LUT R3, R3, 0x40, RZ, 0xfc, !PT ;  /* 0x0000004003032812 */ /* 0x000fe200078efcff */
[----:B------:R-:W-:-:S05]  /*08f0*/  @P2 IMAD.MOV.U32 R15, RZ, RZ, RZ ;  /* 0x000000ffff0f2224 */ /* 0x000fca00078e00ff */
[----:B------:R-:W1:Y:S01]  /*0900*/  @!P2 LDC R11, c[0x0][0xc] ;  /* 0x00000300ff0bab82 */ /* 0x000e620000000800 */
[----:B0-----:R-:W-:-:S04]  /*0910*/  @P2 IMAD.WIDE.U32 R8, R9, UR10, R4 ;  /* 0x0000000a09082c25 */ /* 0x001fc8000f8e0004 */
[----:B------:R-:W-:Y:S02]  /*0920*/  @P2 IMAD.MOV.U32 R23, RZ, RZ, R8 ;  /* 0x000000ffff172224 */ /* 0x000fe400078e0008 */
[----:B------:R-:W-:Y:S02]  /*0930*/  @P2 IMAD.IADD R24, R9, 0x1, R15 ;  /* 0x0000000109182824 */ /* 0x000fe400078e020f */
[----:B-1----:R-:W-:-:S04]  /*0940*/  @!P2 IMAD.WIDE.U32 R6, R4, R11, R6 ;  /* 0x0000000b0406a225 */ /* 0x002fc800078e0006 */
[----:B------:R-:W-:Y:S02]  /*0950*/  @!P2 IMAD.MOV.U32 R23, RZ, RZ, R6 ;  /* 0x000000ffff17a224 */ /* 0x000fe400078e0006 */
[----:B------:R-:W-:-:S03]  /*0960*/  @!P2 IMAD.MOV.U32 R24, RZ, RZ, R7 ;  /* 0x000000ffff18a224 */ /* 0x000fc600078e0007 */
[----:B------:R0:W-:Y:S04]  /*0970*/  STL [R1+0x678], R23 ;  /* 0x0006781701007387 */ /* 0x0001e80000100800 */
[----:B------:R0:W-:Y:S01]  /*0980*/  STL [R1+0x674], R24 ;  /* 0x0006741801007387 */ /* 0x0001e20000100800 */
[----:B------:R-:W-:Y:S05]  /*0990*/  @!P4 BRA `(.L_x_5) ;  /* 0x00000000000cc947 */ /* 0x000fea0003800000 */
[----:B------:R-:W-:Y:S01]  /*09a0*/  UCGABAR_WAIT ;  /* 0x0000000000007dc7 */ /* 0x000fe20008000000 */
[----:B------:R-:W-:Y:S01]  /*09b0*/  CCTL.IVALL ;  /* 0x00000000ff00798f */ /* 0x000fe20002000000 */
[----:B------:R-:W-:Y:S05]  /*09c0*/  BRA `(.L_x_6) ;  /* 0x0000000000047947 */ /* 0x000fea0003800000 */
.L_x_5:
[----:B------:R-:W-:Y:S06]  /*09d0*/  BAR.SYNC.DEFER_BLOCKING 0x0 ;  /* 0x0000000000007b1d */ /* 0x000fec0000010000 */
.L_x_6:
[----:B------:R-:W-:Y:S05]  /*09e0*/  @!P1 BRA `(.L_x_7) ;  /* 0x000003d000909947 */ /* 0x000fea0003800000 */
[----:B------:R-:W-:-:S06]  /*09f0*/  UISETP.GT.U32.AND UP0, UPT, UR11, 0x1, UPT ;  /* 0x000000010b00788c */ /* 0x000fcc000bf04070 */
[----:B------:R-:W-:-:S13]  /*0a00*/  PLOP3.LUT P0, PT, PT, PT, UP0, 0x80, 0x0 ;  /* 0x000000000000781c */ /* 0x000fda0003f0f008 */
[----:B------:R-:W-:Y:S05]  /*0a10*/  @P0 EXIT ;  /* 0x000000000000094d */ /* 0x000fea0003800000 */
[----:B------:R-:W-:Y:S01]  /*0a20*/  IMAD.MOV.U32 R7, RZ, RZ, -0x1 ;  /* 0xffffffffff077424 */ /* 0x000fe200078e00ff */
[----:B------:R-:W-:Y:S01]  /*0a30*/  ULDC.64 UR6, c[0x0][0x650] ;  /* 0x0001940000067ab9 */ /* 0x000fe20000000a00 */
[----:B------:R-:W-:Y:S01]  /*0a40*/  IMAD.MOV.U32 R6, RZ, RZ, -0x1 ;  /* 0xffffffffff067424 */ /* 0x000fe200078e00ff */
[----:B------:R-:W-:Y:S01]  /*0a50*/  ISETP.GE.U32.AND P0, PT, R23, UR6, PT ;  /* 0x0000000617007c0c */ /* 0x000fe2000bf06070 */
[----:B------:R-:W-:Y:S01]  /*0a60*/  UMOV UR40, 0xffffffff ;  /* 0xffffffff00287882 */ /* 0x000fe20000000000 */
[----:B------:R1:W-:Y:S01]  /*0a70*/  STL [R1+0x668], R7 ;  /* 0x0006680701007387 */ /* 0x0003e20000100800 */
[----:B------:R-:W-:Y:S02]  /*0a80*/  PRMT R2, RZ, 0x7610, R2 ;  /* 0x00007610ff027816 */ /* 0x000fe40000000002 */
[----:B------:R-:W-:Y:S01]  /*0a90*/  ISETP.GE.U32.AND.EX P0, PT, R24, UR7, PT, P0 ;  /* 0x0000000718007c0c */ /* 0x000fe2000bf06100 */
[----:B------:R1:W-:-:S12]  /*0aa0*/  STL [R1+0x66c], R6 ;  /* 0x00066c0601007387 */ /* 0x0003d80000100800 */
[----:B-1----:R-:W-:Y:S05]  /*0ab0*/  @P0 BRA `(.L_x_8) ;  /* 0x0000000400380947 */ /* 0x002fea0003800000 */
[----:B------:R-:W1:Y:S01]  /*0ac0*/  LDC.64 R16, c[0x0][0x628] ;  /* 0x00018a00ff107b82 */ /* 0x000e620000000a00 */
[----:B------:R-:W-:Y:S02]  /*0ad0*/  IMAD.MOV.U32 R6, RZ, RZ, R23 ;  /* 0x000000ffff067224 */ /* 0x000fe400078e0017 */
[----:B------:R-:W-:-:S05]  /*0ae0*/  IMAD.MOV.U32 R7, RZ, RZ, R24 ;  /* 0x000000ffff077224 */ /* 0x000fca00078e0018 */
[----:B------:R-:W2:Y:S08]  /*0af0*/  LDC R2, c[0x0][0x630] ;  /* 0x00018c00ff027b82 */ /* 0x000eb00000000800 */
[----:B------:R-:W3:Y:S01]  /*0b00*/  LDC.64 R18, c[0x0][0x620] ;  /* 0x00018800ff127b82 */ /* 0x000ee20000000a00 */
[----:B-1----:R-:W-:-:S04]  /*0b10*/  ISETP.NE.U32.AND P0, PT, R16, RZ, PT ;  /* 0x000000ff1000720c */ /* 0x002fc80003f05070 */
[----:B------:R-:W-:-:S13]  /*0b20*/  ISETP.NE.AND.EX P0, PT, R17, RZ, PT, P0 ;  /* 0x000000ff1100720c */ /* 0x000fda0003f05300 */
[----:B--23--:R-:W-:Y:S05]  /*0b30*/  @!P0 BRA `(.L_x_9) ;  /* 0x0000000000288947 */ /* 0x00cfea0003800000 */
[----:B------:R-:W1:Y:S02]  /*0b40*/  LDC R11, c[0x0][0x634] ;  /* 0x00018d00ff0b7b82 */ /* 0x000e640000000800 */
[----:B-1----:R-:W-:-:S05]  /*0b50*/  IADD3 R11, P0, R23, R11, RZ ;  /* 0x0000000b170b7210 */ /* 0x002fca0007f1e0ff */
[----:B------:R-:W-:-:S04]  /*0b60*/  IMAD.X R15, RZ, RZ, R24, P0 ;  /* 0x000000ffff0f7224 */ /* 0x000fc800000e0618 */
[----:B------:R-:W-:-:S04]  /*0b70*/  IMAD.WIDE.U32 R6, R15, R16, RZ ;  /* 0x000000100f067225 */ /* 0x000fc800078e00ff */
[----:B------:R-:W-:-:S04]  /*0b80*/  IMAD.WIDE.U32 R8, P0, R11, R17, R6 ;  /* 0x000000110b087225 */ /* 0x000fc80007800006 */
[----:B------:R-:W-:-:S04]  /*0b90*/  IMAD.WIDE.U32 R6, R11, R16, RZ ;  /* 0x000000100b067225 */ /* 0x000fc800078e00ff */
[----:B------:R-:W-:Y:S01]  /*0ba0*/  IMAD.X R11, RZ, RZ, RZ, P0 ;  /* 0x000000ffff0b7224 */ /* 0x000fe200000e06ff */
[----:B------:R-:W-:Y:S01]  /*0bb0*/  IADD3 RZ, P0, R7, R8, RZ ;  /* 0x0000000807ff7210 */ /* 0x000fe20007f1e0ff */
[----:B------:R-:W-:-:S04]  /*0bc0*/  IMAD.MOV.U32 R10, RZ, RZ, R9 ;  /* 0x000000ffff0a7224 */ /* 0x000fc800078e0009 */
[----:B------:R-:W-:-:S08]  /*0bd0*/  IMAD.WIDE.U32.X R6, R15, R17, R10, P0 ;  /* 0x000000110f067225 */ /* 0x000fd000000e040a */
.L_x_9:
[----:B------:R-:W1:Y:S01]  /*0be0*/  LDC.64 R20, c[0x0][0x640] ;  /* 0x00019000ff147b82 */ /* 0x000e620000000a00 */
[-C--:B------:R-:W-:Y:S01]  /*0bf0*/  SHF.R.U64 R22, R6, R2.reuse, R7 ;  /* 0x0000000206167219 */ /* 0x080fe20000001207 */
[----:B------:R-:W-:Y:S01]  /*0c00*/  IMAD.MOV.U32 R6, RZ, RZ, R23 ;  /* 0x000000ffff067224 */ /* 0x000fe200078e0017 */
[----:B------:R-:W-:Y:S01]  /*0c10*/  SHF.R.U32.HI R2, RZ, R2, R7 ;  /* 0x00000002ff027219 */ /* 0x000fe20000011607 */
[----:B------:R-:W-:Y:S01]  /*0c20*/  IMAD R25, R13, R12, R4 ;  /* 0x0000000c0d197224 */ /* 0x000fe200078e0204 */
[----:B------:R-:W-:Y:S01]  /*0c30*/  IADD3 R5, P0, RZ, -R22, RZ ;  /* 0x80000016ff057210 */ /* 0x000fe20007f1e0ff */
[----:B------:R-:W-:Y:S02]  /*0c40*/  IMAD.MOV.U32 R13, RZ, RZ, 0x1 ;  /* 0x00000001ff0d7424 */ /* 0x000fe400078e00ff */
[----:B------:R-:W2:Y:S02]  /*0c50*/  LDC R8, c[0x0][0x618] ;  /* 0x00018600ff087b82 */ /* 0x000ea40000000800 */
[----:B------:R-:W-:-:S04]  /*0c60*/  IMAD.X R7, RZ, RZ, ~R2, P0 ;  /* 0x000000ffff077224 */ /* 0x000fc800000e0e02 */
[-C--:B------:R-:W-:Y:S02]  /*0c70*/  IMAD R2, R7, R18.reuse, RZ ;  /* 0x0000001207027224 */ /* 0x080fe400078e02ff */
[----:B------:R-:W0:Y:S01]  /*0c80*/  LDC R9, c[0x0][0x608] ;  /* 0x00018200ff097b82 */ /* 0x000e220000000800 */
[----:B------:R-:W-:Y:S02]  /*0c90*/  IMAD.MOV.U32 R7, RZ, RZ, R24 ;  /* 0x000000ffff077224 */ /* 0x000fe400078e0018 */
[----:B------:R-:W-:-:S05]  /*0ca0*/  IMAD.WIDE.U32 R6, R5, R18, R6 ;  /* 0x0000001205067225 */ /* 0x000fca00078e0006 */
[----:B------:R-:W3:Y:S01]  /*0cb0*/  LDC R14, c[0x0][0x658] ;  /* 0x00019600ff0e7b82 */ /* 0x000ee20000000800 */
[----:B------:R-:W-:Y:S01]  /*0cc0*/  IMAD R5, R5, R19, R2 ;  /* 0x0000001305057224 */ /* 0x000fe200078e0202 */
[----:B-1----:R-:W-:-:S03]  /*0cd0*/  ISETP.NE.U32.AND P0, PT, R20, RZ, PT ;  /* 0x000000ff1400720c */ /* 0x002fc60003f05070 */
[----:B------:R-:W-:Y:S01]  /*0ce0*/  IMAD.IADD R5, R7, 0x1, R5 ;  /* 0x0000000107057824 */ /* 0x000fe200078e0205 */
[----:B------:R-:W-:Y:S01]  /*0cf0*/  ISETP.NE.AND.EX P0, PT, R21, RZ, PT, P0 ;  /* 0x000000ff1500720c */ /* 0x000fe20003f05300 */
[----:B------:R-:W-:Y:S01]  /*0d00*/  IMAD.MOV.U32 R7, RZ, RZ, -0x1 ;  /* 0xffffffffff077424 */ /* 0x000fe200078e00ff */
[----:B------:R-:W1:Y:S02]  /*0d10*/  LDC R17, c[0x0][0x600] ;  /* 0x00018000ff117b82 */ /* 0x000e640000000800 */
[-CC-:B--2---:R-:W-:Y:S02]  /*0d20*/  SHF.R.U64 R15, R6, R8.reuse, R5.reuse ;  /* 0x00000008060f7219 */ /* 0x184fe40000001205 */
[----:B------:R-:W-:-:S04]  /*0d30*/  SHF.R.U32.HI R2, RZ, R8, R5 ;  /* 0x00000008ff027219 */ /* 0x000fc80000011605 */
[----:B------:R-:W2:Y:S01]  /*0d40*/  LDC R16, c[0x0][0x648] ;  /* 0x00019200ff107b82 */ /* 0x000ea20000000800 */
[-CC-:B0-----:R-:W-:Y:S02]  /*0d50*/  SHF.R.U64 R23, R15, R9.reuse, R2.reuse ;  /* 0x000000090f177219 */ /* 0x181fe40000001202 */
[----:B------:R-:W-:-:S05]  /*0d60*/  SHF.R.U32.HI R5, RZ, R9, R2 ;  /* 0x00000009ff057219 */ /* 0x000fca0000011602 */
[----:B------:R-:W0:Y:S01]  /*0d70*/  LDC R18, c[0x0][0x638] ;  /* 0x00018e00ff127b82 */ /* 0x000e220000000800 */
[-CC-:B---3--:R-:W-:Y:S02]  /*0d80*/  SHF.R.U64 R12, R23, R14.reuse, R5.reuse ;  /* 0x0000000e170c7219 */ /* 0x188fe40000001205 */
[-C--:B------:R-:W-:Y:S02]  /*0d90*/  SHF.L.U32 R2, R7, R14.reuse, RZ ;  /* 0x0000000e07027219 */ /* 0x080fe400000006ff */
[----:B------:R-:W-:Y:S01]  /*0da0*/  SHF.R.U32.HI R5, RZ, R14, R5 ;  /* 0x0000000eff057219 */ /* 0x000fe20000011605 */
[----:B------:R-:W-:Y:S01]  /*0db0*/  IMAD.MOV.U32 R4, RZ, RZ, R12 ;  /* 0x000000ffff047224 */ /* 0x000fe200078e000c */
[----:B------:R-:W-:Y:S01]  /*0dc0*/  LOP3.LUT R10, RZ, R2, RZ, 0x33, !PT ;  /* 0x00000002ff0a7212 */ /* 0x000fe200078e33ff */
[----:B------:R-:W3:Y:S01]  /*0dd0*/  LDC R19, c[0x0][0x610] ;  /* 0x00018400ff137b82 */ /* 0x000ee20000000800 */
[----:B------:R-:W-:Y:S05]  /*0de0*/  @!P0 BRA `(.L_x_10) ;  /* 0x0000000000288947 */ /* 0x000fea0003800000 */
[----:B------:R-:W4:Y:S02]  /*0df0*/  LDC R9, c[0x0][0x64c] ;  /* 0x00019300ff097b82 */ /* 0x000f240000000800 */
[----:B----4-:R-:W-:-:S05]  /*0e00*/  IADD3 R9, P0, R12, R9, RZ ;  /* 0x000000090c097210 */ /* 0x010fca0007f1e0ff */
        /* <DEDUP_REMOVED lines=8> */
.L_x_10:
[----:B--2---:R-:W-:Y:S01]  /*0e90*/  SHF.R.U64 R4, R4, R16, R5 ;  /* 0x0000001004047219 */ /* 0x004fe20000001205 */
[----:B-1----:R-:W-:Y:S01]  /*0ea0*/  VIADD R6, R17, 0xffffffff ;  /* 0xffffffff11067836 */ /* 0x002fe20000000000 */
[----:B------:R-:W-:Y:S02]  /*0eb0*/  SHF.L.U32 R2, R13, R14, RZ ;  /* 0x0000000e0d027219 */ /* 0x000fe400000006ff */
[----:B------:R-:W-:Y:S01]  /*0ec0*/  LOP3.LUT R5, R23, R10, RZ, 0xc0, !PT ;  /* 0x0000000a17057212 */ /* 0x000fe200078ec0ff */
[----:B------:R-:W-:Y:S01]  /*0ed0*/  IMAD.MOV R7, RZ, RZ, -R4 ;  /* 0x000000ffff077224 */ /* 0x000fe200078e0a04 */
[----:B------:R-:W-:Y:S02]  /*0ee0*/  SEL R0, R0, R25, !P2 ;  /* 0x0000001900007207 */ /* 0x000fe40005000000 */
[----:B------:R-:W-:Y:S01]  /*0ef0*/  LOP3.LUT R6, R15, R6, RZ, 0xc0, !PT ;  /* 0x000000060f067212 */ /* 0x000fe200078ec0ff */
[----:B------:R-:W-:Y:S01]  /*0f00*/  IMAD R5, R2, R4, R5 ;  /* 0x0000000402057224 */ /* 0x000fe200078e0205 */
[----:B------:R-:W-:Y:S01]  /*0f10*/  R2UR UR40, R22 ;  /* 0x00000000162872ca */ /* 0x000fe200000e0000 */
[----:B0-----:R-:W-:-:S02]  /*0f20*/  IMAD R2, R7, R18, R12 ;  /* 0x0000001207027224 */ /* 0x001fc400078e020c */
[----:B---3--:R-:W-:Y:S02]  /*0f30*/  IMAD R0, R5, R19, R0 ;  /* 0x0000001305007224 */ /* 0x008fe400078e0200 */
[----:B------:R-:W-:Y:S02]  /*0f40*/  IMAD R5, R2, R17, R6 ;  /* 0x0000001102057224 */ /* 0x000fe400078e0206 */
[----:B------:R-:W-:-:S03]  /*0f50*/  IMAD.MOV.U32 R2, RZ, RZ, 0x1 ;  /* 0x00000001ff027424 */ /* 0x000fc600078e00ff */
[----:B------:R-:W-:Y:S02]  /*0f60*/  SEL R4, R5, R0, !P2 ;  /* 0x0000000005047207 */ /* 0x000fe40005000000 */
[----:B------:R-:W-:-:S03]  /*0f70*/  SEL R0, R0, R5, !P2 ;  /* 0x0000000500007207 */ /* 0x000fc60005000000 */
[----:B------:R1:W-:Y:S04]  /*0f80*/  STL [R1+0x66c], R4 ;  /* 0x00066c0401007387 */ /* 0x0003e80000100800 */
[----:B------:R1:W-:Y:S02]  /*0f90*/  STL [R1+0x668], R0 ;  /* 0x0006680001007387 */ /* 0x0003e40000100800 */
.L_x_8:
[----:B------:R-:W-:-:S08]  /*0fa0*/  NOP ;  /* 0x0000000000007918 */ /* 0x000fd00000000000 */
[----:B------:R-:W2:Y:S02]  /*0fb0*/  USETMAXREG.TRY_ALLOC.CTAPOOL UP0, 0xf0 ;  /* 0x000000f0000079c8 */ /* 0x000ea40008000600 */
[----:B--2---:R-:W-:-:S13]  /*0fc0*/  PLOP3.LUT P0, PT, PT, PT, UP0, 0x80, 0x0 ;  /* 0x000000000000781c */ /* 0x004fda0003f0f008 */
[----:B------:R-:W-:Y:S05]  /*0fd0*/  @!P0 BRA `(.L_x_8) ;  /* 0xfffffffc00f08947 */ /* 0x000fea000383ffff */
[----:B------:R-:W-:Y:S01]  /*0fe0*/  ULDC.64 UR6, c[0x0][0x598] ;  /* 0x0001660000067ab9 */ /* 0x000fe20000000a00 */
[----:B------:R-:W-:Y:S01]  /*0ff0*/  ULDC.64 UR44, c[0x0][0x208] ;  /* 0x00008200002c7ab9 */ /* 0x000fe20000000a00 */
[----:B------:R-:W-:-:S04]  /*1000*/  ISETP.NE.U32.AND P0, PT, RZ, UR6, PT ;  /* 0x00000006ff007c0c */ /* 0x000fc8000bf05070 */
[----:B------:R-:W-:-:S13]  /*1010*/  ISETP.NE.AND.EX P0, PT, RZ, UR7, PT, P0 ;  /* 0x00000007ff007c0c */ /* 0x000fda000bf05300 */
[----:B------:R-:W-:Y:S05]  /*1020*/  @!P0 BRA `(.L_x_11) ;  /* 0x0000000000208947 */ /* 0x000fea0003800000 */
[----:B-1----:R-:W1:Y:S02]  /*1030*/  LDC.64 R4, c[0x0][0x598] ;  /* 0x00016600ff047b82 */ /* 0x002e640000000a00 */
[----:B-1----:R-:W2:Y:S02]  /*1040*/  LDG.E.64 R4, desc[UR44][R4.64] ;  /* 0x0000002c04047981 */ /* 0x002ea4000c1e1b00 */
[----:B--2---:R-:W-:-:S04]  /*1050*/  ISETP.NE.U32.AND P0, PT, R4, RZ, PT ;  /* 0x000000ff0400720c */ /* 0x004fc80003f05070 */
[----:B------:R-:W-:-:S13]  /*1060*/  ISETP.NE.AND.EX P0, PT, R5, RZ, PT, P0 ;  /* 0x000000ff0500720c */ /* 0x000fda0003f05300 */
[----:B------:R-:W-:Y:S05]  /*1070*/  @!P0 BRA `(.L_x_11) ;  /* 0x00000000000c8947 */ /* 0x000fea0003800000 */
[----:B------:R-:W2:Y:S02]  /*1080*/  LD.E R4, desc[UR44][R4.64] ;  /* 0x0000002c04047980 */ /* 0x000ea4000c101900 */
[----:B--2---:R-:W-:Y:S01]  /*1090*/  R2UR UR39, R4 ;  /* 0x00000000042772ca */ /* 0x004fe200000e0000 */
[----:B------:R-:W-:-:S14]  /*10a0*/  BRA `(.L_x_12) ;  /* 0x0000000000247947 */ /* 0x000fdc0003800000 */
.L_x_11:
[----:B------:R-:W-:Y:S02]  /*10b0*/  ULDC.64 UR6, c[0x0][0x588] ;  /* 0x0001620000067ab9 */ /* 0x000fe40000000a00 */
[----:B------:R-:W-:-:S04]  /*10c0*/  ISETP.NE.U32.AND P0, PT, RZ, UR6, PT ;  /* 0x00000006ff007c0c */ /* 0x000fc8000bf05070 */
[----:B------:R-:W-:-:S13]  /*10d0*/  ISETP.NE.AND.EX P0, PT, RZ, UR7, PT, P0 ;  /* 0x00000007ff007c0c */ /* 0x000fda000bf05300 */
[----:B------:R-:W-:Y:S05]  /*10e0*/  @!P0 BRA `(.L_x_13) ;  /* 0x0000000000108947 */ /* 0x000fea0003800000 */
[----:B-1----:R-:W1:Y:S02]  /*10f0*/  LDC.64 R4, c[0x0][0x588] ;  /* 0x00016200ff047b82 */ /* 0x002e640000000a00 */
[----:B-1----:R-:W2:Y:S02]  /*1100*/  LDG.E R4, desc[UR44][R4.64] ;  /* 0x0000002c04047981 */ /* 0x002ea4000c1e1900 */
[----:B--2---:R-:W-:Y:S01]  /*1110*/  R2UR UR39, R4 ;  /* 0x00000000042772ca */ /* 0x004fe200000e0000 */
[----:B------:R-:W-:-:S14]  /*1120*/  BRA `(.L_x_12) ;  /* 0x0000000000047947 */ /* 0x000fdc0003800000 */
.L_x_13:
[----:B------:R-:W-:-:S05]  /*1130*/  ULDC UR39, c[0x0][0x580] ;  /* 0x0001600000277ab9 */ /* 0x000fca0000000800 */
.L_x_12:
[----:B------:R-:W-:Y:S02]  /*1140*/  ULDC.64 UR6, c[0x0][0x5a0] ;  /* 0x0001680000067ab9 */ /* 0x000fe40000000a00 */
        /* <DEDUP_REMOVED lines=11> */
.L_x_14:
        /* <DEDUP_REMOVED lines=8> */
.L_x_16:
[----:B------:R-:W-:-:S05]  /*1280*/  ULDC UR38, c[0x0][0x584] ;  /* 0x0001610000267ab9 */ /* 0x000fca0000000800 */
.L_x_15:
[----:B------:R-:W-:-:S13]  /*1290*/  LOP3.LUT P0, RZ, R2, 0xff, RZ, 0xc0, !PT ;  /* 0x000000ff02ff7812 */ /* 0x000fda000780c0ff */
[----:B------:R-:W-:Y:S05]  /*12a0*/  @!P0 EXIT ;  /* 0x000000000000894d */ /* 0x000fea0003800000 */
[----:B------:R-:W-:Y:S01]  /*12b0*/  ULDC UR10, c[0x0][0x28c] ;  /* 0x0000a300000a7ab9 */ /* 0x000fe20000000800 */
[----:B------:R-:W-:Y:S01]  /*12c0*/  ULDC.64 UR12, c[0x0][0x5c8] ;  /* 0x00017200000c7ab9 */ /* 0x000fe20000000a00 */
[----:B------:R-:W-:Y:S02]  /*12d0*/  UIADD3 UR10, UR10, 0x3f, URZ ;  /* 0x0000003f0a0a7890 */ /* 0x000fe4000fffe03f */
[----:B------:R-:W-:Y:S02]  /*12e0*/  USHF.L.U64.HI UR5, UR12, 0x7, UR13 ;  /* 0x000000070c057899 */ /* 0x000fe4000801020d */
[----:B------:R-:W-:Y:S02]  /*12f0*/  USHF.R.S32.HI UR11, URZ, 0x1f, UR10 ;  /* 0x0000001f3f0b7899 */ /* 0x000fe4000801140a */
[----:B------:R-:W-:Y:S02]  /*1300*/  USHF.L.U32 UR6, UR12, 0x7, URZ ;  /* 0x000000070c067899 */ /* 0x000fe4000800063f */
[----:B------:R-:W-:-:S02]  /*1310*/  ULEA.HI UR11, UR11, UR10, URZ, 0x6 ;  /* 0x0000000a0b0b7291 */ /* 0x000fc4000f8f303f */
[----:B------:R-:W-:Y:S02]  /*1320*/  USHF.L.U64.HI UR7, UR12, 0x3, UR13 ;  /* 0x000000030c077899 */ /* 0x000fe4000801020d */
[----:B------:R-:W-:Y:S02]  /*1330*/  USHF.L.U32 UR8, UR12, 0x3, URZ ;  /* 0x000000030c087899 */ /* 0x000fe4000800063f */
[----:B------:R-:W-:Y:S02]  /*1340*/  USHF.L.U64.HI UR9, UR12, 0x8, UR13 ;  /* 0x000000080c097899 */ /* 0x000fe4000801020d */
[----:B------:R-:W-:Y:S02]  /*1350*/  USHF.L.U32 UR10, UR12, 0x8, URZ ;  /* 0x000000080c0a7899 */ /* 0x000fe4000800063f */
[----:B------:R-:W-:Y:S02]  /*1360*/  ULOP3.LUT UR36, UR4, 0x1, URZ, 0xfc, !UPT ;  /* 0x0000000104247892 */ /* 0x000fe4000f8efc3f */
[----:B------:R-:W-:Y:S01]  /*1370*/  USHF.R.S32.HI UR37, URZ, 0x6, UR11 ;  /* 0x000000063f257899 */ /* 0x000fe2000801140b */
[----:B------:R-:W-:Y:S01]  /*1380*/  UMOV UR35, URZ ;  /* 0x0000003f00237c82 */ /* 0x000fe20008000000 */
[----:B------:R-:W-:-:S10]  /*1390*/  UMOV UR34, URZ ;  /* 0x0000003f00227c82 */ /* 0x000fd40008000000 */
.L_x_123:
[----:B------:R-:W-:Y:S01]  /*13a0*/  STL [R1+0x660], RZ ;  /* 0x000660ff01007387 */ /* 0x000fe20000100800 */
[----:B--2---:R-:W2:Y:S01]  /*13b0*/  S2UR UR17, SR_CgaCtaId ;  /* 0x00000000001179c3 */ /* 0x004ea20000008800 */
[----:B------:R-:W-:Y:S01]  /*13c0*/  UMOV UR16, 0x400 ;  /* 0x0000040000107882 */ /* 0x000fe20000000000 */
[----:B------:R-:W-:Y:S01]  /*13d0*/  UMOV UR33, URZ ;  /* 0x0000003f00217c82 */ /* 0x000fe20008000000 */
[----:B------:R-:W-:Y:S01]  /*13e0*/  STL [R1+0x65c], RZ ;  /* 0x00065cff01007387 */ /* 0x000fe20000100800 */
[----:B------:R-:W-:Y:S01]  /*13f0*/  UMOV UR12, URZ ;  /* 0x0000003f000c7c82 */ /* 0x000fe20008000000 */
[----:B------:R-:W-:Y:S01]  /*1400*/  UMOV UR13, URZ ;  /* 0x0000003f000d7c82 */ /* 0x000fe20008000000 */
[----:B------:R-:W-:Y:S01]  /*1410*/  UMOV UR43, UR34 ;  /* 0x00000022002b7c82 */ /* 0x000fe20008000000 */
[----:B------:R-:W-:Y:S01]  /*1420*/  STL [R1+0x658], RZ ;  /* 0x000658ff01007387 */ /* 0x000fe20000100800 */
[----:B------:R-:W3:Y:S01]  /*1430*/  LDC R5, c[0x0][0x28c] ;  /* 0x0000a300ff057b82 */ /* 0x000ee20000000800 */
[----:B------:R-:W-:-:S02]  /*1440*/  CS2R R236, SRZ ;  /* 0x0000000000ec7805 */ /* 0x000fc4000001ff00 */
[----:B------:R-:W-:Y:S01]  /*1450*/  CS2R R234, SRZ ;  /* 0x0000000000ea7805 */ /* 0x000fe2000001ff00 */
[----:B------:R-:W-:Y:S01]  /*1460*/  STL [R1+0x654], RZ ;  /* 0x000654ff01007387 */ /* 0x000fe20000100800 */
[----:B------:R-:W-:Y:S02]  /*1470*/  CS2R R232, SRZ ;  /* 0x0000000000e87805 */ /* 0x000fe4000001ff00 */
[----:B01----:R-:W-:Y:S02]  /*1480*/  CS2R R22, SRZ ;  /* 0x0000000000167805 */ /* 0x003fe4000001ff00 */
[----:B------:R-:W-:Y:S01]  /*1490*/  CS2R R20, SRZ ;  /* 0x0000000000147805 */ /* 0x000fe2000001ff00 */
[----:B------:R-:W-:Y:S01]  /*14a0*/  STL [R1+0x650], RZ ;  /* 0x000650ff01007387 */ /* 0x000fe20000100800 */
[----:B------:R-:W-:Y:S02]  /*14b0*/  CS2R R18, SRZ ;  /* 0x0000000000127805 */ /* 0x000fe4000001ff00 */
[----:B------:R-:W-:-:S02]  /*14c0*/  CS2R R16, SRZ ;  /* 0x0000000000107805 */ /* 0x000fc4000001ff00 */
[----:B------:R-:W-:Y:S01]  /*14d0*/  CS2R R14, SRZ ;  /* 0x00000000000e7805 */ /* 0x000fe2000001ff00 */
[----:B------:R-:W-:Y:S01]  /*14e0*/  STL [R1+0x64c], RZ ;  /* 0x00064cff01007387 */ /* 0x000fe20000100800 */
[----:B------:R-:W-:Y:S02]  /*14f0*/  CS2R R12, SRZ ;  /* 0x00000000000c7805 */ /* 0x000fe4000001ff00 */
[----:B------:R-:W-:Y:S02]  /*1500*/  CS2R R10, SRZ ;  /* 0x00000000000a7805 */ /* 0x000fe4000001ff00 */
[----:B------:R-:W-:Y:S01]  /*1510*/  CS2R R8, SRZ ;  /* 0x0000000000087805 */ /* 0x000fe2000001ff00 */
[----:B------:R-:W-:Y:S01]  /*1520*/  STL [R1+0x648], RZ ;  /* 0x000648ff01007387 */ /* 0x000fe20000100800 */
[----:B------:R-:W-:Y:S01]  /*1530*/  IMAD.MOV.U32 R7, RZ, RZ, RZ ;  /* 0x000000ffff077224 */ /* 0x000fe200078e00ff */
[----:B------:R-:W-:Y:S02]  /*1540*/  CS2R R216, SRZ ;  /* 0x0000000000d87805 */ /* 0x000fe4000001ff00 */
[----:B------:R-:W-:Y:S01]  /*1550*/  CS2R R218, SRZ ;  /* 0x0000000000da7805 */ /* 0x000fe2000001ff00 */
[----:B------:R-:W-:Y:S01]  /*1560*/  STL [R1+0x644], RZ ;  /* 0x000644ff01007387 */ /* 0x000fe20000100800 */
[----:B------:R-:W-:-:S02]  /*1570*/  CS2R R220, SRZ ;  /* 0x0000000000dc7805 */ /* 0x000fc4000001ff00 */
[----:B------:R-:W-:Y:S02]  /*1580*/  CS2R R222, SRZ ;  /* 0x0000000000de7805 */ /* 0x000fe4000001ff00 */
[----:B------:R-:W-:Y:S01]  /*1590*/  CS2R R224, SRZ ;  /* 0x0000000000e07805 */ /* 0x000fe2000001ff00 */
[----:B------:R-:W-:Y:S01]  /*15a0*/  STL [R1+0x640], RZ ;  /* 0x000640ff01007387 */ /* 0x000fe20000100800 */
[----:B---3--:R-:W-:Y:S02]  /*15b0*/  ISETP.GE.AND P0, PT, R5, 0x1, PT ;  /* 0x000000010500780c */ /* 0x008fe40003f06270 */
[----:B------:R-:W-:Y:S02]  /*15c0*/  CS2R R226, SRZ ;  /* 0x0000000000e27805 */ /* 0x000fe4000001ff00 */
[----:B------:R-:W-:Y:S01]  /*15d0*/  CS2R R228, SRZ ;  /* 0x0000000000e47805 */ /* 0x000fe2000001ff00 */
[----:B------:R-:W-:Y:S01]  /*15e0*/  STL [R1+0x63c], RZ ;  /* 0x00063cff01007387 */ /* 0x000fe20000100800 */
[----:B------:R-:W-:-:S02]  /*15f0*/  CS2R R230, SRZ ;  /* 0x0000000000e67805 */ /* 0x000fc4000001ff00 */
[----:B-----5:R-:W-:Y:S02]  /*1600*/  CS2R R200, SRZ ;  /* 0x0000000000c87805 */ /* 0x020fe4000001ff00 */
[----:B------:R-:W-:Y:S01]  /*1610*/  CS2R R202, SRZ ;  /* 0x0000000000ca7805 */ /* 0x000fe2000001ff00 */
[----:B------:R-:W-:Y:S01]  /*1620*/  STL [R1+0x638], RZ ;  /* 0x000638ff01007387 */ /* 0x000fe20000100800 */
[----:B------:R-:W-:Y:S02]  /*1630*/  CS2R R204, SRZ ;  /* 0x0000000000cc7805 */ /* 0x000fe4000001ff00 */
[----:B------:R-:W-:Y:S02]  /*1640*/  CS2R R206, SRZ ;  /* 0x0000000000ce7805 */ /* 0x000fe4000001ff00 */
[----:B------:R-:W-:Y:S01]  /*1650*/  CS2R R208, SRZ ;  /* 0x0000000000d07805 */ /* 0x000fe2000001ff00 */
[----:B------:R-:W-:Y:S01]  /*1660*/  STL [R1+0x634], RZ ;  /* 0x000634ff01007387 */ /* 0x000fe20000100800 */
[----:B------:R-:W-:-:S02]  /*1670*/  CS2R R210, SRZ ;  /* 0x0000000000d27805 */ /* 0x000fc4000001ff00 */
[----:B------:R-:W-:Y:S02]  /*1680*/  CS2R R212, SRZ ;  /* 0x0000000000d47805 */ /* 0x000fe4000001ff00 */
        /* <DEDUP_REMOVED lines=118> */
[----:B------:R-:W-:-:S03]  /*1df0*/  CS2R R38, SRZ ;  /* 0x0000000000267805 */ /* 0x000fc6000001ff00 */
[----:B------:R-:W-:Y:S04]  /*1e00*/  STL [R1+0x5b8], RZ ;  /* 0x0005b8ff01007387 */ /* 0x000fe80000100800 */
        /* <DEDUP_REMOVED lines=278> */
[----:B------:R-:W-:Y:S01]  /*2f70*/  STL [R1+0x160], RZ ;  /* 0x000160ff01007387 */ /* 0x000fe20000100800 */
[----:B-1----:R-:W0:Y:S03]  /*2f80*/  S2R R4, SR_TID.X ;  /* 0x0000000000047919 */ /* 0x002e260000002100 */
        /* <DEDUP_REMOVED lines=8> */
[----:B0-----:R-:W-:-:S03]  /*3010*/  LOP3.LUT R4, R4, 0x80, RZ, 0xc0, !PT ;  /* 0x0000008004047812 */ /* 0x001fc600078ec0ff */
[----:B------:R-:W-:Y:S01]  /*3020*/  STL [R1+0x104], RZ ;  /* 0x000104ff01007387 */ /* 0x000fe20000100800 */
[----:B------:R-:W-:-:S03]  /*3030*/  SHF.R.U32.HI R4, RZ, 0x7, R4 ;  /* 0x00000007ff047819 */ /* 0x000fc60000011604 */
        /* <DEDUP_REMOVED lines=33> */
[----:B------:R-:W0:Y:S04]  /*3250*/  SHFL.IDX PT, R4, R4, RZ, 0x1f ;  /* 0x00001fff04047589 */ /* 0x000e2800000e0000 */
[----:B------:R1:W-:Y:S04]  /*3260*/  STL [R1+0x8c], RZ ;  /* 0x00008cff01007387 */ /* 0x0003e80000100800 */
[----:B------:R1:W-:Y:S04]  /*3270*/  STL [R1+0x90], RZ ;  /* 0x000090ff01007387 */ /* 0x0003e80000100800 */
[----:B------:R1:W-:Y:S04]  /*3280*/  STL [R1+0x94], RZ ;  /* 0x000094ff01007387 */ /* 0x0003e80000100800 */
[----:B------:R1:W-:Y:S04]  /*3290*/  STL [R1+0x98], RZ ;  /* 0x000098ff01007387 */ /* 0x0003e80000100800 */
[----:B------:R1:W-:Y:S04]  /*32a0*/  STL [R1+0x9c], RZ ;  /* 0x00009cff01007387 */ /* 0x0003e80000100800 */
[----:B------:R1:W-:Y:S01]  /*32b0*/  STL [R1+0xa0], RZ ;  /* 0x0000a0ff01007387 */ /* 0x0003e20000100800 */
[----:B0-----:R-:W-:Y:S01]  /*32c0*/  R2UR UR14, R4 ;  /* 0x00000000040e72ca */ /* 0x001fe200000e0000 */
[----:B------:R-:W-:-:S02]  /*32d0*/  IMAD.U32 R4, RZ, RZ, UR35 ;  /* 0x00000023ff047e24 */ /* 0x000fc4000f8e00ff */
[----:B------:R1:W-:Y:S04]  /*32e0*/  STL [R1+0xa4], RZ ;  /* 0x0000a4ff01007387 */ /* 0x0003e80000100800 */
[----:B------:R1:W-:Y:S04]  /*32f0*/  STL [R1+0xa8], RZ ;  /* 0x0000a8ff01007387 */ /* 0x0003e80000100800 */
[----:B------:R1:W-:Y:S02]  /*3300*/  STL [R1+0xac], RZ ;  /* 0x0000acff01007387 */ /* 0x0003e40000100800 */
[----:B------:R-:W-:-:S02]  /*3310*/  ULEA.HI UR11, UR14, UR14, URZ, 0x1 ;  /* 0x0000000e0e0b7291 */ /* 0x000fc4000f8f083f */
[----:B------:R1:W-:Y:S02]  /*3320*/  STL [R1+0xb0], RZ ;  /* 0x0000b0ff01007387 */ /* 0x0003e40000100800 */
[----:B------:R-:W-:Y:S02]  /*3330*/  ULOP3.LUT UR15, UR11, 0xffffe, URZ, 0xc0, !UPT ;  /* 0x000ffffe0b0f7892 */ /* 0x000fe4000f8ec03f */
[----:B------:R1:W-:Y:S01]  /*3340*/  STL [R1+0xb4], RZ ;  /* 0x0000b4ff01007387 */ /* 0x0003e20000100800 */
[----:B--2---:R-:W-:Y:S02]  /*3350*/  ULEA UR11, UR17, UR16, 0x18 ;  /* 0x00000010110b7291 */ /* 0x004fe4000f8ec03f */
[----:B------:R-:W-:Y:S01]  /*3360*/  UIADD3 UR15, UR14, -UR15, URZ ;  /* 0x8000000f0e0f7290 */ /* 0x000fe2000fffe03f */
[----:B------:R1:W-:Y:S03]  /*3370*/  STL [R1+0xb8], RZ ;  /* 0x0000b8ff01007387 */ /* 0x0003e60000100800 */
[----:B------:R-:W-:Y:S01]  /*3380*/  ULEA UR15, UR15, UR11, 0xc ;  /* 0x0000000b0f0f7291 */ /* 0x000fe2000f8e603f */
[----:B------:R1:W-:Y:S03]  /*3390*/  STL [R1+0xbc], RZ ;  /* 0x0000bcff01007387 */ /* 0x0003e60000100800 */
[----:B------:R-:W-:Y:S01]  /*33a0*/  UIADD3 UR15, UR15, 0x100, URZ ;  /* 0x000001000f0f7890 */ /* 0x000fe2000fffe03f */
[----:B------:R1:W-:Y:S03]  /*33b0*/  STL [R1+0x40], RZ ;  /* 0x000040ff01007387 */ /* 0x0003e60000100800 */
[----:B------:R-:W-:Y:S01]  /*33c0*/  USHF.R.U32.HI UR15, URZ, 0x4, UR15 ;  /* 0x000000043f0f7899 */ /* 0x000fe2000801160f */
[----:B------:R1:W-:Y:S03]  /*33d0*/  STL [R1+0x44], RZ ;  /* 0x000044ff01007387 */ /* 0x0003e60000100800 */
[----:B------:R-:W-:Y:S01]  /*33e0*/  ULOP3.LUT UR32, UR15, 0x3fff, URZ, 0xc0, !UPT ;  /* 0x00003fff0f207892 */ /* 0x000fe2000f8ec03f */
[----:B------:R1:W-:Y:S04]  /*33f0*/  STL [R1+0x48], RZ ;  /* 0x000048ff01007387 */ /* 0x0003e80000100800 */
        /* <DEDUP_REMOVED lines=13> */
[----:B------:R1:W-:Y:S04]  /*34d0*/  STL [R1], RZ ;  /* 0x000000ff01007387 */ /* 0x0003e80000100800 */
        /* <DEDUP_REMOVED lines=14> */
[----:B------:R1:W-:Y:S01]  /*35c0*/  STL [R1+0x3c], RZ ;  /* 0x00003cff01007387 */ /* 0x0003e20000100800 */
[----:B------:R-:W-:Y:S05]  /*35d0*/  @!P0 BRA `(.L_x_17) ;  /* 0x0000007000c48947 */ /* 0x000fea0003800000 */
[----:B------:R-:W-:-:S06]  /*35e0*/  UISETP.NE.AND UP0, UPT, UR36, 0x3, UPT ;  /* 0x000000032400788c */ /* 0x000fcc000bf05270 */
[----:B------:R-:W-:-:S13]  /*35f0*/  PLOP3.LUT P1, PT, PT, PT, UP0, 0x80, 0x0 ;  /* 0x000000000000781c */ /* 0x000fda0003f2f008 */
[----:B------:R-:W-:Y:S05]  /*3600*/  @!P1 BRA `(.L_x_18) ;  /* 0x0000000000049947 */ /* 0x000fea0003800000 */
[----:B------:R-:W-:Y:S01]  /*3610*/  BPT.TRAP 0x1 ;  /* 0x000000040000795c */ /* 0x000fe20000300000 */
.L_x_18:
[----:B------:R-:W-:Y:S01]  /*3620*/  ULEA UR12, UR34, UR11, 0x3 ;  /* 0x0000000b220c7291 */ /* 0x000fe2000f8e183f */
[----:B------:R-:W-:-:S05]  /*3630*/  IMAD.U32 R4, RZ, RZ, UR35 ;  /* 0x00000023ff047e24 */ /* 0x000fca000f8e00ff */
[----:B------:R-:W-:-:S04]  /*3640*/  SHF.L.U32 R4, R4, 0x1f, RZ ;  /* 0x0000001f04047819 */ /* 0x000fc800000006ff */
[----:B------:R0:W2:Y:S01]  /*3650*/  SYNCS.PHASECHK.TRANS64.TRYWAIT P0, [UR12], R4 ;  /* 0x00000004ff0075a7 */ /* 0x0000a2000800014c */
[----:B------:R-:W-:Y:S05]  /*3660*/  @!P1 BRA `(.L_x_19) ;  /* 0x0000000000049947 */ /* 0x000fea0003800000 */
[----:B------:R-:W-:Y:S01]  /*3670*/  BPT.TRAP 0x1 ;  /* 0x000000040000795c */ /* 0x000fe20000300000 */
.L_x_19:
[----:B------:R3:W-:Y:S01]  /*3680*/  STL [R1+0x660], RZ ;  /* 0x000660ff01007387 */ /* 0x0007e20000100800 */
[----:B------:R-:W-:Y:S01]  /*3690*/  UMOV UR33, 0x2 ;  /* 0x0000000200217882 */ /* 0x000fe20000000000 */
[----:B--2---:R-:W-:Y:S05]  /*36a0*/  @P0 BRA `(.L_x_20) ;  /* 0x0000000000080947 */ /* 0x004fea0003800000 */
[----:B------:R-:W2:Y:S02]  /*36b0*/  SYNCS.PHASECHK.TRANS64.TRYWAIT P0, [UR12], R4 ;  /* 0x00000004ff0075a7 */ /* 0x000ea4000800014c */
[----:B--2---:R-:W-:Y:S05]  /*36c0*/  @!P0 BRA `(.L_x_21) ;  /* 0x000003bc00148947 */ /* 0x004fea0003800000 */
.L_x_20:
[----:B------:R-:W-:Y:S01]  /*36d0*/  UIADD3 UR12, UR11, 0x28100, URZ ;  /* 0x000281000b0c7890 */ /* 0x000fe2000fffe03f */
[----:B------:R-:W-:Y:S01]  /*36e0*/  WARPGROUP.ARRIVE ;  /* 0x00000000000079c5 */ /* 0x000fe20000000000 */
[----:B------:R-:W-:Y:S01]  /*36f0*/  ULOP3.LUT UR41, UR32, 0x10000, URZ, 0xfc, !UPT ;  /* 0x0001000020297892 */ /* 0x000fe2000f8efc3f */
[----:B------:R-:W-:Y:S01]  /*3700*/  STL [R1+0x790], R3 ;  /* 0x0007900301007387 */ /* 0x000fe20000100800 */
[----:B------:R-:W-:Y:S02]  /*3710*/  USHF.R.U32.HI UR12, URZ, 0x4, UR12 ;  /* 0x000000043f0c7899 */ /* 0x000fe4000801160c */
[----:B------:R-:W-:Y:S01]  /*3720*/  ULEA UR41, UR34, UR41, 0xb ;  /* 0x0000002922297291 */ /* 0x000fe2000f8e583f */
[----:B------:R-:W-:Y:S01]  /*3730*/  STL [R1+0x78c], R2 ;  /* 0x00078c0201007387 */ /* 0x000fe20000100800 */
[----:B------:R-:W-:Y:S01]  /*3740*/  ULOP3.LUT UR12, UR12, 0x3fff, URZ, 0xc0, !UPT ;  /* 0x00003fff0c0c7892 */ /* 0x000fe2000f8ec03f */
[----:B------:R-:W-:Y:S01]  /*3750*/  UMOV UR13, 0x80000020 ;  /* 0x80000020000d7882 */ /* 0x000fe20000000000 */
[----:B------:R-:W-:-:S02]  /*3760*/  UMOV UR15, 0x80000020 ;  /* 0x80000020000f7882 */ /* 0x000fc40000000000 */
[----:B------:R-:W-:Y:S01]  /*3770*/  ULOP3.LUT UR12, UR12, 0x10000, URZ, 0xfc, !UPT ;  /* 0x000100000c0c7892 */ /* 0x000fe2000f8efc3f */
[----:B------:R-:W-:Y:S01]  /*3780*/  STL [R1+0x788], R0 ;  /* 0x0007880001007387 */ /* 0x000fe20000100800 */
[----:B------:R-:W-:Y:S01]  /*3790*/  UMOV UR25, UR13 ;  /* 0x0000000d00197c82 */ /* 0x000fe20008000000 */
[----:B------:R-:W-:Y:S01]  /*37a0*/  UMOV UR27, 0x80000020 ;  /* 0x80000020001b7882 */ /* 0x000fe20000000000 */
[----:B------:R-:W-:Y:S01]  /*37b0*/  UIMAD UR42, UR34, 0x280, UR12 ;  /* 0x00000280222a78a4 */ /* 0x000fe2000f8e020c */
[----:B------:R-:W-:Y:S01]  /*37c0*/  STL [R1+0x65c], RZ ;  /* 0x00065cff01007387 */ /* 0x000fe20000100800 */
[----:B------:R-:W-:Y:S01]  /*37d0*/  UMOV UR29, UR13 ;  /* 0x0000000d001d7c82 */ /* 0x000fe20008000000 */
[----:B------:R-:W-:Y:S01]  /*37e0*/  UMOV UR12, UR41 ;  /* 0x00000029000c7c82 */ /* 0x000fe20008000000 */
[----:B------:R-:W-:Y:S01]  /*37f0*/  UIADD3 UR26, UR42, 0x80, URZ ;  /* 0x000000802a1a7890 */ /* 0x000fe2000fffe03f */
[----:B------:R-:W-:Y:S01]  /*3800*/  STL [R1+0x658], RZ ;  /* 0x000658ff01007387 */ /* 0x000fe20000100800 */
[----:B------:R-:W-:Y:S01]  /*3810*/  UMOV UR24, UR12 ;  /* 0x0000000c00187c82 */ /* 0x000fe20008000000 */
[----:B------:R-:W-:Y:S01]  /*3820*/  UMOV UR14, UR42 ;  /* 0x0000002a000e7c82 */ /* 0x000fe20008000000 */
[----:B------:R-:W-:Y:S01]  /*3830*/  UIADD3 UR30, UR42, 0x100, URZ ;  /* 0x000001002a1e7890 */ /* 0x000fe2000fffe03f */
[----:B------:R-:W-:Y:S01]  /*3840*/  QGMMA.64x32x32.F32.E4M3.E4M3 R24, gdesc[UR12], RZ, !UPT, gsb0 ;  /* 0x006000000c1879f3 */ /* 0x000fe2000c0008ff */
[----:B------:R-:W-:Y:S01]  /*3850*/  UMOV UR28, UR12 ;  /* 0x0000000c001c7c82 */ /* 0x000fe20008000000 */
[----:B------:R-:W-:Y:S01]  /*3860*/  UMOV UR31, 0x80000020 ;  /* 0x80000020001f7882 */ /* 0x000fe20000000000 */
[----:B------:R-:W-:Y:S01]  /*3870*/  UIADD3 UR18, UR42, 0x180, URZ ;  /* 0x000001802a127890 */ /* 0x000fe2000fffe03f */
[----:B------:R-:W-:Y:S01]  /*3880*/  STL [R1+0x654], RZ ;  /* 0x000654ff01007387 */ /* 0x000fe20000100800 */
[----:B------:R-:W-:Y:S01]  /*3890*/  UMOV UR16, UR12 ;  /* 0x0000000c00107c82 */ /* 0x000fe20008000000 */
[----:B------:R-:W-:Y:S01]  /*38a0*/  UMOV UR17, UR13 ;  /* 0x0000000d00117c82 */ /* 0x000fe20008000000 */
[----:B------:R-:W-:Y:S01]  /*38b0*/  UMOV UR19, 0x80000020 ;  /* 0x8000002000137882 */ /* 0x000fe20000000000 */
[----:B------:R-:W-:Y:S01]  /*38c0*/  UIADD3 UR22, UR42, 0x200, URZ ;  /* 0x000002002a167890 */ /* 0x000fe2000fffe03f */
[----:B------:R-:W-:Y:S01]  /*38d0*/  STL [R1+0x650], RZ ;  /* 0x000650ff01007387 */ /* 0x000fe20000100800 */
[----:B------:R-:W-:Y:S01]  /*38e0*/  UMOV UR20, UR12 ;  /* 0x0000000c00147c82 */ /* 0x000fe20008000000 */
[----:B------:R-:W-:Y:S01]  /*38f0*/  UMOV UR21, UR13 ;  /* 0x0000000d00157c82 */ /* 0x000fe20008000000 */
[----:B------:R-:W-:Y:S01]  /*3900*/  UMOV UR23, 0x80000020 ;  /* 0x8000002000177882 */ /* 0x000fe20000000000 */
        /* <DEDUP_REMOVED lines=12> */
[----:B------:R-:W-:-:S02]  /*39d0*/  WARPGROUP.DEPBAR.LE gsb0, 0x0 ;  /* 0x00008000000079c5 */ /* 0x000fc40000010000 */
[----:B------:R-:W-:Y:S01]  /*39e0*/  WARPGROUP.ARRIVE ;  /* 0x00000000000079c5 */ /* 0x000fe20000000000 */
[----:B------:R-:W-:Y:S01]  /*39f0*/  STL [R1+0x61c], RZ ;  /* 0x00061cff01007387 */ /* 0x000fe20000100800 */
[----:B------:R-:W-:Y:S02]  /*3a00*/  IMAD.MOV.U32 R22, RZ, RZ, R24 ;  /* 0x000000ffff167224 */ /* 0x000fe400078e0018 */
[----:B------:R-:W-:Y:S01]  /*3a10*/  IMAD.MOV.U32 R21, RZ, RZ, R25 ;  /* 0x000000ffff157224 */ /* 0x000fe200078e0019 */
[----:B------:R-:W-:Y:S01]  /*3a20*/  STL [R1+0x618], RZ ;  /* 0x000618ff01007387 */ /* 0x000fe20000100800 */
[----:B------:R-:W-:Y:S01]  /*3a30*/  QGMMA.64x32x32.F32.E4M3.E4M3 R40, gdesc[UR24], RZ, !UPT, gsb0 ;  /* 0x00600000182879f3 */ /* 0x000fe2000c0008ff */
[----:B------:R-:W-:Y:S02]  /*3a40*/  IMAD.MOV.U32 R20, RZ, RZ, R26 ;  /* 0x000000ffff147224 */ /* 0x000fe400078e001a */
[----:B------:R-:W-:Y:S01]  /*3a50*/  STL [R1+0x614], RZ ;  /* 0x000614ff01007387 */ /* 0x000fe20000100800 */
[----:B------:R-:W-:-:S02]  /*3a60*/  IMAD.MOV.U32 R19, RZ, RZ, R27 ;  /* 0x000000ffff137224 */ /* 0x000fc400078e001b */
[----:B------:R-:W-:Y:S01]  /*3a70*/  IMAD.MOV.U32 R18, RZ, RZ, R28 ;  /* 0x000000ffff127224 */ /* 0x000fe200078e001c */
[----:B------:R-:W-:Y:S01]  /*3a80*/  STL [R1+0x610], RZ ;  /* 0x000610ff01007387 */ /* 0x000fe20000100800 */
[----:B------:R-:W-:Y:S02]  /*3a90*/  IMAD.MOV.U32 R17, RZ, RZ, R29 ;  /* 0x000000ffff117224 */ /* 0x000fe400078e001d */
[----:B------:R-:W-:Y:S01]  /*3aa0*/  IMAD.MOV.U32 R16, RZ, RZ, R30 ;  /* 0x000000ffff107224 */ /* 0x000fe200078e001e */
[----:B------:R-:W-:Y:S01]  /*3ab0*/  STL [R1+0x60c], RZ ;  /* 0x00060cff01007387 */ /* 0x000fe20000100800 */
[----:B------:R-:W-:Y:S02]  /*3ac0*/  IMAD.MOV.U32 R15, RZ, RZ, R31 ;  /* 0x000000ffff0f7224 */ /* 0x000fe400078e001f */
[----:B------:R-:W-:Y:S01]  /*3ad0*/  IMAD.MOV.U32 R14, RZ, RZ, R32 ;  /* 0x000000ffff0e7224 */ /* 0x000fe200078e0020 */
        /* <DEDUP_REMOVED lines=10> */
[----:B------:R-:W-:-:S03]  /*3b80*/  IMAD.MOV.U32 R7, RZ, RZ, R39 ;  /* 0x000000ffff077224 */ /* 0x000fc600078e0027 */
        /* <DEDUP_REMOVED lines=44> */
[----:B------:R-:W-:Y:S04]  /*3e50*/  STL [R1+0x594], RZ ;  /* 0x000594ff01007387 */ /* 0x000fe80000100800 */
[----:B------:R-:W-:Y:S01]  /*3e60*/  STL [R1+0x590], RZ ;  /* 0x000590ff01007387 */ /* 0x000fe20000100800 */
[----:B------:R-:W-:Y:S01]  /*3e70*/  QGMMA.64x32x32.F32.E4M3.E4M3 R136, gdesc[UR16], RZ, !UPT, gsb0 ;  /* 0x00600000108879f3 */ /* 0x000fe2000c0008ff */
[----:B------:R-:W-:Y:S02]  /*3e80*/  UIADD3 UR16, UR41, 0x200, URZ ;  /* 0x0000020029107890 */ /* 0x000fe4000fffe03f */
        /* <DEDUP_REMOVED lines=20> */
[----:B------:R-:W-:Y:S01]  /*3fd0*/  UMOV UR20, UR16 ;  /* 0x0000001000147c82 */ /* 0x000fe20008000000 */
[----:B------:R-:W-:Y:S01]  /*3fe0*/  UMOV UR21, 0x80000020 ;  /* 0x8000002000157882 */ /* 0x000fe20000000000 */
[----:B------:R-:W-:Y:S01]  /*3ff0*/  STL [R1+0x548], RZ ;  /* 0x000548ff01007387 */ /* 0x000fe20000100800 */
[----:B------:R-:W-:Y:S01]  /*4000*/  UMOV UR16, UR20 ;  /* 0x0000001400107c82 */ /* 0x000fe20008000000 */
[----:B------:R-:W-:Y:S01]  /*4010*/  UMOV UR17, UR21 ;  /* 0x0000001500117c82 */ /* 0x000fe20008000000 */
[----:B------:R-:W-:Y:S01]  /*4020*/  UMOV UR28, UR20 ;  /* 0x00000014001c7c82 */ /* 0x000fe20008000000 */
[----:B------:R-:W-:Y:S01]  /*4030*/  STL [R1+0x544], RZ ;  /* 0x000544ff01007387 */ /* 0x000fe20000100800 */
[----:B------:R-:W-:Y:S01]  /*4040*/  UMOV UR29, UR21 ;  /* 0x00000015001d7c82 */ /* 0x000fe20008000000 */
[----:B------:R-:W-:Y:S01]  /*4050*/  UMOV UR24, UR20 ;  /* 0x0000001400187c82 */ /* 0x000fe20008000000 */
[----:B------:R-:W-:Y:S01]  /*4060*/  UMOV UR25, UR21 ;  /* 0x0000001500197c82 */ /* 0x000fe20008000000 */
[----:B------:R-:W-:Y:S01]  /*4070*/  STL [R1+0x540], RZ ;  /* 0x000540ff01007387 */ /* 0x000fe20000100800 */
[----:B------:R-:W-:Y:S01]  /*4080*/  UMOV UR12, UR20 ;  /* 0x00000014000c7c82 */ /* 0x000fe20008000000 */
[----:B------:R-:W-:-:S02]  /*4090*/  UMOV UR13, UR21 ;  /* 0x00000015000d7c82 */ /* 0x000fc40008000000 */
        /* <DEDUP_REMOVED lines=16> */
[----:B------:R-:W-:Y:S03]  /*41a0*/  QGMMA.64x32x32.F32.E4M3.E4M3 R56, gdesc[UR20], RZ, !UPT, gsb0 ;  /* 0x00600000143879f3 */ /* 0x000fe6000c0008ff */
        /* <DEDUP_REMOVED lines=56> */
[----:B------:R-:W-:-:S03]  /*4530*/  WARPGROUP.DEPBAR.LE gsb0, 0x0 ;  /* 0x00008000000079c5 */ /* 0x000fc60000010000 */
        /* <DEDUP_REMOVED lines=127> */
[----:B------:R4:W-:Y:S04]  /*4d30*/  STL.64 [R1+0xb8], R54 ;  /* 0x0000b83601007387 */ /* 0x0009e80000100a00 */
[----:B------:R-:W-:Y:S04]  /*4d40*/  STL [R1+0x7d0], R200 ;  /* 0x0007d0c801007387 */ /* 0x000fe80000100800 */
[----:B------:R-:W-:Y:S01]  /*4d50*/  STL [R1+0x7cc], R201 ;  /* 0x0007ccc901007387 */ /* 0x000fe20000100800 */
[----:B----4-:R-:W-:-:S03]  /*4d60*/  WARPGROUP.ARRIVE ;  /* 0x00000000000079c5 */ /* 0x010fc60000000000 */
[----:B------:R-:W-:Y:S04]  /*4d70*/  STL [R1+0x7c8], R202 ;  /* 0x0007c8ca01007387 */ /* 0x000fe80000100800 */
[----:B------:R-:W-:Y:S01]  /*4d80*/  STL [R1+0x7c4], R203 ;  /* 0x0007c4cb01007387 */ /* 0x000fe20000100800 */
[----:B------:R-:W-:Y:S03]  /*4d90*/  QGMMA.64x32x32.F32.E4M3.E4M3 R40, gdesc[UR24], RZ, !UPT, gsb0 ;  /* 0x00600000182879f3 */ /* 0x000fe6000c0008ff */
[----:B------:R-:W-:Y:S04]  /*4da0*/  STL [R1+0x7c0], R204 ;  /* 0x0007c0cc01007387 */ /* 0x000fe80000100800 */
[----:B------:R-:W-:Y:S04]  /*4db0*/  STL [R1+0x7bc], R205 ;  /* 0x0007bccd01007387 */ /* 0x000fe80000100800 */
[----:B------:R-:W-:Y:S04]  /*4dc0*/  STL [R1+0x7b8], R206 ;  /* 0x0007b8ce01007387 */ /* 0x000fe80000100800 */
[----:B------:R-:W-:Y:S04]  /*4dd0*/  STL [R1+0x7b4], R207 ;  /* 0x0007b4cf01007387 */ /* 0x000fe80000100800 */
[----:B------:R-:W-:Y:S04]  /*4de0*/  STL [R1+0x7b0], R208 ;  /* 0x0007b0d001007387 */ /* 0x000fe80000100800 */
[----:B------:R-:W-:Y:S04]  /*4df0*/  STL [R1+0x7ac], R209 ;  /* 0x0007acd101007387 */ /* 0x000fe80000100800 */
[----:B------:R-:W-:Y:S04]  /*4e00*/  STL [R1+0x7a8], R210 ;  /* 0x0007a8d201007387 */ /* 0x000fe80000100800 */
[----:B------:R4:W-:Y:S04]  /*4e10*/  STL [R1+0x7a4], R211 ;  /* 0x0007a4d301007387 */ /* 0x0009e80000100800 */
[----:B------:R0:W-:Y:S04]  /*4e20*/  STL [R1+0x7a0], R212 ;  /* 0x0007a0d401007387 */ /* 0x0001e80000100800 */
[----:B------:R1:W-:Y:S04]  /*4e30*/  STL [R1+0x79c], R213 ;  /* 0x00079cd501007387 */ /* 0x0003e80000100800 */
[----:B------:R2:W-:Y:S04]  /*4e40*/  STL [R1+0x798], R214 ;  /* 0x000798d601007387 */ /* 0x0005e80000100800 */
[----:B------:R3:W-:Y:S04]  /*4e50*/  STL [R1+0x794], R215 ;  /* 0x000794d701007387 */ /* 0x0007e80000100800 */
[----:B------:R-:W-:Y:S04]  /*4e60*/  STL [R1+0x810], R136 ;  /* 0x0008108801007387 */ /* 0x000fe80000100800 */
[----:B------:R-:W-:Y:S04]  /*4e70*/  STL [R1+0x80c], R137 ;  /* 0x00080c8901007387 */ /* 0x000fe80000100800 */
[----:B------:R-:W-:Y:S01]  /*4e80*/  STL [R1+0x808], R138 ;  /* 0x0008088a01007387 */ /* 0x000fe20000100800 */
[----:B------:R-:W-:-:S02]  /*4e90*/  WARPGROUP.DEPBAR.LE gsb0, 0x0 ;  /* 0x00008000000079c5 */ /* 0x000fc40000010000 */
[----:B----4-:R-:W-:Y:S01]  /*4ea0*/  IMAD.MOV.U32 R211, RZ, RZ, R40 ;  /* 0x000000ffffd37224 */ /* 0x010fe200078e0028 */
[----:B------:R-:W-:Y:S01]  /*4eb0*/  STL [R1+0x804], R139 ;  /* 0x0008048b01007387 */ /* 0x000fe20000100800 */
[----:B0-----:R-:W-:Y:S02]  /*4ec0*/  IMAD.MOV.U32 R212, RZ, RZ, R41 ;  /* 0x000000ffffd47224 */ /* 0x001fe400078e0029 */
[----:B-1----:R-:W-:Y:S01]  /*4ed0*/  IMAD.MOV.U32 R213, RZ, RZ, R42 ;  /* 0x000000ffffd57224 */ /* 0x002fe200078e002a */
[----:B------:R-:W-:Y:S01]  /*4ee0*/  STL [R1+0x800], R140 ;  /* 0x0008008c01007387 */ /* 0x000fe20000100800 */
[----:B--2---:R-:W-:Y:S02]  /*4ef0*/  IMAD.MOV.U32 R214, RZ, RZ, R43 ;  /* 0x000000ffffd67224 */ /* 0x004fe400078e002b */
[----:B---3--:R-:W-:Y:S01]  /*4f00*/  IMAD.MOV.U32 R215, RZ, RZ, R44 ;  /* 0x000000ffffd77224 */ /* 0x008fe200078e002c */
[----:B------:R-:W-:Y:S01]  /*4f10*/  STL [R1+0x7fc], R141 ;  /* 0x0007fc8d01007387 */ /* 0x000fe20000100800 */
[----:B------:R-:W-:-:S02]  /*4f20*/  IMAD.MOV.U32 R3, RZ, RZ, R45 ;  /* 0x000000ffff037224 */ /* 0x000fc400078e002d */
[----:B------:R-:W-:Y:S01]  /*4f30*/  IMAD.MOV.U32 R2, RZ, RZ, R46 ;  /* 0x000000ffff027224 */ /* 0x000fe200078e002e */
[----:B------:R-:W-:Y:S01]  /*4f40*/  STL [R1+0x7f8], R142 ;  /* 0x0007f88e01007387 */ /* 0x000fe20000100800 */
[----:B------:R-:W-:Y:S02]  /*4f50*/  IMAD.MOV.U32 R0, RZ, RZ, R47 ;  /* 0x000000ffff007224 */ /* 0x000fe400078e002f */
[----:B------:R-:W-:Y:S01]  /*4f60*/  IMAD.MOV.U32 R235, RZ, RZ, R48 ;  /* 0x000000ffffeb7224 */ /* 0x000fe200078e0030 */
[----:B------:R-:W-:Y:S01]  /*4f70*/  STL [R1+0x7f4], R143 ;  /* 0x0007f48f01007387 */ /* 0x000fe20000100800 */
[----:B------:R-:W-:Y:S02]  /*4f80*/  IMAD.MOV.U32 R234, RZ, RZ, R49 ;  /* 0x000000ffffea7224 */ /* 0x000fe400078e0031 */
[----:B------:R-:W-:Y:S01]  /*4f90*/  IMAD.MOV.U32 R233, RZ, RZ, R50 ;  /* 0x000000ffffe97224 */ /* 0x000fe200078e0032 */
        /* <DEDUP_REMOVED lines=8> */
[----:B------:R-:W-:Y:S01]  /*5020*/  WARPGROUP.ARRIVE ;  /* 0x00000000000079c5 */ /* 0x000fe20000000000 */
[----:B------:R0:W-:Y:S04]  /*5030*/  STL [R1+0x7e4], R147 ;  /* 0x0007e49301007387 */ /* 0x0001e80000100800 */
[----:B------:R1:W-:Y:S01]  /*5040*/  STL [R1+0x7e0], R148 ;  /* 0x0007e09401007387 */ /* 0x0003e20000100800 */
[----:B------:R-:W-:Y:S01]  /*5050*/  QGMMA.64x32x32.F32.E4M3.E4M3 R40, gdesc[UR12], RZ, !UPT, gsb0 ;  /* 0x006000000c2879f3 */ /* 0x000fe2000c0008ff */
[----:B------:R-:W-:Y:S01]  /*5060*/  UMOV UR12, UR16 ;  /* 0x00000010000c7c82 */ /* 0x000fe20008000000 */
[----:B------:R-:W-:Y:S01]  /*5070*/  UMOV UR13, 0x80000020 ;  /* 0x80000020000d7882 */ /* 0x000fe20000000000 */
[----:B------:R2:W-:Y:S01]  /*5080*/  STL [R1+0x7dc], R149 ;  /* 0x0007dc9501007387 */ /* 0x0005e20000100800 */
[----:B------:R-:W-:Y:S01]  /*5090*/  UMOV UR24, UR12 ;  /* 0x0000000c00187c82 */ /* 0x000fe20008000000 */
[----:B------:R-:W-:Y:S01]  /*50a0*/  UMOV UR25, UR13 ;  /* 0x0000000d00197c82 */ /* 0x000fe20008000000 */
[----:B------:R-:W-:Y:S01]  /*50b0*/  UMOV UR28, UR12 ;  /* 0x0000000c001c7c82 */ /* 0x000fe20008000000 */
[----:B------:R3:W-:Y:S01]  /*50c0*/  STL [R1+0x7d8], R150 ;  /* 0x0007d89601007387 */ /* 0x0007e20000100800 */
[----:B------:R-:W-:Y:S01]  /*50d0*/  UMOV UR29, UR13 ;  /* 0x0000000d001d7c82 */ /* 0x000fe20008000000 */
[----:B------:R-:W-:Y:S01]  /*50e0*/  UMOV UR16, UR12 ;  /* 0x0000000c00107c82 */ /* 0x000fe20008000000 */
[----:B------:R-:W-:Y:S01]  /*50f0*/  UMOV UR17, UR13 ;  /* 0x0000000d00117c82 */ /* 0x000fe20008000000 */
[----:B------:R4:W-:Y:S01]  /*5100*/  STL [R1+0x7d4], R151 ;  /* 0x0007d49701007387 */ /* 0x0009e20000100800 */
[----:B------:R-:W-:Y:S01]  /*5110*/  UMOV UR20, UR12 ;  /* 0x0000000c00147c82 */ /* 0x000fe20008000000 */
[----:B------:R-:W-:-:S02]  /*5120*/  UMOV UR21, UR13 ;  /* 0x0000000d00157c82 */ /* 0x000fc40008000000 */
[----:B------:R4:W-:Y:S04]  /*5130*/  STL [R1+0x824], R83 ;  /* 0x0008245301007387 */ /* 0x0009e80000100800 */
[----:B------:R4:W-:Y:S04]  /*5140*/  STL [R1+0x820], R84 ;  /* 0x0008205401007387 */ /* 0x0009e80000100800 */
[----:B------:R4:W-:Y:S04]  /*5150*/  STL [R1+0x81c], R85 ;  /* 0x00081c5501007387 */ /* 0x0009e80000100800 */
[----:B------:R4:W-:Y:S04]  /*5160*/  STL [R1+0x818], R86 ;  /* 0x0008185601007387 */ /* 0x0009e80000100800 */
[----:B------:R4:W-:Y:S04]  /*5170*/  STL [R1+0x814], R87 ;  /* 0x0008145701007387 */ /* 0x0009e80000100800 */
[----:B------:R-:W-:Y:S04]  /*5180*/  STL [R1+0x244], RZ ;  /* 0x000244ff01007387 */ /* 0x000fe80000100800 */
[----:B------:R-:W-:Y:S04]  /*5190*/  STL [R1+0x240], RZ ;  /* 0x000240ff01007387 */ /* 0x000fe80000100800 */
[----:B------:R-:W-:Y:S04]  /*51a0*/  STL [R1+0x23c], RZ ;  /* 0x00023cff01007387 */ /* 0x000fe80000100800 */
[----:B------:R-:W-:Y:S04]  /*51b0*/  STL [R1+0x238], RZ ;  /* 0x000238ff01007387 */ /* 0x000fe80000100800 */
[----:B------:R-:W-:Y:S04]  /*51c0*/  STL [R1+0x234], RZ ;  /* 0x000234ff01007387 */ /* 0x000fe80000100800 */
[----:B------:R-:W-:Y:S01]  /*51d0*/  STL [R1+0x230], RZ ;  /* 0x000230ff01007387 */ /* 0x000fe20000100800 */
[----:B------:R-:W-:-:S02]  /*51e0*/  WARPGROUP.DEPBAR.LE gsb0, 0x0 ;  /* 0x00008000000079c5 */ /* 0x000fc40000010000 */
[----:B0-----:R-:W-:Y:S02]  /*51f0*/  IMAD.MOV.U32 R147, RZ, RZ, R40 ;  /* 0x000000ffff937224 */ /* 0x001fe400078e0028 */
[----:B-1----:R-:W-:Y:S02]  /*5200*/  IMAD.MOV.U32 R148, RZ, RZ, R41 ;  /* 0x000000ffff947224 */ /* 0x002fe400078e0029 */
[----:B--2---:R-:W-:Y:S02]  /*5210*/  IMAD.MOV.U32 R149, RZ, RZ, R42 ;  /* 0x000000ffff957224 */ /* 0x004fe400078e002a */
[----:B---3--:R-:W-:Y:S02]  /*5220*/  IMAD.MOV.U32 R150, RZ, RZ, R43 ;  /* 0x000000ffff967224 */ /* 0x008fe400078e002b */
[----:B----4-:R-:W-:Y:S02]  /*5230*/  IMAD.MOV.U32 R151, RZ, RZ, R44 ;  /* 0x000000ffff977224 */ /* 0x010fe400078e002c */
[----:B------:R-:W-:-:S02]  /*5240*/  IMAD.MOV.U32 R200, RZ, RZ, R45 ;  /* 0x000000ffffc87224 */ /* 0x000fc400078e002d */
[----:B------:R-:W-:Y:S02]  /*5250*/  IMAD.MOV.U32 R201, RZ, RZ, R46 ;  /* 0x000000ffffc97224 */ /* 0x000fe400078e002e */
[----:B------:R-:W-:Y:S02]  /*5260*/  IMAD.MOV.U32 R202, RZ, RZ, R47 ;  /* 0x000000ffffca7224 */ /* 0x000fe400078e002f */
[----:B------:R-:W-:Y:S02]  /*5270*/  IMAD.MOV.U32 R203, RZ, RZ, R48 ;  /* 0x000000ffffcb7224 */ /* 0x000fe400078e0030 */
[----:B------:R-:W-:Y:S02]  /*5280*/  IMAD.MOV.U32 R204, RZ, RZ, R49 ;  /* 0x000000ffffcc7224 */ /* 0x000fe400078e0031 */
[----:B------:R-:W-:Y:S02]  /*5290*/  IMAD.MOV.U32 R205, RZ, RZ, R50 ;  /* 0x000000ffffcd7224 */ /* 0x000fe400078e0032 */
[----:B------:R-:W-:-:S02]  /*52a0*/  IMAD.MOV.U32 R206, RZ, RZ, R51 ;  /* 0x000000ffffce7224 */ /* 0x000fc400078e0033 */
[----:B------:R-:W-:Y:S02]  /*52b0*/  IMAD.MOV.U32 R207, RZ, RZ, R52 ;  /* 0x000000ffffcf7224 */ /* 0x000fe400078e0034 */
[----:B------:R-:W-:Y:S02]  /*52c0*/  IMAD.MOV.U32 R208, RZ, RZ, R53 ;  /* 0x000000ffffd07224 */ /* 0x000fe400078e0035 */
[----:B------:R-:W-:Y:S02]  /*52d0*/  IMAD.MOV.U32 R209, RZ, RZ, R54 ;  /* 0x000000ffffd17224 */ /* 0x000fe400078e0036 */
[----:B------:R-:W-:Y:S02]  /*52e0*/  IMAD.MOV.U32 R210, RZ, RZ, R55 ;  /* 0x000000ffffd27224 */ /* 0x000fe400078e0037 */
[----:B------:R-:W-:-:S06]  /*52f0*/  WARPGROUP.ARRIVE ;  /* 0x00000000000079c5 */ /* 0x000fcc0000000000 */
[----:B------:R-:W-:Y:S03]  /*5300*/  QGMMA.64x32x32.F32.E4M3.E4M3 R40, gdesc[UR12], RZ, !UPT, gsb0 ;  /* 0x006000000c2879f3 */ /* 0x000fe6000c0008ff */
[----:B------:R-:W-:Y:S02]  /*5310*/  WARPGROUP.DEPBAR.LE gsb0, 0x0 ;  /* 0x00008000000079c5 */ /* 0x000fe40000010000 */
        /* <DEDUP_REMOVED lines=16> */
[----:B------:R-:W-:-:S06]  /*5420*/  WARPGROUP.ARRIVE ;  /* 0x00000000000079c5 */ /* 0x000fcc0000000000 */
[----:B------:R-:W-:Y:S01]  /*5430*/  QGMMA.64x32x32.F32.E4M3.E4M3 R40, gdesc[UR24], RZ, !UPT, gsb0 ;  /* 0x00600000182879f3 */ /* 0x000fe2000c0008ff */
[----:B------:R-:W-:Y:S02]  /*5440*/  UIADD3 UR24, UR41, 0x600, URZ ;  /* 0x0000060029187890 */ /* 0x000fe4000fffe03f */
[----:B------:R-:W-:Y:S02]  /*5450*/  WARPGROUP.DEPBAR.LE gsb0, 0x0 ;  /* 0x00008000000079c5 */ /* 0x000fe40000010000 */
[----:B------:R-:W-:Y:S01]  /*5460*/  WARPGROUP.ARRIVE ;  /* 0x00000000000079c5 */ /* 0x000fe20000000000 */
[----:B------:R-:W-:Y:S04]  /*5470*/  STL.64 [R1], R40 ;  /* 0x0000002801007387 */ /* 0x000fe80000100a00 */
[----:B------:R-:W-:Y:S01]  /*5480*/  STL.64 [R1+0x8], R42 ;  /* 0x0000082a01007387 */ /* 0x000fe20000100a00 */
[----:B------:R-:W-:Y:S03]  /*5490*/  QGMMA.64x32x32.F32.E4M3.E4M3 R168, gdesc[UR28], RZ, !UPT, gsb0 ;  /* 0x006000001ca879f3 */ /* 0x000fe6000c0008ff */
[----:B------:R-:W-:Y:S04]  /*54a0*/  STL.64 [R1+0x10], R44 ;  /* 0x0000102c01007387 */ /* 0x000fe80000100a00 */
[----:B------:R-:W-:Y:S04]  /*54b0*/  STL.64 [R1+0x18], R46 ;  /* 0x0000182e01007387 */ /* 0x000fe80000100a00 */
[----:B------:R-:W-:Y:S04]  /*54c0*/  STL.64 [R1+0x20], R48 ;  /* 0x0000203001007387 */ /* 0x000fe80000100a00 */
[----:B------:R-:W-:Y:S04]  /*54d0*/  STL.64 [R1+0x28], R50 ;  /* 0x0000283201007387 */ /* 0x000fe80000100a00 */
[----:B------:R-:W-:Y:S04]  /*54e0*/  STL.64 [R1+0x30], R52 ;  /* 0x0000303401007387 */ /* 0x000fe80000100a00 */
[----:B------:R-:W-:Y:S01]  /*54f0*/  STL.64 [R1+0x38], R54 ;  /* 0x0000383601007387 */ /* 0x000fe20000100a00 */
[----:B------:R-:W-:-:S02]  /*5500*/  WARPGROUP.DEPBAR.LE gsb0, 0x0 ;  /* 0x00008000000079c5 */ /* 0x000fc40000010000 */
[----:B------:R-:W-:Y:S01]  /*5510*/  WARPGROUP.ARRIVE ;  /* 0x00000000000079c5 */ /* 0x000fe20000000000 */
[----:B------:R0:W-:Y:S04]  /*5520*/  STL.64 [R1+0x700], R182 ;  /* 0x000700b601007387 */ /* 0x0001e80000100a00 */
[----:B------:R1:W-:Y:S01]  /*5530*/  STL.64 [R1+0x6f8], R180 ;  /* 0x0006f8b401007387 */ /* 0x0003e20000100a00 */
[----:B------:R-:W-:Y:S03]  /*5540*/  QGMMA.64x32x32.F32.E4M3.E4M3 R104, gdesc[UR16], RZ, !UPT, gsb0 ;  /* 0x00600000106879f3 */ /* 0x000fe6000c0008ff */
[----:B------:R2:W-:Y:S04]  /*5550*/  STL.64 [R1+0x6f0], R178 ;  /* 0x0006f0b201007387 */ /* 0x0005e80000100a00 */
[----:B------:R3:W-:Y:S01]  /*5560*/  STL.64 [R1+0x6e8], R176 ;  /* 0x0006e8b001007387 */ /* 0x0007e20000100a00 */
[----:B0-----:R-:W-:-:S02]  /*5570*/  IMAD.MOV.U32 R182, RZ, RZ, R26 ;  /* 0x000000ffffb67224 */ /* 0x001fc400078e001a */
[----:B------:R-:W-:Y:S01]  /*5580*/  IMAD.MOV.U32 R183, RZ, RZ, R25 ;  /* 0x000000ffffb77224 */ /* 0x000fe200078e0019 */
[----:B------:R0:W-:Y:S01]  /*5590*/  STL.64 [R1+0x6e0], R174 ;  /* 0x0006e0ae01007387 */ /* 0x0001e20000100a00 */
[----:B-1----:R-:W-:Y:S02]  /*55a0*/  IMAD.MOV.U32 R180, RZ, RZ, R28 ;  /* 0x000000ffffb47224 */ /* 0x002fe400078e001c */
[----:B------:R-:W-:Y:S01]  /*55b0*/  IMAD.MOV.U32 R181, RZ, RZ, R27 ;  /* 0x000000ffffb57224 */ /* 0x000fe200078e001b */
[----:B------:R1:W-:Y:S01]  /*55c0*/  STL.64 [R1+0x6d8], R172 ;  /* 0x0006d8ac01007387 */ /* 0x0003e20000100a00 */
[----:B--2---:R-:W-:Y:S02]  /*55d0*/  IMAD.MOV.U32 R178, RZ, RZ, R30 ;  /* 0x000000ffffb27224 */ /* 0x004fe400078e001e */
[----:B------:R-:W-:Y:S01]  /*55e0*/  IMAD.MOV.U32 R179, RZ, RZ, R29 ;  /* 0x000000ffffb37224 */ /* 0x000fe200078e001d */
[----:B------:R2:W-:Y:S01]  /*55f0*/  STL.64 [R1+0x6d0], R170 ;  /* 0x0006d0aa01007387 */ /* 0x0005e20000100a00 */
[----:B---3--:R-:W-:-:S02]  /*5600*/  IMAD.MOV.U32 R176, RZ, RZ, R32 ;  /* 0x000000ffffb07224 */ /* 0x008fc400078e0020 */
[----:B------:R-:W-:Y:S01]  /*5610*/  IMAD.MOV.U32 R177, RZ, RZ, R31 ;  /* 0x000000ffffb17224 */ /* 0x000fe200078e001f */
[----:B------:R3:W-:Y:S01]  /*5620*/  STL.64 [R1+0x6c8], R168 ;  /* 0x0006c8a801007387 */ /* 0x0007e20000100a00 */
[----:B0-----:R-:W-:Y:S02]  /*5630*/  IMAD.MOV.U32 R174, RZ, RZ, R34 ;  /* 0x000000ffffae7224 */ /* 0x001fe400078e0022 */
[----:B------:R-:W-:Y:S01]  /*5640*/  IMAD.MOV.U32 R175, RZ, RZ, R33 ;  /* 0x000000ffffaf7224 */ /* 0x000fe200078e0021 */
[----:B------:R-:W-:Y:S01]  /*5650*/  STL [R1+0x22c], RZ ;  /* 0x00022cff01007387 */ /* 0x000fe20000100800 */
[----:B-1----:R-:W-:Y:S02]  /*5660*/  IMAD.MOV.U32 R172, RZ, RZ, R36 ;  /* 0x000000ffffac7224 */ /* 0x002fe400078e0024 */
[----:B------:R-:W-:Y:S02]  /*5670*/  IMAD.MOV.U32 R173, RZ, RZ, R35 ;  /* 0x000000ffffad7224 */ /* 0x000fe400078e0023 */
[----:B--2---:R-:W-:-:S02]  /*5680*/  IMAD.MOV.U32 R171, RZ, RZ, R37 ;  /* 0x000000ffffab7224 */ /* 0x004fc400078e0025 */
[----:B------:R-:W-:Y:S02]  /*5690*/  IMAD.MOV.U32 R170, RZ, RZ, R24 ;  /* 0x000000ffffaa7224 */ /* 0x000fe400078e0018 */
[----:B---3--:R-:W-:Y:S02]  /*56a0*/  IMAD.MOV.U32 R168, RZ, RZ, R8 ;  /* 0x000000ffffa87224 */ /* 0x008fe400078e0008 */
[----:B------:R-:W-:Y:S01]  /*56b0*/  IMAD.MOV.U32 R169, RZ, RZ, R7 ;  /* 0x000000ffffa97224 */ /* 0x000fe200078e0007 */
[----:B------:R-:W-:Y:S02]  /*56c0*/  WARPGROUP.DEPBAR.LE gsb0, 0x0 ;  /* 0x00008000000079c5 */ /* 0x000fe40000010000 */
[----:B------:R-:W-:Y:S01]  /*56d0*/  WARPGROUP.ARRIVE ;  /* 0x00000000000079c5 */ /* 0x000fe20000000000 */
[----:B------:R-:W-:Y:S04]  /*56e0*/  STL.64 [R1+0x740], R118 ;  /* 0x0007407601007387 */ /* 0x000fe80000100a00 */
[----:B------:R0:W-:Y:S01]  /*56f0*/  STL.64 [R1+0x738], R116 ;  /* 0x0007387401007387 */ /* 0x0001e20000100a00 */
[----:B------:R-:W-:Y:S01]  /*5700*/  QGMMA.64x32x32.F32.E4M3.E4M3 R40, gdesc[UR20], RZ, !UPT, gsb0 ;  /* 0x00600000142879f3 */ /* 0x000fe2000c0008ff */
[----:B------:R-:W-:Y:S01]  /*5710*/  UMOV UR20, UR24 ;  /* 0x0000001800147c82 */ /* 0x000fe20008000000 */
[----:B------:R-:W-:Y:S01]  /*5720*/  UMOV UR21, 0x80000020 ;  /* 0x8000002000157882 */ /* 0x000fe20000000000 */
[----:B------:R-:W-:Y:S01]  /*5730*/  UMOV UR16, UR20 ;  /* 0x0000001400107c82 */ /* 0x000fe20008000000 */
[----:B------:R-:W-:Y:S01]  /*5740*/  UMOV UR17, UR21 ;  /* 0x0000001500117c82 */ /* 0x000fe20008000000 */
[----:B------:R-:W-:Y:S01]  /*5750*/  UMOV UR28, UR20 ;  /* 0x00000014001c7c82 */ /* 0x000fe20008000000 */
[----:B------:R-:W-:Y:S01]  /*5760*/  UMOV UR29, UR21 ;  /* 0x00000015001d7c82 */ /* 0x000fe20008000000 */
[----:B------:R-:W-:Y:S01]  /*5770*/  UMOV UR24, UR20 ;  /* 0x0000001400187c82 */ /* 0x000fe20008000000 */
[----:B------:R-:W-:Y:S01]  /*5780*/  UMOV UR25, UR21 ;  /* 0x0000001500197c82 */ /* 0x000fe20008000000 */
[----:B------:R1:W-:Y:S01]  /*5790*/  STL.64 [R1+0x730], R114 ;  /* 0x0007307201007387 */ /* 0x0003e20000100a00 */
[----:B------:R-:W-:Y:S01]  /*57a0*/  UMOV UR12, UR20 ;  /* 0x00000014000c7c82 */ /* 0x000fe20008000000 */
[----:B------:R-:W-:Y:S01]  /*57b0*/  UMOV UR13, UR21 ;  /* 0x00000015000d7c82 */ /* 0x000fe20008000000 */
[----:B0-----:R-:W-:Y:S01]  /*57c0*/  IMAD.MOV.U32 R116, RZ, RZ, R12 ;  /* 0x000000ffff747224 */ /* 0x001fe200078e000c */
[----:B------:R0:W-:Y:S01]  /*57d0*/  STL.64 [R1+0x728], R112 ;  /* 0x0007287001007387 */ /* 0x0001e20000100a00 */
[----:B------:R-:W-:-:S02]  /*57e0*/  IMAD.MOV.U32 R117, RZ, RZ, R11 ;  /* 0x000000ffff757224 */ /* 0x000fc400078e000b */
[----:B------:R-:W-:Y:S01]  /*57f0*/  IMAD.MOV.U32 R118, RZ, RZ, R10 ;  /* 0x000000ffff767224 */ /* 0x000fe200078e000a */
[----:B------:R2:W-:Y:S01]  /*5800*/  STL.64 [R1+0x720], R110 ;  /* 0x0007206e01007387 */ /* 0x0005e20000100a00 */
[----:B------:R-:W-:-:S03]  /*5810*/  IMAD.MOV.U32 R119, RZ, RZ, R9 ;  /* 0x000000ffff777224 */ /* 0x000fc600078e0009 */
[----:B------:R3:W-:Y:S01]  /*5820*/  STL.64 [R1+0x718], R108 ;  /* 0x0007186c01007387 */ /* 0x0007e20000100a00 */
[----:B-1----:R-:W-:Y:S02]  /*5830*/  IMAD.MOV.U32 R114, RZ, RZ, R14 ;  /* 0x000000ffff727224 */ /* 0x002fe400078e000e */
[----:B------:R-:W-:Y:S01]  /*5840*/  IMAD.MOV.U32 R115, RZ, RZ, R13 ;  /* 0x000000ffff737224 */ /* 0x000fe200078e000d */
[----:B------:R1:W-:Y:S01]  /*5850*/  STL.64 [R1+0x710], R106 ;  /* 0x0007106a01007387 */ /* 0x0003e20000100a00 */
[----:B0-----:R-:W-:Y:S02]  /*5860*/  IMAD.MOV.U32 R112, RZ, RZ, R16 ;  /* 0x000000ffff707224 */ /* 0x001fe400078e0010 */
[----:B------:R-:W-:Y:S01]  /*5870*/  IMAD.MOV.U32 R113, RZ, RZ, R15 ;  /* 0x000000ffff717224 */ /* 0x000fe200078e000f */
[----:B------:R-:W-:Y:S01]  /*5880*/  STL.64 [R1+0x708], R104 ;  /* 0x0007086801007387 */ /* 0x000fe20000100a00 */
[----:B--2---:R-:W-:Y:S02]  /*5890*/  IMAD.MOV.U32 R110, RZ, RZ, R18 ;  /* 0x000000ffff6e7224 */ /* 0x004fe400078e0012 */
[----:B------:R-:W-:Y:S01]  /*58a0*/  IMAD.MOV.U32 R111, RZ, RZ, R17 ;  /* 0x000000ffff6f7224 */ /* 0x000fe200078e0011 */
[----:B------:R-:W-:Y:S01]  /*58b0*/  STL [R1+0x228], RZ ;  /* 0x000228ff01007387 */ /* 0x000fe20000100800 */
[----:B---3--:R-:W-:-:S02]  /*58c0*/  IMAD.MOV.U32 R108, RZ, RZ, R20 ;  /* 0x000000ffff6c7224 */ /* 0x008fc400078e0014 */
[----:B------:R-:W-:Y:S02]  /*58d0*/  IMAD.MOV.U32 R109, RZ, RZ, R19 ;  /* 0x000000ffff6d7224 */ /* 0x000fe400078e0013 */
[----:B-1----:R-:W-:Y:S02]  /*58e0*/  IMAD.MOV.U32 R106, RZ, RZ, R22 ;  /* 0x000000ffff6a7224 */ /* 0x002fe400078e0016 */
[----:B------:R-:W-:Y:S01]  /*58f0*/  IMAD.MOV.U32 R107, RZ, RZ, R21 ;  /* 0x000000ffff6b7224 */ /* 0x000fe200078e0015 */
[----:B------:R-:W-:Y:S02]  /*5900*/  WARPGROUP.DEPBAR.LE gsb0, 0x0 ;  /* 0x00008000000079c5 */ /* 0x000fe40000010000 */
[----:B------:R-:W-:Y:S01]  /*5910*/  WARPGROUP.ARRIVE ;  /* 0x00000000000079c5 */ /* 0x000fe20000000000 */
[----:B------:R-:W-:Y:S04]  /*5920*/  STL.64 [R1+0x780], R54 ;  /* 0x0007803601007387 */ /* 0x000fe80000100a00 */
[----:B------:R-:W-:Y:S01]  /*5930*/  STL.64 [R1+0x778], R52 ;  /* 0x0007783401007387 */ /* 0x000fe20000100a00 */
[----:B------:R-:W-:Y:S03]  /*5940*/  QGMMA.64x32x32.F32.E4M3.E4M3 R24, gdesc[UR20], RZ, !UPT, gsb0 ;  /* 0x00600000141879f3 */ /* 0x000fe6000c0008ff */
[----:B------:R-:W-:Y:S04]  /*5950*/  STL.64 [R1+0x770], R50 ;  /* 0x0007703201007387 */ /* 0x000fe80000100a00 */
[----:B------:R-:W-:Y:S04]  /*5960*/  STL.64 [R1+0x768], R48 ;  /* 0x0007683001007387 */ /* 0x000fe80000100a00 */
[----:B------:R-:W-:Y:S04]  /*5970*/  STL.64 [R1+0x760], R46 ;  /* 0x0007602e01007387 */ /* 0x000fe80000100a00 */
[----:B------:R-:W-:Y:S04]  /*5980*/  STL.64 [R1+0x758], R44 ;  /* 0x0007582c01007387 */ /* 0x000fe80000100a00 */
[----:B------:R-:W-:Y:S04]  /*5990*/  STL.64 [R1+0x750], R42 ;  /* 0x0007502a01007387 */ /* 0x000fe80000100a00 */
[----:B------:R0:W-:Y:S04]  /*59a0*/  STL.64 [R1+0x748], R40 ;  /* 0x0007482801007387 */ /* 0x0001e80000100a00 */
[----:B------:R-:W-:Y:S04]  /*59b0*/  STL [R1+0x224], RZ ;  /* 0x000224ff01007387 */ /* 0x000fe80000100800 */
[----:B------:R-:W-:Y:S04]  /*59c0*/  STL [R1+0x220], RZ ;  /* 0x000220ff01007387 */ /* 0x000fe80000100800 */
[----:B------:R-:W-:Y:S01]  /*59d0*/  STL [R1+0x21c], RZ ;  /* 0x00021cff01007387 */ /* 0x000fe20000100800 */
[----:B------:R-:W-:-:S02]  /*59e0*/  WARPGROUP.DEPBAR.LE gsb0, 0x0 ;  /* 0x00008000000079c5 */ /* 0x000fc40000010000 */
[----:B------:R-:W-:-:S06]  /*59f0*/  WARPGROUP.ARRIVE ;  /* 0x00000000000079c5 */ /* 0x000fcc0000000000 */
[----:B------:R-:W-:Y:S01]  /*5a00*/  QGMMA.64x32x32.F32.E4M3.E4M3 R88, gdesc[UR16], RZ, !UPT, gsb0 ;  /* 0x00600000105879f3 */ /* 0x000fe2000c0008ff */
[----:B------:R-:W-:Y:S02]  /*5a10*/  UIADD3 UR16, UR41, 0x2, URZ ;  /* 0x0000000229107890 */ /* 0x000fe4000fffe03f */
[----:B------:R-:W-:Y:S01]  /*5a20*/  UIADD3 UR18, UR42, 0x2, URZ ;  /* 0x000000022a127890 */ /* 0x000fe2000fffe03f */
[----:B------:R-:W-:Y:S02]  /*5a30*/  WARPGROUP.DEPBAR.LE gsb0, 0x0 ;  /* 0x00008000000079c5 */ /* 0x000fe40000010000 */
[----:B------:R-:W-:-:S06]  /*5a40*/  WARPGROUP.ARRIVE ;  /* 0x00000000000079c5 */ /* 0x000fcc0000000000 */
[----:B------:R-:W-:Y:S03]  /*5a50*/  QGMMA.64x32x32.F32.E4M3.E4M3 R152, gdesc[UR28], RZ, !UPT, gsb0 ;  /* 0x006000001c9879f3 */ /* 0x000fe6000c0008ff */
[----:B------:R-:W-:Y:S02]  /*5a60*/  WARPGROUP.DEPBAR.LE gsb0, 0x0 ;  /* 0x00008000000079c5 */ /* 0x000fe40000010000 */
[----:B------:R-:W-:-:S06]  /*5a70*/  WARPGROUP.ARRIVE ;  /* 0x00000000000079c5 */ /* 0x000fcc0000000000 */
[----:B------:R-:W-:Y:S03]  /*5a80*/  QGMMA.64x32x32.F32.E4M3.E4M3 R216, gdesc[UR24], RZ, !UPT, gsb0 ;  /* 0x0060000018d879f3 */ /* 0x000fe6000c0008ff */
[----:B------:R-:W-:Y:S02]  /*5a90*/  WARPGROUP.DEPBAR.LE gsb0, 0x0 ;  /* 0x00008000000079c5 */ /* 0x000fe40000010000 */
[----:B0-----:R-:W-:-:S06]  /*5aa0*/  WARPGROUP.ARRIVE ;  /* 0x00000000000079c5 */ /* 0x001fcc0000000000 */
[----:B------:R-:W-:Y:S03]  /*5ab0*/  QGMMA.64x32x32.F32.E4M3.E4M3 R40, gdesc[UR12], RZ, !UPT, gsb0 ;  /* 0x006000000c2879f3 */ /* 0x000fe6000c0008ff */
[----:B------:R-:W-:Y:S02]  /*5ac0*/  WARPGROUP.DEPBAR.LE gsb0, 0x0 ;  /* 0x00008000000079c5 */ /* 0x000fe40000010000 */
[----:B------:R-:W-:Y:S02]  /*5ad0*/  IMAD.MOV.U32 R8, RZ, RZ, R54 ;  /* 0x000000ffff087224 */ /* 0x000fe400078e0036 */
[----:B------:R-:W-:Y:S02]  /*5ae0*/  IMAD.MOV.U32 R7, RZ, RZ, R55 ;  /* 0x000000ffff077224 */ /* 0x000fe400078e0037 */
[----:B------:R-:W-:Y:S02]  /*5af0*/  IMAD.MOV.U32 R54, RZ, RZ, R168 ;  /* 0x000000ffff367224 */ /* 0x000fe400078e00a8 */
[----:B------:R-:W-:Y:S01]  /*5b00*/  IMAD.MOV.U32 R55, RZ, RZ, R169 ;  /* 0x000000ffff377224 */ /* 0x000fe200078e00a9 */
[----:B------:R-:W2:Y:S01]  /*5b10*/  LDL.LU R168, [R1+0xb8] ;  /* 0x0000b80001a87983 */ /* 0x000ea20000300800 */
[----:B------:R-:W-:-:S02]  /*5b20*/  IMAD.MOV.U32 R22, RZ, RZ, R40 ;  /* 0x000000ffff167224 */ /* 0x000fc400078e0028 */
[----:B------:R-:W-:Y:S01]  /*5b30*/  IMAD.MOV.U32 R21, RZ, RZ, R41 ;  /* 0x000000ffff157224 */ /* 0x000fe200078e0029 */
[----:B------:R-:W3:Y:S01]  /*5b40*/  LDL.LU R169, [R1+0xbc] ;  /* 0x0000bc0001a97983 */ /* 0x000ee20000300800 */
        /* <DEDUP_REMOVED lines=25> */
[----:B------:R-:W-:Y:S01]  /*5ce0*/  IMAD.MOV.U32 R53, RZ, RZ, R119 ;  /* 0x000000ffff357224 */ /* 0x000fe200078e0077 */
[----:B------:R-:W-:Y:S01]  /*5cf0*/  UMOV UR17, 0x80000020 ;  /* 0x8000002000117882 */ /* 0x000fe20000000000 */
[----:B------:R-:W-:Y:S01]  /*5d00*/  UMOV UR19, 0x80000020 ;  /* 0x8000002000137882 */ /* 0x000fe20000000000 */
[----:B------:R-:W-:Y:S02]  /*5d10*/  IMAD.MOV.U32 R106, RZ, RZ, R170 ;  /* 0x000000ffff6a7224 */ /* 0x000fe400078e00aa */
[----:B------:R-:W-:Y:S01]  /*5d20*/  IMAD.MOV.U32 R107, RZ, RZ, R171 ;  /* 0x000000ffff6b7224 */ /* 0x000fe200078e00ab */
[----:B------:R-:W-:Y:S01]  /*5d30*/  WARPGROUP.ARRIVE ;  /* 0x00000000000079c5 */ /* 0x000fe20000000000 */
[----:B------:R-:W-:-:S02]  /*5d40*/  IMAD.MOV.U32 R108, RZ, RZ, R172 ;  /* 0x000000ffff6c7224 */ /* 0x000fc400078e00ac */
[----:B------:R-:W-:Y:S02]  /*5d50*/  IMAD.MOV.U32 R109, RZ, RZ, R173 ;  /* 0x000000ffff6d7224 */ /* 0x000fe400078e00ad */
[----:B------:R-:W-:Y:S01]  /*5d60*/  IMAD.MOV.U32 R110, RZ, RZ, R174 ;  /* 0x000000ffff6e7224 */ /* 0x000fe200078e00ae */
[----:B------:R-:W-:Y:S01]  /*5d70*/  QGMMA.64x32x32.F32.E4M3.E4M3 R40, gdesc[UR16], R40, gsb0 ;  /* 0x00600000102879f3 */ /* 0x000fe20008000828 */
[----:B------:R-:W-:Y:S02]  /*5d80*/  IMAD.MOV.U32 R170, RZ, RZ, R83 ;  /* 0x000000ffffaa7224 */ /* 0x000fe400078e0053 */
[----:B------:R-:W4:Y:S01]  /*5d90*/  LDL.LU R83, [R1+0x824] ;  /* 0x0008240001537983 */ /* 0x000f220000300800 */
[----:B------:R-:W-:Y:S02]  /*5da0*/  IMAD.MOV.U32 R171, RZ, RZ, R84 ;  /* 0x000000ffffab7224 */ /* 0x000fe400078e0054 */
[----:B------:R-:W-:Y:S01]  /*5db0*/  IMAD.MOV.U32 R172, RZ, RZ, R85 ;  /* 0x000000ffffac7224 */ /* 0x000fe200078e0055 */
[----:B------:R-:W4:Y:S01]  /*5dc0*/  LDL.LU R84, [R1+0x820] ;  /* 0x0008200001547983 */ /* 0x000f220000300800 */
[----:B------:R-:W-:-:S02]  /*5dd0*/  IMAD.MOV.U32 R173, RZ, RZ, R86 ;  /* 0x000000ffffad7224 */ /* 0x000fc400078e0056 */
[----:B------:R-:W-:Y:S01]  /*5de0*/  IMAD.MOV.U32 R111, RZ, RZ, R175 ;  /* 0x000000ffff6f7224 */ /* 0x000fe200078e00af */
[----:B------:R-:W4:Y:S01]  /*5df0*/  LDL.LU R85, [R1+0x81c] ;  /* 0x00081c0001557983 */ /* 0x000f220000300800 */
[----:B------:R-:W-:Y:S02]  /*5e00*/  IMAD.MOV.U32 R174, RZ, RZ, R87 ;  /* 0x000000ffffae7224 */ /* 0x000fe400078e0057 */
[----:B------:R-:W-:Y:S01]  /*5e10*/  IMAD.MOV.U32 R112, RZ, RZ, R176 ;  /* 0x000000ffff707224 */ /* 0x000fe200078e00b0 */
        /* <DEDUP_REMOVED lines=24> */
[----:B------:R-:W4:Y:S04]  /*5fa0*/  LDL.LU R142, [R1+0x7f8] ;  /* 0x0007f800018e7983 */ /* 0x000f280000300800 */
[----:B------:R-:W4:Y:S04]  /*5fb0*/  LDL.LU R143, [R1+0x7f4] ;  /* 0x0007f400018f7983 */ /* 0x000f280000300800 */
[----:B------:R-:W4:Y:S01]  /*5fc0*/  LDL.LU R144, [R1+0x7f0] ;  /* 0x0007f00001907983 */ /* 0x000f220000300800 */
[----:B------:R-:W-:-:S03]  /*5fd0*/  WARPGROUP.DEPBAR.LE gsb0, 0x0 ;  /* 0x00008000000079c5 */ /* 0x000fc60000010000 */
[----:B------:R0:W-:Y:S04]  /*5fe0*/  STL.64 [R1+0x180], R40 ;  /* 0x0001802801007387 */ /* 0x0001e80000100a00 */
[----:B------:R1:W-:Y:S04]  /*5ff0*/  STL.64 [R1+0x188], R42 ;  /* 0x0001882a01007387 */ /* 0x0003e80000100a00 */
[----:B------:R1:W-:Y:S04]  /*6000*/  STL.64 [R1+0x190], R44 ;  /* 0x0001902c01007387 */ /* 0x0003e80000100a00 */
[----:B------:R1:W-:Y:S04]  /*6010*/  STL.64 [R1+0x198], R46 ;  /* 0x0001982e01007387 */ /* 0x0003e80000100a00 */
[----:B------:R1:W-:Y:S01]  /*6020*/  STL.64 [R1+0x1a0], R48 ;  /* 0x0001a03001007387 */ /* 0x0003e20000100a00 */
[----:B0-----:R-:W-:-:S03]  /*6030*/  IMAD.MOV.U32 R40, RZ, RZ, R106 ;  /* 0x000000ffff287224 */ /* 0x001fc600078e006a */
[----:B------:R0:W-:Y:S01]  /*6040*/  STL.64 [R1+0x1a8], R50 ;  /* 0x0001a83201007387 */ /* 0x0001e20000100a00 */
[----:B------:R-:W-:-:S03]  /*6050*/  IMAD.MOV.U32 R41, RZ, RZ, R107 ;  /* 0x000000ffff297224 */ /* 0x000fc600078e006b */
[----:B------:R0:W-:Y:S01]  /*6060*/  STL.64 [R1+0x1b0], R52 ;  /* 0x0001b03401007387 */ /* 0x0001e20000100a00 */
[----:B-1----:R-:W-:Y:S02]  /*6070*/  IMAD.MOV.U32 R42, RZ, RZ, R108 ;  /* 0x000000ffff2a7224 */ /* 0x002fe400078e006c */
[----:B------:R-:W-:Y:S01]  /*6080*/  IMAD.MOV.U32 R43, RZ, RZ, R109 ;  /* 0x000000ffff2b7224 */ /* 0x000fe200078e006d */
[----:B------:R2:W-:Y:S01]  /*6090*/  STL.64 [R1+0x1b8], R54 ;  /* 0x0001b83601007387 */ /* 0x0005e20000100a00 */
[----:B------:R-:W-:Y:S02]  /*60a0*/  IMAD.MOV.U32 R44, RZ, RZ, R110 ;  /* 0x000000ffff2c7224 */ /* 0x000fe400078e006e */
[----:B------:R-:W-:Y:S02]  /*60b0*/  IMAD.MOV.U32 R45, RZ, RZ, R111 ;  /* 0x000000ffff2d7224 */ /* 0x000fe400078e006f */
[----:B------:R-:W-:Y:S02]  /*60c0*/  IMAD.MOV.U32 R46, RZ, RZ, R112 ;  /* 0x000000ffff2e7224 */ /* 0x000fe400078e0070 */
[----:B------:R-:W-:-:S02]  /*60d0*/  IMAD.MOV.U32 R47, RZ, RZ, R113 ;  /* 0x000000ffff2f7224 */ /* 0x000fc400078e0071 */
[----:B------:R-:W-:Y:S02]  /*60e0*/  IMAD.MOV.U32 R48, RZ, RZ, R114 ;  /* 0x000000ffff307224 */ /* 0x000fe400078e0072 */
[----:B------:R-:W-:Y:S02]  /*60f0*/  IMAD.MOV.U32 R49, RZ, RZ, R115 ;  /* 0x000000ffff317224 */ /* 0x000fe400078e0073 */
[----:B0-----:R-:W-:Y:S02]  /*6100*/  IMAD.MOV.U32 R50, RZ, RZ, R116 ;  /* 0x000000ffff327224 */ /* 0x001fe400078e0074 */
[----:B------:R-:W-:Y:S02]  /*6110*/  IMAD.MOV.U32 R51, RZ, RZ, R117 ;  /* 0x000000ffff337224 */ /* 0x000fe400078e0075 */
[----:B------:R-:W-:Y:S02]  /*6120*/  IMAD.MOV.U32 R52, RZ, RZ, R118 ;  /* 0x000000ffff347224 */ /* 0x000fe400078e0076 */
[----:B------:R-:W-:Y:S01]  /*6130*/  IMAD.MOV.U32 R53, RZ, RZ, R119 ;  /* 0x000000ffff357224 */ /* 0x000fe200078e0077 */
[----:B------:R-:W-:Y:S01]  /*6140*/  UIADD3 UR26, UR42, 0x82, URZ ;  /* 0x000000822a1a7890 */ /* 0x000fe2000fffe03f */
[----:B------:R-:W-:Y:S01]  /*6150*/  UMOV UR24, UR16 ;  /* 0x0000001000187c82 */ /* 0x000fe20008000000 */
[----:B------:R-:W-:Y:S01]  /*6160*/  UMOV UR25, UR17 ;  /* 0x0000001100197c82 */ /* 0x000fe20008000000 */
[----:B------:R-:W-:Y:S01]  /*6170*/  UMOV UR27, 0x80000020 ;  /* 0x80000020001b7882 */ /* 0x000fe20000000000 */
        /* <DEDUP_REMOVED lines=22> */
[----:B--2---:R-:W-:Y:S02]  /*62e0*/  IMAD.MOV.U32 R54, RZ, RZ, R168 ;  /* 0x000000ffff367224 */ /* 0x004fe400078e00a8 */
[----:B---3--:R-:W-:-:S06]  /*62f0*/  IMAD.MOV.U32 R55, RZ, RZ, R169 ;  /* 0x000000ffff377224 */ /* 0x008fcc00078e00a9 */
[----:B------:R-:W-:-:S06]  /*6300*/  WARPGROUP.ARRIVE ;  /* 0x00000000000079c5 */ /* 0x000fcc0000000000 */
[----:B------:R-:W-:Y:S01]  /*6310*/  QGMMA.64x32x32.F32.E4M3.E4M3 R40, gdesc[UR24], R40, gsb0 ;  /* 0x00600000182879f3 */ /* 0x000fe20008000828 */
        /* <DEDUP_REMOVED lines=15> */
[----:B------:R-:W4:Y:S01]  /*6410*/  LDL.LU R145, [R1+0x7ec] ;  /* 0x0007ec0001917983 */ /* 0x000f220000300800 */
[----:B------:R-:W-:-:S03]  /*6420*/  IMAD.MOV.U32 R183, RZ, RZ, R146 ;  /* 0x000000ffffb77224 */ /* 0x000fc600078e0092 */
[----:B------:R-:W4:Y:S04]  /*6430*/  LDL.LU R146, [R1+0x7e8] ;  /* 0x0007e80001927983 */ /* 0x000f280000300800 */
[----:B------:R-:W4:Y:S04]  /*6440*/  LDL.LU R147, [R1+0x7e4] ;  /* 0x0007e40001937983 */ /* 0x000f280000300800 */
[----:B------:R-:W4:Y:S04]  /*6450*/  LDL.LU R148, [R1+0x7e0] ;  /* 0x0007e00001947983 */ /* 0x000f280000300800 */
[----:B------:R-:W4:Y:S04]  /*6460*/  LDL.LU R149, [R1+0x7dc] ;  /* 0x0007dc0001957983 */ /* 0x000f280000300800 */
[----:B------:R-:W4:Y:S04]  /*6470*/  LDL.LU R150, [R1+0x7d8] ;  /* 0x0007d80001967983 */ /* 0x000f280000300800 */
[----:B------:R-:W4:Y:S04]  /*6480*/  LDL.LU R151, [R1+0x7d4] ;  /* 0x0007d40001977983 */ /* 0x000f280000300800 */
[----:B------:R-:W2:Y:S04]  /*6490*/  LDL.LU R200, [R1+0x7d0] ;  /* 0x0007d00001c87983 */ /* 0x000ea80000300800 */
[----:B------:R-:W2:Y:S04]  /*64a0*/  LDL.LU R201, [R1+0x7cc] ;  /* 0x0007cc0001c97983 */ /* 0x000ea80000300800 */
[----:B------:R-:W2:Y:S04]  /*64b0*/  LDL.LU R202, [R1+0x7c8] ;  /* 0x0007c80001ca7983 */ /* 0x000ea80000300800 */
[----:B------:R-:W2:Y:S04]  /*64c0*/  LDL.LU R203, [R1+0x7c4] ;  /* 0x0007c40001cb7983 */ /* 0x000ea80000300800 */
[----:B------:R-:W2:Y:S04]  /*64d0*/  LDL.LU R204, [R1+0x7c0] ;  /* 0x0007c00001cc7983 */ /* 0x000ea80000300800 */
[----:B------:R-:W2:Y:S01]  /*64e0*/  LDL.LU R205, [R1+0x7bc] ;  /* 0x0007bc0001cd7983 */ /* 0x000ea20000300800 */
[----:B------:R-:W-:-:S03]  /*64f0*/  WARPGROUP.DEPBAR.LE gsb0, 0x0 ;  /* 0x00008000000079c5 */ /* 0x000fc60000010000 */
[----:B------:R-:W2:Y:S04]  /*6500*/  LDL.LU R206, [R1+0x7b8] ;  /* 0x0007b80001ce7983 */ /* 0x000ea80000300800 */
[----:B------:R-:W2:Y:S04]  /*6510*/  LDL.LU R207, [R1+0x7b4] ;  /* 0x0007b40001cf7983 */ /* 0x000ea80000300800 */
[----:B------:R-:W2:Y:S04]  /*6520*/  LDL.LU R208, [R1+0x7b0] ;  /* 0x0007b00001d07983 */ /* 0x000ea80000300800 */
[----:B------:R0:W-:Y:S01]  /*6530*/  STL.64 [R1+0x80], R40 ;  /* 0x0000802801007387 */ /* 0x0001e20000100a00 */
[----:B------:R-:W-:-:S03]  /*6540*/  IMAD.MOV.U32 R112, RZ, RZ, R114 ;  /* 0x000000ffff707224 */ /* 0x000fc600078e0072 */
        /* <DEDUP_REMOVED lines=9> */
[----:B------:R-:W-:Y:S02]  /*65e0*/  IMAD.MOV.U32 R117, RZ, RZ, R119 ;  /* 0x000000ffff757224 */ /* 0x000fe400078e0077 */
[----:B------:R-:W-:Y:S01]  /*65f0*/  IMAD.MOV.U32 R118, RZ, RZ, R209 ;  /* 0x000000ffff767224 */ /* 0x000fe200078e00d1 */
[----:B------:R4:W-:Y:S01]  /*6600*/  STL.64 [R1+0xb0], R52 ;  /* 0x0000b03401007387 */ /* 0x0009e20000100a00 */
[----:B------:R-:W-:-:S03]  /*6610*/  IMAD.MOV.U32 R119, RZ, RZ, R210 ;  /* 0x000000ffff777224 */ /* 0x000fc600078e00d2 */
[----:B------:R4:W-:Y:S01]  /*6620*/  STL.64 [R1+0xb8], R54 ;  /* 0x0000b83601007387 */ /* 0x0009e20000100a00 */
[----:B0-----:R-:W-:-:S03]  /*6630*/  IMAD.MOV.U32 R40, RZ, RZ, R211 ;  /* 0x000000ffff287224 */ /* 0x001fc600078e00d3 */
[----:B------:R-:W2:Y:S01]  /*6640*/  LDL.LU R209, [R1+0x7ac] ;  /* 0x0007ac0001d17983 */ /* 0x000ea20000300800 */
[----:B------:R-:W-:-:S03]  /*6650*/  IMAD.MOV.U32 R41, RZ, RZ, R212 ;  /* 0x000000ffff297224 */ /* 0x000fc600078e00d4 */
[----:B------:R-:W2:Y:S01]  /*6660*/  LDL.LU R210, [R1+0x7a8] ;  /* 0x0007a80001d27983 */ /* 0x000ea20000300800 */
[----:B-1----:R-:W-:-:S03]  /*6670*/  IMAD.MOV.U32 R42, RZ, RZ, R213 ;  /* 0x000000ffff2a7224 */ /* 0x002fc600078e00d5 */
[----:B------:R-:W2:Y:S01]  /*6680*/  LDL.LU R211, [R1+0x7a4] ;  /* 0x0007a40001d37983 */ /* 0x000ea20000300800 */
[----:B------:R-:W-:-:S03]  /*6690*/  IMAD.MOV.U32 R43, RZ, RZ, R214 ;  /* 0x000000ffff2b7224 */ /* 0x000fc600078e00d6 */
[----:B------:R-:W2:Y:S01]  /*66a0*/  LDL.LU R212, [R1+0x7a0] ;  /* 0x0007a00001d47983 */ /* 0x000ea20000300800 */
[----:B---3--:R-:W-:-:S03]  /*66b0*/  IMAD.MOV.U32 R44, RZ, RZ, R215 ;  /* 0x000000ffff2c7224 */ /* 0x008fc600078e00d7 */
[----:B------:R-:W2:Y:S04]  /*66c0*/  LDL.LU R213, [R1+0x79c] ;  /* 0x00079c0001d57983 */ /* 0x000ea80000300800 */
[----:B------:R-:W2:Y:S04]  /*66d0*/  LDL.LU R214, [R1+0x798] ;  /* 0x0007980001d67983 */ /* 0x000ea80000300800 */
[----:B------:R-:W2:Y:S01]  /*66e0*/  LDL.LU R215, [R1+0x794] ;  /* 0x0007940001d77983 */ /* 0x000ea20000300800 */
[----:B------:R-:W-:Y:S01]  /*66f0*/  UIADD3 UR30, UR42, 0x102, URZ ;  /* 0x000001022a1e7890 */ /* 0x000fe2000fffe03f */
[----:B------:R-:W-:Y:S01]  /*6700*/  UMOV UR28, UR16 ;  /* 0x00000010001c7c82 */ /* 0x000fe20008000000 */
[----:B------:R-:W-:Y:S01]  /*6710*/  UMOV UR29, UR17 ;  /* 0x00000011001d7c82 */ /* 0x000fe20008000000 */
[----:B------:R-:W-:Y:S01]  /*6720*/  UMOV UR31, 0x80000020 ;  /* 0x80000020001f7882 */ /* 0x000fe20000000000 */
        /* <DEDUP_REMOVED lines=8> */
[----:B--2---:R-:W-:-:S06]  /*67b0*/  WARPGROUP.ARRIVE ;  /* 0x00000000000079c5 */ /* 0x004fcc0000000000 */
[----:B------:R-:W-:Y:S03]  /*67c0*/  QGMMA.64x32x32.F32.E4M3.E4M3 R200, gdesc[UR28], R200, gsb0 ;  /* 0x006000001cc879f3 */ /* 0x000fe600080008c8 */
[----:B------:R-:W-:Y:S02]  /*67d0*/  WARPGROUP.DEPBAR.LE gsb0, 0x0 ;  /* 0x00008000000079c5 */ /* 0x000fe40000010000 */
[----:B----4-:R-:W-:-:S06]  /*67e0*/  WARPGROUP.ARRIVE ;  /* 0x00000000000079c5 */ /* 0x010fcc0000000000 */
[----:B------:R-:W-:Y:S03]  /*67f0*/  QGMMA.64x32x32.F32.E4M3.E4M3 R136, gdesc[UR12], R136, gsb0 ;  /* 0x006000000c8879f3 */ /* 0x000fe60008000888 */
[----:B------:R-:W-:Y:S02]  /*6800*/  WARPGROUP.DEPBAR.LE gsb0, 0x0 ;  /* 0x00008000000079c5 */ /* 0x000fe40000010000 */
[----:B------:R-:W-:-:S06]  /*6810*/  WARPGROUP.ARRIVE ;  /* 0x00000000000079c5 */ /* 0x000fcc0000000000 */
[----:B------:R-:W-:Y:S01]  /*6820*/  QGMMA.64x32x32.F32.E4M3.E4M3 R72, gdesc[UR20], R72, gsb0 ;  /* 0x00600000144879f3 */ /* 0x000fe20008000848 */
[----:B------:R-:W-:Y:S01]  /*6830*/  UIADD3 UR12, UR41, 0x202, URZ ;  /* 0x00000202290c7890 */ /* 0x000fe2000fffe03f */
[----:B------:R-:W-:-:S06]  /*6840*/  UMOV UR21, 0x80000020 ;  /* 0x8000002000157882 */ /* 0x000fcc0000000000 */
[----:B------:R-:W-:Y:S01]  /*6850*/  UMOV UR20, UR12 ;  /* 0x0000000c00147c82 */ /* 0x000fe20008000000 */
[----:B------:R-:W-:Y:S02]  /*6860*/  WARPGROUP.DEPBAR.LE gsb0, 0x0 ;  /* 0x00008000000079c5 */ /* 0x000fe40000010000 */
[----:B------:R-:W-:-:S06]  /*6870*/  WARPGROUP.ARRIVE ;  /* 0x00000000000079c5 */ /* 0x000fcc0000000000 */
[----:B------:R-:W-:Y:S01]  /*6880*/  QGMMA.64x32x32.F32.E4M3.E4M3 R56, gdesc[UR20], R56, gsb0 ;  /* 0x00600000143879f3 */ /* 0x000fe20008000838 */
[----:B------:R-:W-:Y:S01]  /*6890*/  UMOV UR12, UR20 ;  /* 0x00000014000c7c82 */ /* 0x000fe20008000000 */
        /* <DEDUP_REMOVED lines=19> */
[----:B------:R-:W-:Y:S01]  /*69d0*/  IMAD.MOV.U32 R55, RZ, RZ, R4 ;  /* 0x000000ffff377224 */ /* 0x000fe200078e0004 */
[----:B------:R-:W-:Y:S01]  /*69e0*/  UMOV UR24, UR20 ;  /* 0x0000001400187c82 */ /* 0x000fe20008000000 */
[----:B------:R-:W-:Y:S01]  /*69f0*/  UMOV UR25, UR21 ;  /* 0x0000001500197c82 */ /* 0x000fe20008000000 */
[----:B------:R-:W-:Y:S01]  /*6a00*/  UMOV UR16, UR20 ;  /* 0x0000001400107c82 */ /* 0x000fe20008000000 */
[----:B------:R-:W-:Y:S01]  /*6a10*/  UMOV UR17, UR21 ;  /* 0x0000001500117c82 */ /* 0x000fe20008000000 */
[----:B------:R0:W5:Y:S01]  /*6a20*/  LDL.LU R3, [R1+0x790] ;  /* 0x0007900001037983 */ /* 0x0001620000300800 */
[----:B------:R-:W-:-:S03]  /*6a30*/  UIADD3 UR12, UR41, 0x402, URZ ;  /* 0x00000402290c7890 */ /* 0x000fc6000fffe03f */
[----:B------:R0:W5:Y:S04]  /*6a40*/  LDL.LU R2, [R1+0x78c] ;  /* 0x00078c0001027983 */ /* 0x0001680000300800 */
[----:B------:R0:W5:Y:S01]  /*6a50*/  LDL.LU R0, [R1+0x788] ;  /* 0x0007880001007983 */ /* 0x0001620000300800 */
[----:B------:R-:W-:Y:S02]  /*6a60*/  WARPGROUP.DEPBAR.LE gsb0, 0x0 ;  /* 0x00008000000079c5 */ /* 0x000fe40000010000 */
[----:B------:R-:W-:-:S06]  /*6a70*/  WARPGROUP.ARRIVE ;  /* 0x00000000000079c5 */ /* 0x000fcc0000000000 */
[----:B------:R-:W-:Y:S03]  /*6a80*/  QGMMA.64x32x32.F32.E4M3.E4M3 R40, gdesc[UR24], R40, gsb0 ;  /* 0x00600000182879f3 */ /* 0x000fe60008000828 */
[----:B------:R-:W-:Y:S02]  /*6a90*/  WARPGROUP.DEPBAR.LE gsb0, 0x0 ;  /* 0x00008000000079c5 */ /* 0x000fe40000010000 */
[----:B------:R-:W-:-:S06]  /*6aa0*/  WARPGROUP.ARRIVE ;  /* 0x00000000000079c5 */ /* 0x000fcc0000000000 */
[----:B------:R-:W-:Y:S01]  /*6ab0*/  QGMMA.64x32x32.F32.E4M3.E4M3 R104, gdesc[UR16], R104, gsb0 ;  /* 0x00600000106879f3 */ /* 0x000fe20008000868 */
[----:B------:R-:W-:Y:S04]  /*6ac0*/  STL.64 [R1+0x6c0], R214 ;  /* 0x0006c0d601007387 */ /* 0x000fe80000100a00 */
[----:B------:R-:W-:Y:S01]  /*6ad0*/  STL.64 [R1+0x6b8], R212 ;  /* 0x0006b8d401007387 */ /* 0x000fe20000100a00 */
[----:B------:R-:W-:-:S03]  /*6ae0*/  UMOV UR16, UR12 ;  /* 0x0000000c00107c82 */ /* 0x000fc60008000000 */
[----:B------:R-:W-:Y:S01]  /*6af0*/  STL.64 [R1+0x6b0], R210 ;  /* 0x0006b0d201007387 */ /* 0x000fe20000100a00 */
[----:B------:R-:W-:-:S03]  /*6b00*/  UMOV UR17, 0x80000020 ;  /* 0x8000002000117882 */ /* 0x000fc60000000000 */
[----:B------:R-:W-:Y:S04]  /*6b10*/  STL.64 [R1+0x6a8], R208 ;  /* 0x0006a8d001007387 */ /* 0x000fe80000100a00 */
[----:B------:R-:W-:Y:S04]  /*6b20*/  STL.64 [R1+0x6a0], R206 ;  /* 0x0006a0ce01007387 */ /* 0x000fe80000100a00 */
[----:B------:R-:W-:Y:S04]  /*6b30*/  STL.64 [R1+0x698], R204 ;  /* 0x000698cc01007387 */ /* 0x000fe80000100a00 */
[----:B------:R-:W-:Y:S04]  /*6b40*/  STL.64 [R1+0x690], R202 ;  /* 0x000690ca01007387 */ /* 0x000fe80000100a00 */
[----:B------:R1:W-:Y:S04]  /*6b50*/  STL.64 [R1+0x688], R200 ;  /* 0x000688c801007387 */ /* 0x0003e80000100a00 */
[----:B-1----:R-:W2:Y:S04]  /*6b60*/  LDL.LU.64 R200, [R1] ;  /* 0x0000000001c87983 */ /* 0x002ea80000300a00 */
[----:B------:R-:W2:Y:S04]  /*6b70*/  LDL.LU.64 R202, [R1+0x8] ;  /* 0x0000080001ca7983 */ /* 0x000ea80000300a00 */
[----:B------:R-:W2:Y:S04]  /*6b80*/  LDL.LU.64 R204, [R1+0x10] ;  /* 0x0000100001cc7983 */ /* 0x000ea80000300a00 */
[----:B------:R-:W2:Y:S04]  /*6b90*/  LDL.LU.64 R206, [R1+0x18] ;  /* 0x0000180001ce7983 */ /* 0x000ea80000300a00 */
[----:B------:R-:W2:Y:S01]  /*6ba0*/  LDL.LU.64 R208, [R1+0x20] ;  /* 0x0000200001d07983 */ /* 0x000ea20000300a00 */
[----:B------:R-:W-:-:S02]  /*6bb0*/  WARPGROUP.DEPBAR.LE gsb0, 0x0 ;  /* 0x00008000000079c5 */ /* 0x000fc40000010000 */
[----:B------:R-:W-:Y:S01]  /*6bc0*/  WARPGROUP.ARRIVE ;  /* 0x00000000000079c5 */ /* 0x000fe20000000000 */
[----:B------:R-:W2:Y:S04]  /*6bd0*/  LDL.LU.64 R210, [R1+0x28] ;  /* 0x0000280001d27983 */ /* 0x000ea80000300a00 */
[----:B------:R-:W2:Y:S01]  /*6be0*/  LDL.LU.64 R212, [R1+0x30] ;  /* 0x0000300001d47983 */ /* 0x000ea20000300a00 */
[----:B------:R-:W-:Y:S03]  /*6bf0*/  QGMMA.64x32x32.F32.E4M3.E4M3 R168, gdesc[UR16], R168, gsb0 ;  /* 0x0060000010a879f3 */ /* 0x000fe600080008a8 */
[----:B------:R-:W2:Y:S04]  /*6c00*/  LDL.LU.64 R214, [R1+0x38] ;  /* 0x0000380001d67983 */ /* 0x000ea80000300a00 */
[----:B------:R-:W-:Y:S04]  /*6c10*/  STL [R1+0x218], RZ ;  /* 0x000218ff01007387 */ /* 0x000fe80000100800 */
[----:B------:R-:W-:Y:S04]  /*6c20*/  STL [R1+0x214], RZ ;  /* 0x000214ff01007387 */ /* 0x000fe80000100800 */
[----:B------:R-:W-:Y:S04]  /*6c30*/  STL [R1+0x210], RZ ;  /* 0x000210ff01007387 */ /* 0x000fe80000100800 */
[----:B------:R-:W-:Y:S04]  /*6c40*/  STL.64 [R1+0x40], R40 ;  /* 0x0000402801007387 */ /* 0x000fe80000100a00 */
[----:B------:R-:W-:Y:S04]  /*6c50*/  STL.64 [R1+0x48], R42 ;  /* 0x0000482a01007387 */ /* 0x000fe80000100a00 */
[----:B------:R-:W-:Y:S04]  /*6c60*/  STL.64 [R1+0x50], R44 ;  /* 0x0000502c01007387 */ /* 0x000fe80000100a00 */
[----:B------:R-:W-:Y:S04]  /*6c70*/  STL.64 [R1+0x58], R46 ;  /* 0x0000582e01007387 */ /* 0x000fe80000100a00 */
[----:B------:R-:W-:Y:S04]  /*6c80*/  STL.64 [R1+0x60], R48 ;  /* 0x0000603001007387 */ /* 0x000fe80000100a00 */
[----:B------:R-:W-:Y:S04]  /*6c90*/  STL.64 [R1+0x68], R50 ;  /* 0x0000683201007387 */ /* 0x000fe80000100a00 */
[----:B------:R-:W-:Y:S04]  /*6ca0*/  STL.64 [R1+0x70], R52 ;  /* 0x0000703401007387 */ /* 0x000fe80000100a00 */
[----:B------:R1:W-:Y:S04]  /*6cb0*/  STL.64 [R1+0x78], R54 ;  /* 0x0000783601007387 */ /* 0x0003e80000100a00 */
[----:B-1----:R-:W3:Y:S04]  /*6cc0*/  LDL.LU.64 R54, [R1+0x780] ;  /* 0x0007800001367983 */ /* 0x002ee80000300a00 */
[----:B------:R-:W3:Y:S04]  /*6cd0*/  LDL.LU.64 R52, [R1+0x778] ;  /* 0x0007780001347983 */ /* 0x000ee80000300a00 */
[----:B------:R-:W3:Y:S04]  /*6ce0*/  LDL.LU.64 R50, [R1+0x770] ;  /* 0x0007700001327983 */ /* 0x000ee80000300a00 */
[----:B------:R-:W3:Y:S04]  /*6cf0*/  LDL.LU.64 R48, [R1+0x768] ;  /* 0x0007680001307983 */ /* 0x000ee80000300a00 */
[----:B------:R-:W3:Y:S04]  /*6d00*/  LDL.LU.64 R46, [R1+0x760] ;  /* 0x00076000012e7983 */ /* 0x000ee80000300a00 */
[----:B------:R-:W3:Y:S04]  /*6d10*/  LDL.LU.64 R44, [R1+0x758] ;  /* 0x00075800012c7983 */ /* 0x000ee80000300a00 */
[----:B------:R-:W3:Y:S04]  /*6d20*/  LDL.LU.64 R42, [R1+0x750] ;  /* 0x00075000012a7983 */ /* 0x000ee80000300a00 */
[----:B------:R-:W3:Y:S04]  /*6d30*/  LDL.LU.64 R40, [R1+0x748] ;  /* 0x0007480001287983 */ /* 0x000ee80000300a00 */
        /* <DEDUP_REMOVED lines=8> */
[----:B------:R1:W-:Y:S01]  /*6dc0*/  STL.64 [R1+0x178], R118 ;  /* 0x0001787601007387 */ /* 0x0003e20000100a00 */
[----:B------:R-:W-:-:S03]  /*6dd0*/  WARPGROUP.DEPBAR.LE gsb0, 0x0 ;  /* 0x00008000000079c5 */ /* 0x000fc60000010000 */
[----:B-1----:R-:W4:Y:S04]  /*6de0*/  LDL.LU.64 R118, [R1+0x740] ;  /* 0x0007400001767983 */ /* 0x002f280000300a00 */
[----:B------:R-:W4:Y:S04]  /*6df0*/  LDL.LU.64 R116, [R1+0x738] ;  /* 0x0007380001747983 */ /* 0x000f280000300a00 */
[----:B------:R-:W4:Y:S04]  /*6e00*/  LDL.LU.64 R114, [R1+0x730] ;  /* 0x0007300001727983 */ /* 0x000f280000300a00 */
[----:B------:R-:W4:Y:S04]  /*6e10*/  LDL.LU.64 R112, [R1+0x728] ;  /* 0x0007280001707983 */ /* 0x000f280000300a00 */
[----:B------:R-:W4:Y:S04]  /*6e20*/  LDL.LU.64 R110, [R1+0x720] ;  /* 0x00072000016e7983 */ /* 0x000f280000300a00 */
[----:B------:R-:W4:Y:S04]  /*6e30*/  LDL.LU.64 R108, [R1+0x718] ;  /* 0x00071800016c7983 */ /* 0x000f280000300a00 */
[----:B------:R-:W4:Y:S04]  /*6e40*/  LDL.LU.64 R106, [R1+0x710] ;  /* 0x00071000016a7983 */ /* 0x000f280000300a00 */
[----:B------:R-:W4:Y:S04]  /*6e50*/  LDL.LU.64 R104, [R1+0x708] ;  /* 0x0007080001687983 */ /* 0x000f280000300a00 */
        /* <DEDUP_REMOVED lines=16> */
[----:B------:R-:W3:Y:S01]  /*6f60*/  LDL.LU.64 R168, [R1+0x6c8] ;  /* 0x0006c80001a87983 */ /* 0x000ee20000300a00 */
[----:B------:R-:W-:Y:S01]  /*6f70*/  UMOV UR24, UR16 ;  /* 0x0000001000187c82 */ /* 0x000fe20008000000 */
[----:B------:R-:W-:Y:S01]  /*6f80*/  UMOV UR25, UR17 ;  /* 0x0000001100197c82 */ /* 0x000fe20008000000 */
[----:B--2---:R-:W-:-:S06]  /*6f90*/  WARPGROUP.ARRIVE ;  /* 0x00000000000079c5 */ /* 0x004fcc0000000000 */
[----:B------:R-:W-:Y:S01]  /*6fa0*/  QGMMA.64x32x32.F32.E4M3.E4M3 R200, gdesc[UR24], R200, gsb0 ;  /* 0x0060000018c879f3 */ /* 0x000fe200080008c8 */
[----:B------:R-:W-:Y:S01]  /*6fb0*/  UMOV UR28, UR16 ;  /* 0x00000010001c7c82 */ /* 0x000fe20008000000 */
[----:B------:R-:W-:Y:S01]  /*6fc0*/  UMOV UR29, UR17 ;  /* 0x00000011001d7c82 */ /* 0x000fe20008000000 */
[----:B------:R-:W-:Y:S02]  /*6fd0*/  WARPGROUP.DEPBAR.LE gsb0, 0x0 ;  /* 0x00008000000079c5 */ /* 0x000fe40000010000 */
[----:B------:R-:W-:Y:S01]  /*6fe0*/  UMOV UR12, UR16 ;  /* 0x00000010000c7c82 */ /* 0x000fe20008000000 */
[----:B------:R-:W-:Y:S01]  /*6ff0*/  UMOV UR13, UR17 ;  /* 0x00000011000d7c82 */ /* 0x000fe20008000000 */
[----:B------:R-:W-:Y:S01]  /*7000*/  UMOV UR20, UR16 ;  /* 0x0000001000147c82 */ /* 0x000fe20008000000 */
[----:B------:R-:W-:Y:S01]  /*7010*/  UMOV UR21, UR17 ;  /* 0x0000001100157c82 */ /* 0x000fe20008000000 */
[----:B---3--:R-:W-:-:S06]  /*7020*/  WARPGROUP.ARRIVE ;  /* 0x00000000000079c5 */ /* 0x008fcc0000000000 */
[----:B------:R-:W-:Y:S03]  /*7030*/  QGMMA.64x32x32.F32.E4M3.E4M3 R168, gdesc[UR28], R168, gsb0 ;  /* 0x006000001ca879f3 */ /* 0x000fe600080008a8 */
[----:B------:R-:W-:Y:S02]  /*7040*/  WARPGROUP.DEPBAR.LE gsb0, 0x0 ;  /* 0x00008000000079c5 */ /* 0x000fe40000010000 */
[----:B----4-:R-:W-:-:S06]  /*7050*/  WARPGROUP.ARRIVE ;  /* 0x00000000000079c5 */ /* 0x010fcc0000000000 */
[----:B------:R-:W-:Y:S01]  /*7060*/  QGMMA.64x32x32.F32.E4M3.E4M3 R104, gdesc[UR12], R104, gsb0 ;  /* 0x006000000c6879f3 */ /* 0x000fe20008000868 */
[----:B------:R-:W-:Y:S01]  /*7070*/  UIADD3 UR41, UR41, 0x602, URZ ;  /* 0x0000060229297890 */ /* 0x000fe2000fffe03f */
[----:B------:R-:W-:Y:S01]  /*7080*/  ULDC UR12, c[0x0][0x50c] ;  /* 0x00014300000c7ab9 */ /* 0x000fe20000000800 */
[----:B------:R-:W-:Y:S02]  /*7090*/  WARPGROUP.DEPBAR.LE gsb0, 0x0 ;  /* 0x00008000000079c5 */ /* 0x000fe40000010000 */
[----:B------:R-:W-:-:S06]  /*70a0*/  WARPGROUP.ARRIVE ;  /* 0x00000000000079c5 */ /* 0x000fcc0000000000 */
[----:B------:R-:W-:Y:S01]  /*70b0*/  QGMMA.64x32x32.F32.E4M3.E4M3 R40, gdesc[UR20], R40, gsb0 ;  /* 0x00600000142879f3 */ /* 0x000fe20008000828 */
[----:B------:R-:W-:Y:S01]  /*70c0*/  UMOV UR20, UR41 ;  /* 0x0000002900147c82 */ /* 0x000fe20008000000 */
[----:B------:R-:W-:Y:S01]  /*70d0*/  UMOV UR21, 0x80000020 ;  /* 0x8000002000157882 */ /* 0x000fe20000000000 */
[----:B------:R-:W-:Y:S02]  /*70e0*/  WARPGROUP.DEPBAR.LE gsb0, 0x0 ;  /* 0x00008000000079c5 */ /* 0x000fe40000010000 */
[----:B------:R-:W-:-:S06]  /*70f0*/  WARPGROUP.ARRIVE ;  /* 0x00000000000079c5 */ /* 0x000fcc0000000000 */
[----:B------:R-:W-:Y:S01]  /*7100*/  QGMMA.64x32x32.F32.E4M3.E4M3 R24, gdesc[UR20], R24, gsb0 ;  /* 0x00600000141879f3 */ /* 0x000fe20008000818 */
[----:B------:R-:W-:Y:S01]  /*7110*/  UISETP.NE.AND UP0, UPT, UR12, 0x2, UPT ;  /* 0x000000020c00788c */ /* 0x000fe2000bf05270 */
[----:B------:R-:W-:Y:S02]  /*7120*/  UMOV UR13, UR21 ;  /* 0x00000015000d7c82 */ /* 0x000fe40008000000 */
        /* <DEDUP_REMOVED lines=11> */
[----:B------:R-:W-:Y:S01]  /*71e0*/  STL [R1+0x204], RZ ;  /* 0x000204ff01007387 */ /* 0x000fe20000100800 */
[----:B------:R-:W-:Y:S02]  /*71f0*/  WARPGROUP.DEPBAR.LE gsb0, 0x0 ;  /* 0x00008000000079c5 */ /* 0x000fe40000010000 */
[----:B------:R-:W-:-:S06]  /*7200*/  WARPGROUP.ARRIVE ;  /* 0x00000000000079c5 */ /* 0x000fcc0000000000 */
[----:B------:R-:W-:Y:S01]  /*7210*/  QGMMA.64x32x32.F32.E4M3.E4M3 R216, gdesc[UR24], R216, gsb0 ;  /* 0x0060000018d879f3 */ /* 0x000fe200080008d8 */
[----:B------:R1:W-:Y:S04]  /*7220*/  STL.64 [R1], R200 ;  /* 0x000000c801007387 */ /* 0x0003e80000100a00 */
[----:B------:R2:W-:Y:S04]  /*7230*/  STL.64 [R1+0x8], R202 ;  /* 0x000008ca01007387 */ /* 0x0005e80000100a00 */
[----:B------:R3:W-:Y:S04]  /*7240*/  STL.64 [R1+0x10], R204 ;  /* 0x000010cc01007387 */ /* 0x0007e80000100a00 */
[----:B------:R4:W-:Y:S01]  /*7250*/  STL.64 [R1+0x18], R206 ;  /* 0x000018ce01007387 */ /* 0x0009e20000100a00 */
[----:B------:R-:W-:-:S03]  /*7260*/  IMAD.MOV.U32 R6, RZ, RZ, R213 ;  /* 0x000000ffff067224 */ /* 0x000fc600078e00d5 */
[----:B------:R0:W-:Y:S01]  /*7270*/  STL.64 [R1+0x20], R208 ;  /* 0x000020d001007387 */ /* 0x0001e20000100a00 */
[----:B------:R-:W-:-:S03]  /*7280*/  IMAD.MOV.U32 R5, RZ, RZ, R214 ;  /* 0x000000ffff057224 */ /* 0x000fc600078e00d6 */
[----:B------:R0:W-:Y:S01]  /*7290*/  STL.64 [R1+0x28], R210 ;  /* 0x000028d201007387 */ /* 0x0001e20000100a00 */
[----:B------:R-:W-:-:S03]  /*72a0*/  IMAD.MOV.U32 R4, RZ, RZ, R215 ;  /* 0x000000ffff047224 */ /* 0x000fc600078e00d7 */
[----:B------:R0:W-:Y:S01]  /*72b0*/  STL.64 [R1+0x30], R212 ;  /* 0x000030d401007387 */ /* 0x0001e20000100a00 */
[----:B-1----:R-:W-:Y:S02]  /*72c0*/  IMAD.MOV.U32 R200, RZ, RZ, R22 ;  /* 0x000000ffffc87224 */ /* 0x002fe400078e0016 */
[----:B------:R-:W-:Y:S01]  /*72d0*/  IMAD.MOV.U32 R201, RZ, RZ, R21 ;  /* 0x000000ffffc97224 */ /* 0x000fe200078e0015 */
[----:B------:R1:W-:Y:S01]  /*72e0*/  STL.64 [R1+0x38], R214 ;  /* 0x000038d601007387 */ /* 0x0003e20000100a00 */
[----:B--2---:R-:W-:Y:S02]  /*72f0*/  IMAD.MOV.U32 R202, RZ, RZ, R20 ;  /* 0x000000ffffca7224 */ /* 0x004fe400078e0014 */
[----:B------:R-:W-:Y:S02]  /*7300*/  IMAD.MOV.U32 R203, RZ, RZ, R19 ;  /* 0x000000ffffcb7224 */ /* 0x000fe400078e0013 */
[----:B---3--:R-:W-:Y:S02]  /*7310*/  IMAD.MOV.U32 R204, RZ, RZ, R18 ;  /* 0x000000ffffcc7224 */ /* 0x008fe400078e0012 */
[----:B------:R-:W-:-:S02]  /*7320*/  IMAD.MOV.U32 R205, RZ, RZ, R17 ;  /* 0x000000ffffcd7224 */ /* 0x000fc400078e0011 */
[----:B----4-:R-:W-:Y:S02]  /*7330*/  IMAD.MOV.U32 R206, RZ, RZ, R16 ;  /* 0x000000ffffce7224 */ /* 0x010fe400078e0010 */
[----:B------:R-:W-:Y:S02]  /*7340*/  IMAD.MOV.U32 R207, RZ, RZ, R15 ;  /* 0x000000ffffcf7224 */ /* 0x000fe400078e000f */
[----:B0-----:R-:W-:Y:S02]  /*7350*/  IMAD.MOV.U32 R208, RZ, RZ, R14 ;  /* 0x000000ffffd07224 */ /* 0x001fe400078e000e */
[----:B------:R-:W-:Y:S02]  /*7360*/  IMAD.MOV.U32 R209, RZ, RZ, R13 ;  /* 0x000000ffffd17224 */ /* 0x000fe400078e000d */
[----:B------:R-:W-:Y:S02]  /*7370*/  IMAD.MOV.U32 R210, RZ, RZ, R12 ;  /* 0x000000ffffd27224 */ /* 0x000fe400078e000c */
[----:B------:R-:W-:-:S02]  /*7380*/  IMAD.MOV.U32 R211, RZ, RZ, R11 ;  /* 0x000000ffffd37224 */ /* 0x000fc400078e000b */
[----:B------:R-:W-:Y:S02]  /*7390*/  IMAD.MOV.U32 R212, RZ, RZ, R10 ;  /* 0x000000ffffd47224 */ /* 0x000fe400078e000a */
[----:B------:R-:W-:Y:S02]  /*73a0*/  IMAD.MOV.U32 R213, RZ, RZ, R9 ;  /* 0x000000ffffd57224 */ /* 0x000fe400078e0009 */
[----:B-1----:R-:W-:Y:S02]  /*73b0*/  IMAD.MOV.U32 R214, RZ, RZ, R8 ;  /* 0x000000ffffd67224 */ /* 0x002fe400078e0008 */
[----:B------:R-:W-:Y:S01]  /*73c0*/  IMAD.MOV.U32 R215, RZ, RZ, R7 ;  /* 0x000000ffffd77224 */ /* 0x000fe200078e0007 */
[----:B------:R-:W-:-:S05]  /*73d0*/  WARPGROUP.DEPBAR.LE gsb0, 0x0 ;  /* 0x00008000000079c5 */ /* 0x000fca0000010000 */
[----:B------:R-:W-:Y:S01]  /*73e0*/  WARPGROUP.ARRIVE ;  /* 0x00000000000079c5 */ /* 0x000fe20000000000 */
[----:B------:R-:W-:Y:S01]  /*73f0*/  UMOV UR16, UR20 ;  /* 0x0000001400107c82 */ /* 0x000fe20008000000 */
[----:B------:R-:W-:-:S04]  /*7400*/  UMOV UR17, UR21 ;  /* 0x0000001500117c82 */ /* 0x000fc80008000000 */
[----:B------:R-:W-:Y:S01]  /*7410*/  QGMMA.64x32x32.F32.E4M3.E4M3 R200, gdesc[UR16], R200, gsb0 ;  /* 0x0060000010c879f3 */ /* 0x000fe200080008c8 */
[----:B------:R-:W-:Y:S04]  /*7420*/  STL [R1+0x200], RZ ;  /* 0x000200ff01007387 */ /* 0x000fe80000100800 */
[----:B------:R-:W-:Y:S04]  /*7430*/  STL [R1+0x1fc], RZ ;  /* 0x0001fcff01007387 */ /* 0x000fe80000100800 */
[----:B------:R-:W-:Y:S01]  /*7440*/  STL [R1+0x1f8], RZ ;  /* 0x0001f8ff01007387 */ /* 0x000fe20000100800 */
[----:B------:R-:W-:-:S06]  /*7450*/  USEL UR12, URZ, 0x1, UP0 ;  /* 0x000000013f0c7887 */ /* 0x000fcc0008000000 */
[----:B------:R-:W-:Y:S01]  /*7460*/  ISETP.NE.AND P0, PT, RZ, UR12, PT ;  /* 0x0000000cff007c0c */ /* 0x000fe2000bf05270 */
[----:B------:R-:W-:Y:S02]  /*7470*/  WARPGROUP.DEPBAR.LE gsb0, 0x0 ;  /* 0x00008000000079c5 */ /* 0x000fe40000010000 */
        /* <DEDUP_REMOVED lines=8> */
[----:B0-----:R0:W5:Y:S04]  /*7500*/  LDL.LU.64 R214, [R1+0x6c0] ;  /* 0x0006c00001d67983 */ /* 0x0011680000300a00 */
[----:B------:R0:W5:Y:S04]  /*7510*/  LDL.LU.64 R212, [R1+0x6b8] ;  /* 0x0006b80001d47983 */ /* 0x0001680000300a00 */
[----:B------:R0:W5:Y:S04]  /*7520*/  LDL.LU.64 R210, [R1+0x6b0] ;  /* 0x0006b00001d27983 */ /* 0x0001680000300a00 */
[----:B------:R0:W5:Y:S04]  /*7530*/  LDL.LU.64 R208, [R1+0x6a8] ;  /* 0x0006a80001d07983 */ /* 0x0001680000300a00 */
[----:B------:R0:W5:Y:S04]  /*7540*/  LDL.LU.64 R206, [R1+0x6a0] ;  /* 0x0006a00001ce7983 */ /* 0x0001680000300a00 */
[----:B------:R0:W5:Y:S04]  /*7550*/  LDL.LU.64 R204, [R1+0x698] ;  /* 0x0006980001cc7983 */ /* 0x0001680000300a00 */
[----:B------:R0:W5:Y:S04]  /*7560*/  LDL.LU.64 R202, [R1+0x690] ;  /* 0x0006900001ca7983 */ /* 0x0001680000300a00 */
[----:B------:R0:W5:Y:S04]  /*7570*/  LDL.LU.64 R200, [R1+0x688] ;  /* 0x0006880001c87983 */ /* 0x0001680000300a00 */
        /* <DEDUP_REMOVED lines=14> */
[----:B------:R-:W-:-:S02]  /*7660*/  CS2R R236, SRZ ;  /* 0x0000000000ec7805 */ /* 0x000fc4000001ff00 */
[----:B------:R-:W-:Y:S02]  /*7670*/  CS2R R234, SRZ ;  /* 0x0000000000ea7805 */ /* 0x000fe4000001ff00 */
[----:B------:R-:W-:Y:S02]  /*7680*/  CS2R R232, SRZ ;  /* 0x0000000000e87805 */ /* 0x000fe4000001ff00 */
[----:B------:R-:W-:Y:S02]  /*7690*/  CS2R R22, SRZ ;  /* 0x0000000000167805 */ /* 0x000fe4000001ff00 */
[----:B------:R-:W-:Y:S02]  /*76a0*/  CS2R R20, SRZ ;  /* 0x0000000000147805 */ /* 0x000fe4000001ff00 */
[----:B------:R-:W-:Y:S02]  /*76b0*/  CS2R R18, SRZ ;  /* 0x0000000000127805 */ /* 0x000fe4000001ff00 */
[----:B------:R-:W-:-:S02]  /*76c0*/  CS2R R16, SRZ ;  /* 0x0000000000107805 */ /* 0x000fc4000001ff00 */
[----:B------:R-:W-:Y:S02]  /*76d0*/  CS2R R14, SRZ ;  /* 0x00000000000e7805 */ /* 0x000fe4000001ff00 */
[----:B------:R-:W-:Y:S02]  /*76e0*/  CS2R R12, SRZ ;  /* 0x00000000000c7805 */ /* 0x000fe4000001ff00 */
[----:B------:R-:W-:Y:S02]  /*76f0*/  CS2R R10, SRZ ;  /* 0x00000000000a7805 */ /* 0x000fe4000001ff00 */
[----:B------:R-:W-:Y:S01]  /*7700*/  CS2R R8, SRZ ;  /* 0x0000000000087805 */ /* 0x000fe2000001ff00 */
[----:B------:R-:W-:Y:S01]  /*7710*/  IMAD.MOV.U32 R7, RZ, RZ, RZ ;  /* 0x000000ffff077224 */ /* 0x000fe200078e00ff */
[----:B0-----:R-:W-:Y:S06]  /*7720*/  @!P0 BRA `(.L_x_22) ;  /* 0x0000003000548947 */ /* 0x001fec0003800000 */
[----:B------:R-:W2:Y:S04]  /*7730*/  LDL R232, [R1+0x144] ;  /* 0x0001440001e87983 */ /* 0x000ea80000100800 */
[----:B------:R-:W3:Y:S04]  /*7740*/  LDL R23, [R1+0x140] ;  /* 0x0001400001177983 */ /* 0x000ee80000100800 */
[----:B------:R-:W4:Y:S04]  /*7750*/  LDL R7, [R1+0x180] ;  /* 0x0001800001077983 */ /* 0x000f280000100800 */
[----:B------:R-:W2:Y:S04]  /*7760*/  LDL R8, [R1+0x184] ;  /* 0x0001840001087983 */ /* 0x000ea80000100800 */
        /* <DEDUP_REMOVED lines=14> */
[----:B------:R-:W-:Y:S04]  /*7850*/  STL [R1+0x6fc], R44 ;  /* 0x0006fc2c01007387 */ /* 0x000fe80000100800 */
        /* <DEDUP_REMOVED lines=23> */
[----:B------:R-:W-:Y:S04]  /*79d0*/  STL [R1+0x69c], R36 ;  /* 0x00069c2401007387 */ /* 0x000fe80000100800 */
[----:B------:R1:W-:Y:S04]  /*79e0*/  STL [R1+0x698], R37 ;  /* 0x0006982501007387 */ /* 0x0003e80000100800 */
[----:B------:R-:W-:Y:S04]  /*79f0*/  STL [R1+0x694], R38 ;  /* 0x0006942601007387 */ /* 0x000fe80000100800 */
[----:B------:R-:W-:Y:S04]  /*7a00*/  STL [R1+0x690], R39 ;  /* 0x0006902701007387 */ /* 0x000fe80000100800 */
[----:B-----5:R-:W-:Y:S04]  /*7a10*/  STL [R1+0x68c], R3 ;  /* 0x00068c0301007387 */ /* 0x020fe80000100800 */
[----:B------:R-:W-:Y:S04]  /*7a20*/  STL [R1+0x688], R2 ;  /* 0x0006880201007387 */ /* 0x000fe80000100800 */
[----:B------:R2:W-:Y:S04]  /*7a30*/  STL [R1+0x684], R0 ;  /* 0x0006840001007387 */ /* 0x0005e80000100800 */
[----:B0-----:R-:W2:Y:S04]  /*7a40*/  LDL R35, [R1+0x15c] ;  /* 0x00015c0001237983 */ /* 0x001ea80000100800 */
        /* <DEDUP_REMOVED lines=23> */
[----:B-1----:R-:W2:Y:S04]  /*7bc0*/  LDL R37, [R1+0x154] ;  /* 0x0001540001257983 */ /* 0x002ea80000100800 */
[----:B------:R-:W2:Y:S04]  /*7bd0*/  LDL R36, [R1+0x158] ;  /* 0x0001580001247983 */ /* 0x000ea80000100800 */
[----:B------:R-:W2:Y:S04]  /*7be0*/  LDL R233, [R1+0x148] ;  /* 0x0001480001e97983 */ /* 0x000ea80000100800 */
[----:B------:R-:W2:Y:S04]  /*7bf0*/  LDL R234, [R1+0x14c] ;  /* 0x00014c0001ea7983 */ /* 0x000ea80000100800 */
[----:B------:R-:W2:Y:S01]  /*7c00*/  LDL R235, [R1+0x150] ;  /* 0x0001500001eb7983 */ /* 0x000ea20000100800 */
[----:B------:R-:W-:-:S01]  /*7c10*/  FADD R6, RZ, R6 ;  /* 0x00000006ff067221 */ /* 0x000fc20000000000 */
[----:B----4-:R-:W-:Y:S01]  /*7c20*/  FADD R7, RZ, R7 ;  /* 0x00000007ff077221 */ /* 0x010fe20000000000 */
[----:B---3--:R-:W-:-:S01]  /*7c30*/  FADD R23, RZ, R23 ;  /* 0x00000017ff177221 */ /* 0x008fc20000000000 */
[----:B--2---:R-:W-:Y:S01]  /*7c40*/  FADD R8, RZ, R8 ;  /* 0x00000008ff087221 */ /* 0x004fe20000000000 */
[----:B------:R-:W-:-:S01]  /*7c50*/  FADD R232, RZ, R232 ;  /* 0x000000e8ffe87221 */ /* 0x000fc20000000000 */
[----:B------:R-:W-:Y:S01]  /*7c60*/  FADD R9, RZ, R9 ;  /* 0x00000009ff097221 */ /* 0x000fe20000000000 */
[----:B------:R-:W-:Y:S01]  /*7c70*/  UMOV UR33, URZ ;  /* 0x0000003f00217c82 */ /* 0x000fe20008000000 */
[----:B------:R-:W-:Y:S01]  /*7c80*/  FADD R10, RZ, R10 ;  /* 0x0000000aff0a7221 */ /* 0x000fe20000000000 */
[----:B------:R-:W-:-:S01]  /*7c90*/  FADD R11, RZ, R11 ;  /* 0x0000000bff0b7221 */ /* 0x000fc20000000000 */
        /* <DEDUP_REMOVED lines=12> */
[----:B------:R-:W-:-:S04]  /*7d60*/  FADD R2, RZ, R34 ;  /* 0x00000022ff027221 */ /* 0x000fc80000000000 */
[----:B------:R0:W-:Y:S01]  /*7d70*/  STL [R1+0x1c0], R0 ;  /* 0x0001c00001007387 */ /* 0x0001e20000100800 */
[----:B------:R-:W-:-:S03]  /*7d80*/  FADD R3, RZ, R33 ;  /* 0x00000021ff037221 */ /* 0x000fc60000000000 */
[----:B------:R1:W-:Y:S01]  /*7d90*/  STL [R1+0x1c4], R2 ;  /* 0x0001c40201007387 */ /* 0x0003e20000100800 */
[----:B0-----:R-:W-:-:S03]  /*7da0*/  FADD R0, RZ, R32 ;  /* 0x00000020ff007221 */ /* 0x001fc60000000000 */
[----:B------:R0:W-:Y:S01]  /*7db0*/  STL [R1+0x1c8], R3 ;  /* 0x0001c80301007387 */ /* 0x0001e20000100800 */
[----:B-1----:R-:W-:-:S03]  /*7dc0*/  FADD R2, RZ, R31 ;  /* 0x0000001fff027221 */ /* 0x002fc60000000000 */
[----:B------:R1:W-:Y:S01]  /*7dd0*/  STL [R1+0x1cc], R0 ;  /* 0x0001cc0001007387 */ /* 0x0003e20000100800 */
[----:B0-----:R-:W-:-:S03]  /*7de0*/  FADD R3, RZ, R30 ;  /* 0x0000001eff037221 */ /* 0x001fc60000000000 */
[----:B------:R0:W-:Y:S01]  /*7df0*/  STL [R1+0x1d0], R2 ;  /* 0x0001d00201007387 */ /* 0x0001e20000100800 */
[----:B-1----:R-:W-:-:S03]  /*7e00*/  FADD R0, RZ, R29 ;  /* 0x0000001dff007221 */ /* 0x002fc60000000000 */
[----:B------:R1:W-:Y:S04]  /*7e10*/  STL [R1+0x1d4], R3 ;  /* 0x0001d40301007387 */ /* 0x0003e80000100800 */
[----:B------:R2:W-:Y:S01]  /*7e20*/  STL [R1+0x1d8], R0 ;  /* 0x0001d80001007387 */ /* 0x0005e20000100800 */
[----:B0-----:R-:W-:-:S01]  /*7e30*/  FADD R2, RZ, R28 ;  /* 0x0000001cff027221 */ /* 0x001fc20000000000 */
[----:B-1----:R-:W-:-:S04]  /*7e40*/  FADD R3, RZ, R27 ;  /* 0x0000001bff037221 */ /* 0x002fc80000000000 */
[----:B------:R0:W-:Y:S01]  /*7e50*/  STL [R1+0x1dc], R2 ;  /* 0x0001dc0201007387 */ /* 0x0001e20000100800 */
[----:B--2---:R-:W-:-:S03]  /*7e60*/  FADD R0, RZ, R26 ;  /* 0x0000001aff007221 */ /* 0x004fc60000000000 */
        /* <DEDUP_REMOVED lines=27> */
[----:B-1----:R-:W-:Y:S02]  /*8020*/  FADD R3, RZ, R44 ;  /* 0x0000002cff037221 */ /* 0x002fe40000000000 */
[----:B--2---:R-:W2:Y:S04]  /*8030*/  LDL R0, [R1+0x13c] ;  /* 0x00013c0001007983 */ /* 0x004ea80000100800 */
[----:B------:R0:W-:Y:S01]  /*8040*/  STL [R1+0x218], R2 ;  /* 0x0002180201007387 */ /* 0x0001e20000100800 */
[----:B------:R-:W-:-:S03]  /*8050*/  FADD R236, RZ, R37 ;  /* 0x00000025ffec7221 */ /* 0x000fc60000000000 */
[----:B0-----:R-:W3:Y:S04]  /*8060*/  LDL R2, [R1+0xc0] ;  /* 0x0000c00001027983 */ /* 0x001ee80000100800 */
[----:B------:R0:W-:Y:S04]  /*8070*/  STL [R1+0x21c], R3 ;  /* 0x00021c0301007387 */ /* 0x0001e80000100800 */
[----:B------:R-:W4:Y:S01]  /*8080*/  LDL R39, [R1+0xc8] ;  /* 0x0000c80001277983 */ /* 0x000f220000100800 */
[----:B------:R-:W-:-:S03]  /*8090*/  FADD R237, RZ, R36 ;  /* 0x00000024ffed7221 */ /* 0x000fc60000000000 */
[----:B------:R-:W4:Y:S04]  /*80a0*/  LDL R38, [R1+0xcc] ;  /* 0x0000cc0001267983 */ /* 0x000f280000100800 */
[----:B0-----:R-:W4:Y:S04]  /*80b0*/  LDL R3, [R1+0xc4] ;  /* 0x0000c40001037983 */ /* 0x001f280000100800 */
[----:B------:R-:W4:Y:S04]  /*80c0*/  LDL R37, [R1+0xd0] ;  /* 0x0000d00001257983 */ /* 0x000f280000100800 */
        /* <DEDUP_REMOVED lines=24> */
[----:B------:R-:W4:Y:S01]  /*8250*/  LDL R44, [R1+0xb4] ;  /* 0x0000b400012c7983 */ /* 0x000f220000100800 */
[----:B--2---:R-:W-:-:S05]  /*8260*/  FADD R0, RZ, R0 ;  /* 0x00000000ff007221 */ /* 0x004fca0000000000 */
[----:B------:R3:W-:Y:S02]  /*8270*/  STL [R1+0x220], R0 ;  /* 0x0002200001007387 */ /* 0x0007e40000100800 */
[----:B---3--:R-:W-:-:S05]  /*8280*/  FADD R0, RZ, R2 ;  /* 0x00000002ff007221 */ /* 0x008fca0000000000 */
[----:B------:R0:W-:Y:S01]  /*8290*/  STL [R1+0x224], R0 ;  /* 0x0002240001007387 */ /* 0x0001e20000100800 */
[----:B----4-:R-:W-:-:S01]  /*82a0*/  FADD R2, RZ, R3 ;  /* 0x00000003ff027221 */ /* 0x010fc20000000000 */
[----:B0-----:R-:W-:Y:S01]  /*82b0*/  FADD R0, RZ, R39 ;  /* 0x00000027ff007221 */ /* 0x001fe20000000000 */
[----:B------:R-:W-:-:S03]  /*82c0*/  FADD R3, RZ, R38 ;  /* 0x00000026ff037221 */ /* 0x000fc60000000000 */
[----:B------:R0:W-:Y:S04]  /*82d0*/  STL [R1+0x228], R2 ;  /* 0x0002280201007387 */ /* 0x0001e80000100800 */
        /* <DEDUP_REMOVED lines=52> */
[----:B------:R-:W2:Y:S04]  /*8620*/  LDL R44, [R1+0xb8] ;  /* 0x0000b800012c7983 */ /* 0x000ea80000100800 */
[----:B------:R1:W-:Y:S04]  /*8630*/  STL [R1+0x294], R2 ;  /* 0x0002940201007387 */ /* 0x0003e80000100800 */
[----:B------:R-:W3:Y:S04]  /*8640*/  LDL R45, [R1+0xbc] ;  /* 0x0000bc00012d7983 */ /* 0x000ee80000100800 */
[----:B------:R4:W-:Y:S04]  /*8650*/  STL [R1+0x298], R0 ;  /* 0x0002980001007387 */ /* 0x0009e80000100800 */
[----:B------:R-:W3:Y:S04]  /*8660*/  LDL R46, [R1+0x40] ;  /* 0x00004000012e7983 */ /* 0x000ee80000100800 */
        /* <DEDUP_REMOVED lines=15> */
[----:B------:R-:W3:Y:S04]  /*8760*/  LDL R30, [R1] ;  /* 0x00000000011e7983 */ /* 0x000ee80000100800 */
        /* <DEDUP_REMOVED lines=9> */
[----:B0-----:R-:W3:Y:S04]  /*8800*/  LDL R3, [R1+0x28] ;  /* 0x0000280001037983 */ /* 0x001ee80000100800 */
[----:B-1----:R-:W3:Y:S04]  /*8810*/  LDL R2, [R1+0x2c] ;  /* 0x00002c0001027983 */ /* 0x002ee80000100800 */
[----:B----4-:R-:W4:Y:S01]  /*8820*/  LDL R0, [R1+0x30] ;  /* 0x0000300001007983 */ /* 0x010f220000100800 */
[----:B--2---:R-:W-:-:S05]  /*8830*/  FADD R44, RZ, R44 ;  /* 0x0000002cff2c7221 */ /* 0x004fca0000000000 */
[----:B------:R0:W-:Y:S01]  /*8840*/  STL [R1+0x29c], R44 ;  /* 0x00029c2c01007387 */ /* 0x0001e20000100800 */
[----:B---3--:R-:W-:-:S03]  /*8850*/  FADD R45, RZ, R45 ;  /* 0x0000002dff2d7221 */ /* 0x008fc60000000000 */
[----:B0-----:R-:W2:Y:S01]  /*8860*/  LDL.LU R44, [R1+0x6fc] ;  /* 0x0006fc00012c7983 */ /* 0x001ea20000300800 */
[----:B------:R-:W-:-:S03]  /*8870*/  FADD R46, RZ, R46 ;  /* 0x0000002eff2e7221 */ /* 0x000fc60000000000 */
[----:B------:R0:W-:Y:S01]  /*8880*/  STL [R1+0x2a0], R45 ;  /* 0x0002a02d01007387 */ /* 0x0001e20000100800 */
[----:B------:R-:W-:-:S01]  /*8890*/  FADD R47, RZ, R47 ;  /* 0x0000002fff2f7221 */ /* 0x000fc20000000000 */
[----:B------:R-:W-:Y:S02]  /*88a0*/  FADD R48, RZ, R48 ;  /* 0x00000030ff307221 */ /* 0x000fe40000000000 */
[----:B0-----:R-:W3:Y:S01]  /*88b0*/  LDL.LU R45, [R1+0x6f8] ;  /* 0x0006f800012d7983 */ /* 0x001ee20000300800 */
[----:B------:R-:W-:-:S03]  /*88c0*/  FADD R49, RZ, R49 ;  /* 0x00000031ff317221 */ /* 0x000fc60000000000 */
[----:B------:R0:W-:Y:S01]  /*88d0*/  STL [R1+0x2a4], R46 ;  /* 0x0002a42e01007387 */ /* 0x0001e20000100800 */
[----:B------:R-:W-:-:S01]  /*88e0*/  FADD R50, RZ, R50 ;  /* 0x00000032ff327221 */ /* 0x000fc20000000000 */
[----:B------:R-:W-:Y:S02]  /*88f0*/  FADD R51, RZ, R51 ;  /* 0x00000033ff337221 */ /* 0x000fe40000000000 */
[----:B0-----:R-:W3:Y:S04]  /*8900*/  LDL.LU R46, [R1+0x6f4] ;  /* 0x0006f400012e7983 */ /* 0x001ee80000300800 */
[----:B------:R0:W-:Y:S01]  /*8910*/  STL [R1+0x2a8], R47 ;  /* 0x0002a82f01007387 */ /* 0x0001e20000100800 */
[----:B------:R-:W-:-:S01]  /*8920*/  FADD R52, RZ, R52 ;  /* 0x00000034ff347221 */ /* 0x000fc20000000000 */
[----:B------:R-:W-:-:S02]  /*8930*/  FADD R53, RZ, R53 ;  /* 0x00000035ff357221 */ /* 0x000fc40000000000 */
[----:B0-----:R-:W3:Y:S04]  /*8940*/  LDL.LU R47, [R1+0x6f0] ;  /* 0x0006f000012f7983 */ /* 0x001ee80000300800 */
[----:B------:R0:W-:Y:S01]  /*8950*/  STL [R1+0x2ac], R48 ;  /* 0x0002ac3001007387 */ /* 0x0001e20000100800 */
[----:B------:R-:W-:-:S01]  /*8960*/  FADD R54, RZ, R54 ;  /* 0x00000036ff367221 */ /* 0x000fc20000000000 */
[----:B------:R-:W-:Y:S02]  /*8970*/  FADD R55, RZ, R55 ;  /* 0x00000037ff377221 */ /* 0x000fe40000000000 */
[----:B0-----:R-:W3:Y:S04]  /*8980*/  LDL.LU R48, [R1+0x6ec] ;  /* 0x0006ec0001307983 */ /* 0x001ee80000300800 */
[----:B------:R0:W-:Y:S01]  /*8990*/  STL [R1+0x2b0], R49 ;  /* 0x0002b03101007387 */ /* 0x0001e20000100800 */
[----:B------:R-:W-:-:S03]  /*89a0*/  FADD R24, RZ, R24 ;  /* 0x00000018ff187221 */ /* 0x000fc60000000000 */
        /* <DEDUP_REMOVED lines=53> */
[----:B----4-:R-:W-:-:S03]  /*8d00*/  FADD R0, RZ, R0 ;  /* 0x00000000ff007221 */ /* 0x010fc60000000000 */
[----:B0-----:R-:W4:Y:S04]  /*8d10*/  LDL.LU R35, [R1+0x6a0] ;  /* 0x0006a00001237983 */ /* 0x001f280000300800 */
[----:B------:R0:W-:Y:S04]  /*8d20*/  STL [R1+0x2fc], R36 ;  /* 0x0002fc2401007387 */ /* 0x0001e80000100800 */
        /* <DEDUP_REMOVED lines=8> */
[----:B0-----:R0:W5:Y:S04]  /*8db0*/  LDL.LU R3, [R1+0x68c] ;  /* 0x00068c0001037983 */ /* 0x0011680000300800 */
[----:B------:R1:W-:Y:S04]  /*8dc0*/  STL [R1+0x310], R2 ;  /* 0x0003100201007387 */ /* 0x0003e80000100800 */
[----:B-1----:R0:W5:Y:S04]  /*8dd0*/  LDL.LU R2, [R1+0x688] ;  /* 0x0006880001027983 */ /* 0x0021680000300800 */
[----:B------:R1:W-:Y:S04]  /*8de0*/  STL [R1+0x314], R0 ;  /* 0x0003140001007387 */ /* 0x0003e80000100800 */
[----:B-1----:R0:W5:Y:S04]  /*8df0*/  LDL.LU R0, [R1+0x684] ;  /* 0x0006840001007983 */ /* 0x0021680000300800 */
[----:B------:R1:W-:Y:S02]  /*8e00*/  STL [R1+0x318], R6 ;  /* 0x0003180601007387 */ /* 0x0003e40000100800 */
[----:B-1----:R-:W-:-:S01]  /*8e10*/  FADD R6, RZ, R5 ;  /* 0x00000005ff067221 */ /* 0x002fc20000000000 */
[----:B------:R-:W-:Y:S01]  /*8e20*/  FADD R5, RZ, R4 ;  /* 0x00000004ff057221 */ /* 0x000fe20000000000 */
[----:B------:R-:W-:-:S03]  /*8e30*/  FADD R4, RZ, R216 ;  /* 0x000000d8ff047221 */ /* 0x000fc60000000000 */
[----:B------:R1:W-:Y:S04]  /*8e40*/  STL [R1+0x31c], R6 ;  /* 0x00031c0601007387 */ /* 0x0003e80000100800 */
[----:B------:R2:W-:Y:S04]  /*8e50*/  STL [R1+0x320], R5 ;  /* 0x0003200501007387 */ /* 0x0005e80000100800 */
[----:B------:R0:W-:Y:S01]  /*8e60*/  STL [R1+0x324], R4 ;  /* 0x0003240401007387 */ /* 0x0001e20000100800 */
[----:B-1----:R-:W-:-:S01]  /*8e70*/  FADD R6, RZ, R217 ;  /* 0x000000d9ff067221 */ /* 0x002fc20000000000 */
[----:B--2---:R-:W-:-:S04]  /*8e80*/  FADD R5, RZ, R218 ;  /* 0x000000daff057221 */ /* 0x004fc80000000000 */
[----:B------:R1:W-:Y:S01]  /*8e90*/  STL [R1+0x328], R6 ;  /* 0x0003280601007387 */ /* 0x0003e20000100800 */
[----:B0-----:R-:W-:-:S03]  /*8ea0*/  FADD R4, RZ, R219 ;  /* 0x000000dbff047221 */ /* 0x001fc60000000000 */
[----:B------:R0:W-:Y:S04]  /*8eb0*/  STL [R1+0x32c], R5 ;  /* 0x00032c0501007387 */ /* 0x0001e80000100800 */
[----:B------:R2:W-:Y:S01]  /*8ec0*/  STL [R1+0x330], R4 ;  /* 0x0003300401007387 */ /* 0x0005e20000100800 */
[----:B-1----:R-:W-:-:S01]  /*8ed0*/  FADD R6, RZ, R220 ;  /* 0x000000dcff067221 */ /* 0x002fc20000000000 */
[----:B0-----:R-:W-:-:S04]  /*8ee0*/  FADD R5, RZ, R221 ;  /* 0x000000ddff057221 */ /* 0x001fc80000000000 */
        /* <DEDUP_REMOVED lines=352> */
[----:B---3--:R-:W-:-:S01]  /*a4f0*/  FADD R6, RZ, R45 ;  /* 0x0000002dff067221 */ /* 0x008fc20000000000 */
[----:B0-----:R-:W-:-:S04]  /*a500*/  FADD R5, RZ, R46 ;  /* 0x0000002eff057221 */ /* 0x001fc80000000000 */
        /* <DEDUP_REMOVED lines=41> */
[----:B----4-:R-:W-:-:S04]  /*a7a0*/  FADD R5, RZ, R35 ;  /* 0x00000023ff057221 */ /* 0x010fc80000000000 */
        /* <DEDUP_REMOVED lines=10> */
[----:B------:R-:W-:-:S01]  /*a850*/  FADD R233, RZ, R233 ;  /* 0x000000e9ffe97221 */ /* 0x000fc20000000000 */
[----:B------:R-:W-:Y:S01]  /*a860*/  FADD R234, RZ, R234 ;  /* 0x000000eaffea7221 */ /* 0x000fe20000000000 */
[----:B------:R-:W-:-:S07]  /*a870*/  FADD R235, RZ, R235 ;  /* 0x000000ebffeb7221 */ /* 0x000fce0000000000 */
.L_x_22:
[----:B------:R-:W-:-:S04]  /*a880*/  UIADD3 UR43, UR34, 0x1, URZ ;  /* 0x00000001222b7890 */ /* 0x000fc8000fffe03f */
[----:B------:R-:W-:-:S04]  /*a890*/  UISETP.NE.AND UP0, UPT, UR43, 0x5, UPT ;  /* 0x000000052b00788c */ /* 0x000fc8000bf05270 */
[----:B------:R-:W-:Y:S02]  /*a8a0*/  USEL UR13, URZ, 0x1, UP0 ;  /* 0x000000013f0d7887 */ /* 0x000fe40008000000 */
[----:B------:R-:W-:Y:S02]  /*a8b0*/  USEL UR43, UR43, URZ, UP0 ;  /* 0x0000003f2b2b7287 */ /* 0x000fe40008000000 */
[----:B------:R-:W-:-:S06]  /*a8c0*/  ULOP3.LUT UR13, UR35, UR13, URZ, 0x3c, !UPT ;  /* 0x0000000d230d7292 */ /* 0x000fcc000f8e3c3f */
[----:B0-----:R-:W-:Y:S01]  /*a8d0*/  IMAD.U32 R4, RZ, RZ, UR13 ;  /* 0x0000000dff047e24 */ /* 0x001fe2000f8e00ff */
[----:B------:R-:W-:-:S06]  /*a8e0*/  UMOV UR13, 0x1 ;  /* 0x00000001000d7882 */ /* 0x000fcc0000000000 */
.L_x_17:
[----:B------:R-:W-:-:S04]  /*a8f0*/  UISETP.LT.AND UP0, UPT, UR37, 0x1, UPT ;  /* 0x000000012500788c */ /* 0x000fc8000bf01270 */
[----:B------:R-:W-:-:S04]  /*a900*/  USEL UR14, UR37, 0x1, UP0 ;  /* 0x00000001250e7887 */ /* 0x000fc80008000000 */
[----:B------:R-:W-:-:S04]  /*a910*/  UIADD3 UR14, UR37, -UR14, URZ ;  /* 0x8000000e250e7290 */ /* 0x000fc8000fffe03f */
[----:B------:R-:W-:-:S06]  /*a920*/  UISETP.GE.AND UP0, UPT, UR14, 0x1, UPT ;  /* 0x000000010e00788c */ /* 0x000fcc000bf06270 */
[----:B------:R-:W-:-:S13]  /*a930*/  PLOP3.LUT P0, PT, PT, PT, UP0, 0x80, 0x0 ;  /* 0x000000000000781c */ /* 0x000fda0003f0f008 */
[----:B------:R-:W-:Y:S05]  /*a940*/  @!P0 BRA `(.L_x_23) ;  /* 0x0000007400fc8947 */ /* 0x000fea0003800000 */
[----:B------:R-:W-:Y:S01]  /*a950*/  IMAD.U32 R5, RZ, RZ, UR14 ;  /* 0x0000000eff057e24 */ /* 0x000fe2000f8e00ff */
[----:B------:R-:W-:Y:S01]  /*a960*/  UMOV UR42, UR34 ;  /* 0x00000022002a7c82 */ /* 0x000fe20008000000 */
[----:B------:R-:W-:-:S05]  /*a970*/  ULDC UR41, c[0x0][0x50c] ;  /* 0x0001430000297ab9 */ /* 0x000fca0000000800 */
.L_x_31:
[----:B------:R-:W-:-:S06]  /*a980*/  UISETP.NE.AND UP0, UPT, UR36, 0x3, UPT ;  /* 0x000000032400788c */ /* 0x000fcc000bf05270 */
[----:B------:R-:W-:-:S13]  /*a990*/  PLOP3.LUT P1, PT, PT, PT, UP0, 0x80, 0x0 ;  /* 0x000000000000781c */ /* 0x000fda0003f2f008 */
[----:B------:R-:W-:Y:S05]  /*a9a0*/  @!P1 BRA `(.L_x_24) ;  /* 0x0000000000049947 */ /* 0x000fea0003800000 */
[----:B------:R-:W-:Y:S01]  /*a9b0*/  BPT.TRAP 0x1 ;  /* 0x000000040000795c */ /* 0x000fe20000300000 */
.L_x_24:
[----:B------:R-:W0:Y:S01]  /*a9c0*/  S2UR UR14, SR_CgaCtaId ;  /* 0x00000000000e79c3 */ /* 0x000e220000008800 */
[----:B------:R-:W-:Y:S01]  /*a9d0*/  UMOV UR11, 0x400 ;  /* 0x00000400000b7882 */ /* 0x000fe20000000000 */
[----:B------:R-:W-:Y:S01]  /*a9e0*/  SHF.L.U32 R6, R4, 0x1f, RZ ;  /* 0x0000001f04067819 */ /* 0x000fe200000006ff */
[----:B0-----:R-:W-:-:S04]  /*a9f0*/  ULEA UR11, UR14, UR11, 0x18 ;  /* 0x0000000b0e0b7291 */ /* 0x001fc8000f8ec03f */
[----:B------:R-:W-:-:S09]  /*aa00*/  ULEA UR14, UR43, UR11, 0x3 ;  /* 0x0000000b2b0e7291 */ /* 0x000fd2000f8e183f */
[----:B------:R0:W2:Y:S01]  /*aa10*/  SYNCS.PHASECHK.TRANS64.TRYWAIT P0, [UR14], R6 ;  /* 0x00000006ff0075a7 */ /* 0x0000a2000800014e */
[----:B------:R-:W-:Y:S05]  /*aa20*/  @!P1 BRA `(.L_x_25) ;  /* 0x0000000000049947 */ /* 0x000fea0003800000 */
[----:B------:R-:W-:Y:S01]  /*aa30*/  BPT.TRAP 0x1 ;  /* 0x000000040000795c */ /* 0x000fe20000300000 */
.L_x_25:
[----:B--2---:R-:W-:Y:S05]  /*aa40*/  @P0 BRA `(.L_x_26) ;  /* 0x0000000000080947 */ /* 0x004fea0003800000 */
[----:B------:R-:W2:Y:S02]  /*aa50*/  SYNCS.PHASECHK.TRANS64.TRYWAIT P0, [UR14], R6 ;  /* 0x00000006ff0075a7 */ /* 0x000ea4000800014e */
[----:B--2---:R-:W-:Y:S05]  /*aa60*/  @!P0 BRA `(.L_x_27) ;  /* 0x0000034800448947 */ /* 0x004fea0003800000 */
.L_x_26:
        /* <DEDUP_REMOVED lines=8> */
[----:B--2---:R-:W2:Y:S04]  /*aaf0*/  LDL.LU.64 R152, [R1+0x80] ;  /* 0x0000800001987983 */ /* 0x004ea80000300a00 */
[----:B------:R-:W2:Y:S04]  /*ab00*/  LDL.LU.64 R154, [R1+0x88] ;  /* 0x00008800019a7983 */ /* 0x000ea80000300a00 */
[----:B------:R-:W2:Y:S04]  /*ab10*/  LDL.LU.64 R156, [R1+0x90] ;  /* 0x00009000019c7983 */ /* 0x000ea80000300a00 */
[----:B------:R-:W2:Y:S04]  /*ab20*/  LDL.LU.64 R158, [R1+0x98] ;  /* 0x00009800019e7983 */ /* 0x000ea80000300a00 */
[----:B------:R-:W2:Y:S04]  /*ab30*/  LDL.LU.64 R160, [R1+0xa0] ;  /* 0x0000a00001a07983 */ /* 0x000ea80000300a00 */
[----:B------:R-:W2:Y:S04]  /*ab40*/  LDL.LU.64 R162, [R1+0xa8] ;  /* 0x0000a80001a27983 */ /* 0x000ea80000300a00 */
[----:B------:R-:W2:Y:S04]  /*ab50*/  LDL.LU.64 R164, [R1+0xb0] ;  /* 0x0000b00001a47983 */ /* 0x000ea80000300a00 */
[----:B------:R-:W2:Y:S04]  /*ab60*/  LDL.LU.64 R166, [R1+0xb8] ;  /* 0x0000b80001a67983 */ /* 0x000ea80000300a00 */
[----:B------:R-:W-:Y:S04]  /*ab70*/  STL [R1+0x8b4], R216 ;  /* 0x0008b4d801007387 */ /* 0x000fe80000100800 */
[----:B------:R3:W-:Y:S04]  /*ab80*/  STL [R1+0x8b0], R217 ;  /* 0x0008b0d901007387 */ /* 0x0007e80000100800 */
        /* <DEDUP_REMOVED lines=14> */
[----:B---3--:R-:W3:Y:S04]  /*ac70*/  LDL.LU.64 R216, [R1+0x180] ;  /* 0x0001800001d87983 */ /* 0x008ee80000300a00 */
[----:B----4-:R-:W3:Y:S04]  /*ac80*/  LDL.LU.64 R218, [R1+0x188] ;  /* 0x0001880001da7983 */ /* 0x010ee80000300a00 */
[----:B0-----:R-:W3:Y:S04]  /*ac90*/  LDL.LU.64 R220, [R1+0x190] ;  /* 0x0001900001dc7983 */ /* 0x001ee80000300a00 */
[----:B-1----:R-:W3:Y:S04]  /*aca0*/  LDL.LU.64 R222, [R1+0x198] ;  /* 0x0001980001de7983 */ /* 0x002ee80000300a00 */
[----:B------:R-:W3:Y:S04]  /*acb0*/  LDL.LU.64 R224, [R1+0x1a0] ;  /* 0x0001a00001e07983 */ /* 0x000ee80000300a00 */
[----:B------:R-:W3:Y:S04]  /*acc0*/  LDL.LU.64 R226, [R1+0x1a8] ;  /* 0x0001a80001e27983 */ /* 0x000ee80000300a00 */
[----:B------:R-:W3:Y:S04]  /*acd0*/  LDL.LU.64 R228, [R1+0x1b0] ;  /* 0x0001b00001e47983 */ /* 0x000ee80000300a00 */
[----:B------:R-:W3:Y:S01]  /*ace0*/  LDL.LU.64 R230, [R1+0x1b8] ;  /* 0x0001b80001e67983 */ /* 0x000ee20000300a00 */
[----:B------:R-:W-:-:S02]  /*acf0*/  UIADD3 UR14, UR11, 0x28100, URZ ;  /* 0x000281000b0e7890 */ /* 0x000fc4000fffe03f */
[----:B------:R-:W-:Y:S01]  /*ad00*/  UISETP.NE.AND UP0, UPT, UR12, URZ, UPT ;  /* 0x0000003f0c00728c */ /* 0x000fe2000bf05270 */
[----:B------:R-:W-:Y:S01]  /*ad10*/  STL [R1+0x770], R235 ;  /* 0x000770eb01007387 */ /* 0x000fe20000100800 */
[----:B------:R-:W-:Y:S02]  /*ad20*/  USHF.R.U32.HI UR14, URZ, 0x4, UR14 ;  /* 0x000000043f0e7899 */ /* 0x000fe4000801160e */
[----:B------:R-:W-:Y:S01]  /*ad30*/  USEL UR13, UR13, URZ, !UP0 ;  /* 0x0000003f0d0d7287 */ /* 0x000fe2000c000000 */
[----:B------:R-:W-:Y:S01]  /*ad40*/  STL [R1+0x76c], R234 ;  /* 0x00076cea01007387 */ /* 0x000fe20000100800 */
[----:B------:R-:W-:Y:S02]  /*ad50*/  ULOP3.LUT UR14, UR14, 0x3fff, URZ, 0xc0, !UPT ;  /* 0x00003fff0e0e7892 */ /* 0x000fe4000f8ec03f */
[----:B------:R-:W-:Y:S01]  /*ad60*/  ULOP3.LUT UR46, UR32, 0x10000, URZ, 0xfc, !UPT ;  /* 0x00010000202e7892 */ /* 0x000fe2000f8efc3f */
[----:B------:R-:W-:Y:S01]  /*ad70*/  STL [R1+0x768], R233 ;  /* 0x000768e901007387 */ /* 0x000fe20000100800 */
[----:B------:R-:W-:-:S02]  /*ad80*/  ULOP3.LUT UR14, UR14, 0x10000, URZ, 0xfc, !UPT ;  /* 0x000100000e0e7892 */ /* 0x000fc4000f8efc3f */
[----:B------:R-:W-:Y:S01]  /*ad90*/  UISETP.NE.U32.AND UP0, UPT, UR13, URZ, UPT ;  /* 0x0000003f0d00728c */ /* 0x000fe2000bf05070 */
[----:B------:R-:W-:Y:S01]  /*ada0*/  STL [R1+0x764], R232 ;  /* 0x000764e801007387 */ /* 0x000fe20000100800 */
[----:B------:R-:W-:Y:S02]  /*adb0*/  ULEA UR46, UR43, UR46, 0xb ;  /* 0x0000002e2b2e7291 */ /* 0x000fe4000f8e583f */
[----:B------:R-:W-:Y:S01]  /*adc0*/  UIMAD UR47, UR43, 0x280, UR14 ;  /* 0x000002802b2f78a4 */ /* 0x000fe2000f8e020e */
[----:B------:R-:W-:Y:S01]  /*add0*/  STL [R1+0x760], R23 ;  /* 0x0007601701007387 */ /* 0x000fe20000100800 */
[----:B------:R-:W-:Y:S01]  /*ade0*/  UMOV UR17, 0x80000020 ;  /* 0x8000002000117882 */ /* 0x000fe20000000000 */
[----:B------:R-:W-:Y:S02]  /*adf0*/  UMOV UR19, 0x80000020 ;  /* 0x8000002000137882 */ /* 0x000fe40000000000 */
[----:B------:R-:W-:Y:S02]  /*ae00*/  UMOV UR16, UR46 ;  /* 0x0000002e00107c82 */ /* 0x000fe40008000000 */
[----:B------:R-:W-:Y:S01]  /*ae10*/  UMOV UR18, UR47 ;  /* 0x0000002f00127c82 */ /* 0x000fe20008000000 */
[----:B------:R-:W-:Y:S01]  /*ae20*/  UIADD3 UR14, UR47, 0x80, URZ ;  /* 0x000000802f0e7890 */ /* 0x000fe2000fffe03f */
[----:B------:R-:W-:Y:S01]  /*ae30*/  STL [R1+0x75c], R22 ;  /* 0x00075c1601007387 */ /* 0x000fe20000100800 */
[----:B------:R-:W-:Y:S01]  /*ae40*/  UMOV UR12, UR16 ;  /* 0x00000010000c7c82 */ /* 0x000fe20008000000 */
[----:B------:R-:W-:Y:S01]  /*ae50*/  UMOV UR13, UR17 ;  /* 0x00000011000d7c82 */ /* 0x000fe20008000000 */
[----:B------:R-:W-:Y:S01]  /*ae60*/  UMOV UR15, 0x80000020 ;  /* 0x80000020000f7882 */ /* 0x000fe20000000000 */
        /* <DEDUP_REMOVED lines=10> */
[----:B---3--:R-:W-:Y:S01]  /*af10*/  WARPGROUP.ARRIVE ;  /* 0x00000000000079c5 */ /* 0x008fe20000000000 */
[----:B------:R-:W-:Y:S01]  /*af20*/  UIADD3 UR30, UR47, 0x200, URZ ;  /* 0x000002002f1e7890 */ /* 0x000fe2000fffe03f */
[----:B-----5:R-:W-:Y:S04]  /*af30*/  STL [R1+0x750], R3 ;  /* 0x0007500301007387 */ /* 0x020fe80000100800 */
[----:B------:R-:W-:Y:S01]  /*af40*/  QGMMA.64x32x32.F32.E4M3.E4M3 R216, gdesc[UR16], R216, UP0, gsb0 ;  /* 0x0060000010d879f3 */ /* 0x000fe2000b8008d8 */
[----:B------:R-:W-:Y:S01]  /*af50*/  UMOV UR28, UR16 ;  /* 0x00000010001c7c82 */ /* 0x000fe20008000000 */
[----:B------:R-:W-:Y:S01]  /*af60*/  UMOV UR29, UR17 ;  /* 0x00000011001d7c82 */ /* 0x000fe20008000000 */
[----:B------:R-:W-:Y:S01]  /*af70*/  UMOV UR31, 0x80000020 ;  /* 0x80000020001f7882 */ /* 0x000fe20000000000 */
[----:B------:R-:W-:Y:S04]  /*af80*/  STL [R1+0x74c], R2 ;  /* 0x00074c0201007387 */ /* 0x000fe80000100800 */
[----:B------:R-:W-:Y:S04]  /*af90*/  STL [R1+0x748], R0 ;  /* 0x0007480001007387 */ /* 0x000fe80000100800 */
[----:B------:R-:W-:Y:S04]  /*afa0*/  STL.64 [R1+0x700], R18 ;  /* 0x0007001201007387 */ /* 0x000fe80000100a00 */
[----:B------:R-:W-:Y:S04]  /*afb0*/  STL.64 [R1+0x6f8], R16 ;  /* 0x0006f81001007387 */ /* 0x000fe80000100a00 */
[----:B------:R-:W-:Y:S04]  /*afc0*/  STL.64 [R1+0x6f0], R14 ;  /* 0x0006f00e01007387 */ /* 0x000fe80000100a00 */
[----:B------:R-:W-:Y:S04]  /*afd0*/  STL.64 [R1+0x6e8], R12 ;  /* 0x0006e80c01007387 */ /* 0x000fe80000100a00 */
[----:B------:R-:W-:Y:S04]  /*afe0*/  STL.64 [R1+0x6e0], R10 ;  /* 0x0006e00a01007387 */ /* 0x000fe80000100a00 */
[----:B------:R-:W-:Y:S04]  /*aff0*/  STL.64 [R1+0x6d8], R8 ;  /* 0x0006d80801007387 */ /* 0x000fe80000100a00 */
[----:B------:R-:W-:Y:S04]  /*b000*/  STL [R1+0x6d0], R7 ;  /* 0x0006d00701007387 */ /* 0x000fe80000100800 */
[----:B------:R0:W-:Y:S04]  /*b010*/  STL.64 [R1+0x6c8], R4 ;  /* 0x0006c80401007387 */ /* 0x0001e80000100a00 */
[----:B0-----:R-:W3:Y:S04]  /*b020*/  LDL.LU.64 R4, [R1] ;  /* 0x0000000001047983 */ /* 0x001ee80000300a00 */
[----:B------:R-:W3:Y:S01]  /*b030*/  LDL.LU.64 R6, [R1+0x8] ;  /* 0x0000080001067983 */ /* 0x000ee20000300a00 */
[----:B------:R-:W-:-:S02]  /*b040*/  WARPGROUP.DEPBAR.LE gsb0, 0x0 ;  /* 0x00008000000079c5 */ /* 0x000fc40000010000 */
[----:B--2---:R-:W-:Y:S01]  /*b050*/  WARPGROUP.ARRIVE ;  /* 0x00000000000079c5 */ /* 0x004fe20000000000 */
[----:B------:R-:W3:Y:S04]  /*b060*/  LDL.LU.64 R8, [R1+0x10] ;  /* 0x0000100001087983 */ /* 0x000ee80000300a00 */
[----:B------:R-:W3:Y:S01]  /*b070*/  LDL.LU.64 R10, [R1+0x18] ;  /* 0x00001800010a7983 */ /* 0x000ee20000300a00 */
[----:B------:R-:W-:Y:S03]  /*b080*/  QGMMA.64x32x32.F32.E4M3.E4M3 R152, gdesc[UR12], R152, UP0, gsb0 ;  /* 0x006000000c9879f3 */ /* 0x000fe6000b800898 */
[----:B------:R-:W3:Y:S01]  /*b090*/  LDL.LU.64 R12, [R1+0x20] ;  /* 0x00002000010c7983 */ /* 0x000ee20000300a00 */
[----:B------:R-:W-:-:S03]  /*b0a0*/  UIADD3 UR12, UR46, 0x200, URZ ;  /* 0x000002002e0c7890 */ /* 0x000fc6000fffe03f */
[----:B------:R-:W3:Y:S01]  /*b0b0*/  LDL.LU.64 R14, [R1+0x28] ;  /* 0x00002800010e7983 */ /* 0x000ee20000300a00 */
[----:B------:R-:W-:-:S03]  /*b0c0*/  IMAD.MOV.U32 R2, RZ, RZ, R230 ;  /* 0x000000ffff027224 */ /* 0x000fc600078e00e6 */
[----:B------:R-:W3:Y:S01]  /*b0d0*/  LDL.LU.64 R16, [R1+0x30] ;  /* 0x0000300001107983 */ /* 0x000ee20000300a00 */
[----:B------:R-:W-:-:S03]  /*b0e0*/  IMAD.MOV.U32 R0, RZ, RZ, R231 ;  /* 0x000000ffff007224 */ /* 0x000fc600078e00e7 */
[----:B------:R-:W3:Y:S01]  /*b0f0*/  LDL.LU.64 R18, [R1+0x38] ;  /* 0x0000380001127983 */ /* 0x000ee20000300a00 */
[----:B------:R-:W-:Y:S02]  /*b100*/  IMAD.MOV.U32 R20, RZ, RZ, R228 ;  /* 0x000000ffff147224 */ /* 0x000fe400078e00e4 */
[----:B------:R-:W-:Y:S01]  /*b110*/  IMAD.MOV.U32 R3, RZ, RZ, R229 ;  /* 0x000000ffff037224 */ /* 0x000fe200078e00e5 */
[----:B------:R-:W-:Y:S01]  /*b120*/  STL.64 [R1+0x180], R216 ;  /* 0x000180d801007387 */ /* 0x000fe20000100a00 */
[----:B------:R-:W-:Y:S02]  /*b130*/  IMAD.MOV.U32 R22, RZ, RZ, R226 ;  /* 0x000000ffff167224 */ /* 0x000fe400078e00e2 */
[----:B------:R-:W-:Y:S01]  /*b140*/  IMAD.MOV.U32 R21, RZ, RZ, R227 ;  /* 0x000000ffff157224 */ /* 0x000fe200078e00e3 */
[----:B------:R-:W-:Y:S01]  /*b150*/  STL.64 [R1+0x188], R218 ;  /* 0x000188da01007387 */ /* 0x000fe20000100a00 */
[----:B------:R-:W-:Y:S02]  /*b160*/  IMAD.MOV.U32 R232, RZ, RZ, R224 ;  /* 0x000000ffffe87224 */ /* 0x000fe400078e00e0 */
[----:B------:R-:W-:Y:S01]  /*b170*/  IMAD.MOV.U32 R23, RZ, RZ, R225 ;  /* 0x000000ffff177224 */ /* 0x000fe200078e00e1 */
[----:B------:R0:W-:Y:S01]  /*b180*/  STL [R1+0x190], R220 ;  /* 0x000190dc01007387 */ /* 0x0001e20000100800 */
[----:B------:R-:W-:-:S02]  /*b190*/  IMAD.MOV.U32 R234, RZ, RZ, R222 ;  /* 0x000000ffffea7224 */ /* 0x000fc400078e00de */
[----:B------:R-:W-:Y:S02]  /*b1a0*/  IMAD.MOV.U32 R233, RZ, RZ, R223 ;  /* 0x000000ffffe97224 */ /* 0x000fe400078e00df */
[----:B------:R-:W-:Y:S01]  /*b1b0*/  IMAD.MOV.U32 R235, RZ, RZ, R221 ;  /* 0x000000ffffeb7224 */ /* 0x000fe200078e00dd */
[----:B------:R-:W-:Y:S02]  /*b1c0*/  WARPGROUP.DEPBAR.LE gsb0, 0x0 ;  /* 0x00008000000079c5 */ /* 0x000fe40000010000 */
[----:B------:R-:W-:Y:S01]  /*b1d0*/  WARPGROUP.ARRIVE ;  /* 0x00000000000079c5 */ /* 0x000fe20000000000 */
[----:B------:R-:W-:Y:S02]  /*b1e0*/  IMAD.MOV.U32 R230, RZ, RZ, R166 ;  /* 0x000000ffffe67224 */ /* 0x000fe400078e00a6 */
[----:B------:R-:W-:Y:S02]  /*b1f0*/  IMAD.MOV.U32 R231, RZ, RZ, R167 ;  /* 0x000000ffffe77224 */ /* 0x000fe400078e00a7 */
[----:B------:R-:W-:Y:S01]  /*b200*/  IMAD.MOV.U32 R228, RZ, RZ, R164 ;  /* 0x000000ffffe47224 */ /* 0x000fe200078e00a4 */
[----:B------:R-:W-:Y:S01]  /*b210*/  QGMMA.64x32x32.F32.E4M3.E4M3 R200, gdesc[UR20], R200, UP0, gsb0 ;  /* 0x0060000014c879f3 */ /* 0x000fe2000b8008c8 */
[----:B------:R-:W-:Y:S01]  /*b220*/  IMAD.MOV.U32 R229, RZ, RZ, R165 ;  /* 0x000000ffffe57224 */ /* 0x000fe200078e00a5 */
[----:B------:R-:W2:Y:S01]  /*b230*/  LDL.LU.64 R166, [R1+0x8f0] ;  /* 0x0008f00001a67983 */ /* 0x000ea20000300a00 */
[----:B------:R-:W-:-:S02]  /*b240*/  IMAD.MOV.U32 R226, RZ, RZ, R162 ;  /* 0x000000ffffe27224 */ /* 0x000fc400078e00a2 */
[----:B------:R-:W-:Y:S01]  /*b250*/  IMAD.MOV.U32 R227, RZ, RZ, R163 ;  /* 0x000000ffffe37224 */ /* 0x000fe200078e00a3 */
[----:B------:R-:W2:Y:S01]  /*b260*/  LDL.LU.64 R164, [R1+0x8e8] ;  /* 0x0008e80001a47983 */ /* 0x000ea20000300a00 */
[----:B------:R-:W-:Y:S02]  /*b270*/  IMAD.MOV.U32 R224, RZ, RZ, R160 ;  /* 0x000000ffffe07224 */ /* 0x000fe400078e00a0 */
[----:B------:R-:W-:Y:S01]  /*b280*/  IMAD.MOV.U32 R225, RZ, RZ, R161 ;  /* 0x000000ffffe17224 */ /* 0x000fe200078e00a1 */
[----:B------:R-:W2:Y:S01]  /*b290*/  LDL.LU.64 R162, [R1+0x8e0] ;  /* 0x0008e00001a27983 */ /* 0x000ea20000300a00 */
[----:B------:R-:W-:Y:S02]  /*b2a0*/  IMAD.MOV.U32 R222, RZ, RZ, R158 ;  /* 0x000000ffffde7224 */ /* 0x000fe400078e009e */
[----:B------:R-:W-:Y:S01]  /*b2b0*/  IMAD.MOV.U32 R223, RZ, RZ, R159 ;  /* 0x000000ffffdf7224 */ /* 0x000fe200078e009f */
[----:B------:R-:W2:Y:S01]  /*b2c0*/  LDL.LU.64 R160, [R1+0x8d8] ;  /* 0x0008d80001a07983 */ /* 0x000ea20000300a00 */
[----:B0-----:R-:W-:-:S02]  /*b2d0*/  IMAD.MOV.U32 R220, RZ, RZ, R156 ;  /* 0x000000ffffdc7224 */ /* 0x001fc400078e009c */
[----:B------:R-:W-:Y:S01]  /*b2e0*/  IMAD.MOV.U32 R221, RZ, RZ, R157 ;  /* 0x000000ffffdd7224 */ /* 0x000fe200078e009d */
[----:B------:R-:W2:Y:S01]  /*b2f0*/  LDL.LU.64 R158, [R1+0x8d0] ;  /* 0x0008d000019e7983 */ /* 0x000ea20000300a00 */
[----:B------:R-:W-:Y:S02]  /*b300*/  IMAD.MOV.U32 R218, RZ, RZ, R154 ;  /* 0x000000ffffda7224 */ /* 0x000fe400078e009a */
[----:B------:R-:W-:Y:S01]  /*b310*/  IMAD.MOV.U32 R219, RZ, RZ, R155 ;  /* 0x000000ffffdb7224 */ /* 0x000fe200078e009b */
[----:B------:R-:W2:Y:S01]  /*b320*/  LDL.LU.64 R156, [R1+0x8c8] ;  /* 0x0008c800019c7983 */ /* 0x000ea20000300a00 */
[----:B------:R-:W-:Y:S02]  /*b330*/  IMAD.MOV.U32 R216, RZ, RZ, R152 ;  /* 0x000000ffffd87224 */ /* 0x000fe400078e0098 */
[----:B------:R-:W-:Y:S01]  /*b340*/  IMAD.MOV.U32 R217, RZ, RZ, R153 ;  /* 0x000000ffffd97224 */ /* 0x000fe200078e0099 */
[----:B------:R-:W2:Y:S04]  /*b350*/  LDL.LU.64 R154, [R1+0x8c0] ;  /* 0x0008c000019a7983 */ /* 0x000ea80000300a00 */
[----:B------:R-:W2:Y:S01]  /*b360*/  LDL.LU.64 R152, [R1+0x8b8] ;  /* 0x0008b80001987983 */ /* 0x000ea20000300a00 */
[----:B------:R-:W-:-:S02]  /*b370*/  WARPGROUP.DEPBAR.LE gsb0, 0x0 ;  /* 0x00008000000079c5 */ /* 0x000fc40000010000 */
[----:B------:R-:W-:-:S06]  /*b380*/  WARPGROUP.ARRIVE ;  /* 0x00000000000079c5 */ /* 0x000fcc0000000000 */
[----:B------:R-:W-:Y:S03]  /*b390*/  QGMMA.64x32x32.F32.E4M3.E4M3 R136, gdesc[UR24], R136, UP0, gsb0 ;  /* 0x00600000188879f3 */ /* 0x000fe6000b800888 */
[----:B------:R-:W-:Y:S02]  /*b3a0*/  WARPGROUP.DEPBAR.LE gsb0, 0x0 ;  /* 0x00008000000079c5 */ /* 0x000fe40000010000 */
[----:B------:R-:W-:-:S06]  /*b3b0*/  WARPGROUP.ARRIVE ;  /* 0x00000000000079c5 */ /* 0x000fcc0000000000 */
[----:B------:R-:W-:Y:S01]  /*b3c0*/  QGMMA.64x32x32.F32.E4M3.E4M3 R72, gdesc[UR28], R72, UP0, gsb0 ;  /* 0x006000001c4879f3 */ /* 0x000fe2000b800848 */
[----:B------:R-:W-:Y:S01]  /*b3d0*/  UMOV UR28, UR12 ;  /* 0x0000000c001c7c82 */ /* 0x000fe20008000000 */
[----:B------:R-:W-:Y:S01]  /*b3e0*/  UMOV UR29, 0x80000020 ;  /* 0x80000020001d7882 */ /* 0x000fe20000000000 */
[----:B------:R-:W-:Y:S02]  /*b3f0*/  WARPGROUP.DEPBAR.LE gsb0, 0x0 ;  /* 0x00008000000079c5 */ /* 0x000fe40000010000 */
[----:B------:R-:W-:-:S06]  /*b400*/  WARPGROUP.ARRIVE ;  /* 0x00000000000079c5 */ /* 0x000fcc0000000000 */
[----:B------:R-:W-:Y:S01]  /*b410*/  QGMMA.64x32x32.F32.E4M3.E4M3 R56, gdesc[UR28], R56, UP0, gsb0 ;  /* 0x006000001c3879f3 */ /* 0x000fe2000b800838 */
[----:B------:R-:W-:Y:S01]  /*b420*/  UMOV UR24, UR28 ;  /* 0x0000001c00187c82 */ /* 0x000fe20008000000 */
[----:B------:R-:W-:Y:S01]  /*b430*/  UMOV UR25, UR29 ;  /* 0x0000001d00197c82 */ /* 0x000fe20008000000 */
[----:B------:R-:W-:Y:S02]  /*b440*/  WARPGROUP.DEPBAR.LE gsb0, 0x0 ;  /* 0x00008000000079c5 */ /* 0x000fe40000010000 */
[----:B------:R-:W-:-:S06]  /*b450*/  WARPGROUP.ARRIVE ;  /* 0x00000000000079c5 */ /* 0x000fcc0000000000 */
[----:B------:R-:W-:Y:S01]  /*b460*/  QGMMA.64x32x32.F32.E4M3.E4M3 R120, gdesc[UR24], R120, UP0, gsb0 ;  /* 0x00600000187879f3 */ /* 0x000fe2000b800878 */
[----:B------:R-:W-:Y:S01]  /*b470*/  UMOV UR20, UR28 ;  /* 0x0000001c00147c82 */ /* 0x000fe20008000000 */
[----:B------:R-:W-:Y:S01]  /*b480*/  UMOV UR21, UR29 ;  /* 0x0000001d00157c82 */ /* 0x000fe20008000000 */
[----:B------:R-:W-:Y:S04]  /*b490*/  STL [R1+0x834], R200 ;  /* 0x000834c801007387 */ /* 0x000fe80000100800 */
[----:B------:R0:W-:Y:S04]  /*b4a0*/  STL [R1+0x830], R201 ;  /* 0x000830c901007387 */ /* 0x0001e80000100800 */
[----:B------:R-:W-:Y:S04]  /*b4b0*/  STL [R1+0x82c], R202 ;  /* 0x00082cca01007387 */ /* 0x000fe80000100800 */
[----:B------:R1:W-:Y:S04]  /*b4c0*/  STL [R1+0x828], R203 ;  /* 0x000828cb01007387 */ /* 0x0003e80000100800 */
[----:B------:R-:W-:Y:S04]  /*b4d0*/  STL [R1+0x824], R204 ;  /* 0x000824cc01007387 */ /* 0x000fe80000100800 */
[----:B------:R4:W-:Y:S04]  /*b4e0*/  STL [R1+0x820], R205 ;  /* 0x000820cd01007387 */ /* 0x0009e80000100800 */
[----:B------:R-:W-:Y:S01]  /*b4f0*/  STL [R1+0x81c], R206 ;  /* 0x00081cce01007387 */ /* 0x000fe20000100800 */
[----:B------:R-:W-:-:S02]  /*b500*/  WARPGROUP.DEPBAR.LE gsb0, 0x0 ;  /* 0x00008000000079c5 */ /* 0x000fc40000010000 */
[----:B------:R-:W-:-:S06]  /*b510*/  WARPGROUP.ARRIVE ;  /* 0x00000000000079c5 */ /* 0x000fcc0000000000 */
[----:B------:R-:W-:Y:S01]  /*b520*/  QGMMA.64x32x32.F32.E4M3.E4M3 R184, gdesc[UR20], R184, UP0, gsb0 ;  /* 0x0060000014b879f3 */ /* 0x000fe2000b8008b8 */
        /* <DEDUP_REMOVED lines=9> */
[----:B0-----:R-:W3:Y:S04]  /*b5c0*/  LDL.LU.64 R200, [R1+0x140] ;  /* 0x0001400001c87983 */ /* 0x001ee80000300a00 */
[----:B-1----:R-:W3:Y:S04]  /*b5d0*/  LDL.LU.64 R202, [R1+0x148] ;  /* 0x0001480001ca7983 */ /* 0x002ee80000300a00 */
[----:B----4-:R-:W3:Y:S04]  /*b5e0*/  LDL.LU.64 R204, [R1+0x150] ;  /* 0x0001500001cc7983 */ /* 0x010ee80000300a00 */
[----:B------:R-:W3:Y:S04]  /*b5f0*/  LDL.LU.64 R206, [R1+0x158] ;  /* 0x0001580001ce7983 */ /* 0x000ee80000300a00 */
[----:B------:R-:W3:Y:S04]  /*b600*/  LDL.LU.64 R208, [R1+0x160] ;  /* 0x0001600001d07983 */ /* 0x000ee80000300a00 */
[----:B------:R-:W3:Y:S04]  /*b610*/  LDL.LU.64 R210, [R1+0x168] ;  /* 0x0001680001d27983 */ /* 0x000ee80000300a00 */
[----:B------:R-:W3:Y:S04]  /*b620*/  LDL.LU.64 R212, [R1+0x170] ;  /* 0x0001700001d47983 */ /* 0x000ee80000300a00 */
[----:B------:R-:W3:Y:S04]  /*b630*/  LDL.LU.64 R214, [R1+0x178] ;  /* 0x0001780001d67983 */ /* 0x000ee80000300a00 */
        /* <DEDUP_REMOVED lines=12> */
[----:B------:R-:W-:Y:S01]  /*b700*/  STL [R1+0x7c4], R86 ;  /* 0x0007c45601007387 */ /* 0x000fe20000100800 */
[----:B------:R-:W-:-:S03]  /*b710*/  WARPGROUP.DEPBAR.LE gsb0, 0x0 ;  /* 0x00008000000079c5 */ /* 0x000fc60000010000 */
[----:B------:R-:W-:Y:S04]  /*b720*/  STL [R1+0x7c0], R87 ;  /* 0x0007c05701007387 */ /* 0x000fe80000100800 */
        /* <DEDUP_REMOVED lines=10> */
[----:B0-----:R-:W4:Y:S04]  /*b7d0*/  LDL.LU.64 R184, [R1+0x40] ;  /* 0x0000400001b87983 */ /* 0x001f280000300a00 */
[----:B------:R-:W4:Y:S04]  /*b7e0*/  LDL.LU.64 R186, [R1+0x48] ;  /* 0x0000480001ba7983 */ /* 0x000f280000300a00 */
[----:B------:R-:W4:Y:S04]  /*b7f0*/  LDL.LU.64 R188, [R1+0x50] ;  /* 0x0000500001bc7983 */ /* 0x000f280000300a00 */
[----:B------:R-:W4:Y:S04]  /*b800*/  LDL.LU.64 R190, [R1+0x58] ;  /* 0x0000580001be7983 */ /* 0x000f280000300a00 */
[----:B------:R-:W4:Y:S04]  /*b810*/  LDL.LU.64 R192, [R1+0x60] ;  /* 0x0000600001c07983 */ /* 0x000f280000300a00 */
[----:B------:R-:W4:Y:S04]  /*b820*/  LDL.LU.64 R194, [R1+0x68] ;  /* 0x0000680001c27983 */ /* 0x000f280000300a00 */
[----:B------:R-:W4:Y:S04]  /*b830*/  LDL.LU.64 R196, [R1+0x70] ;  /* 0x0000700001c47983 */ /* 0x000f280000300a00 */
[----:B------:R-:W4:Y:S01]  /*b840*/  LDL.LU.64 R198, [R1+0x78] ;  /* 0x0000780001c67983 */ /* 0x000f220000300a00 */
[----:B------:R-:W-:Y:S01]  /*b850*/  UMOV UR12, UR28 ;  /* 0x0000001c000c7c82 */ /* 0x000fe20008000000 */
[----:B------:R-:W-:Y:S01]  /*b860*/  UMOV UR13, UR29 ;  /* 0x0000001d000d7c82 */ /* 0x000fe20008000000 */
[----:B----4-:R-:W-:-:S06]  /*b870*/  WARPGROUP.ARRIVE ;  /* 0x00000000000079c5 */ /* 0x010fcc0000000000 */
[----:B------:R-:W-:Y:S03]  /*b880*/  QGMMA.64x32x32.F32.E4M3.E4M3 R184, gdesc[UR12], R184, UP0, gsb0 ;  /* 0x006000000cb879f3 */ /* 0x000fe6000b8008b8 */
[----:B------:R-:W-:Y:S02]  /*b890*/  WARPGROUP.DEPBAR.LE gsb0, 0x0 ;  /* 0x00008000000079c5 */ /* 0x000fe40000010000 */
[----:B------:R0:W-:Y:S04]  /*b8a0*/  STL.64 [R1+0x40], R184 ;  /* 0x000040b801007387 */ /* 0x0001e80000100a00 */
[----:B------:R1:W-:Y:S04]  /*b8b0*/  STL.64 [R1+0x48], R186 ;  /* 0x000048ba01007387 */ /* 0x0003e80000100a00 */
[----:B------:R4:W-:Y:S04]  /*b8c0*/  STL.64 [R1+0x50], R188 ;  /* 0x000050bc01007387 */ /* 0x0009e80000100a00 */
[----:B------:R2:W-:Y:S04]  /*b8d0*/  STL.64 [R1+0x58], R190 ;  /* 0x000058be01007387 */ /* 0x0005e80000100a00 */
[----:B------:R3:W-:Y:S04]  /*b8e0*/  STL.64 [R1+0x60], R192 ;  /* 0x000060c001007387 */ /* 0x0007e80000100a00 */
[----:B------:R3:W-:Y:S04]  /*b8f0*/  STL.64 [R1+0x68], R194 ;  /* 0x000068c201007387 */ /* 0x0007e80000100a00 */
[----:B------:R3:W-:Y:S04]  /*b900*/  STL.64 [R1+0x70], R196 ;  /* 0x000070c401007387 */ /* 0x0007e80000100a00 */
[----:B------:R3:W-:Y:S04]  /*b910*/  STL.64 [R1+0x78], R198 ;  /* 0x000078c601007387 */ /* 0x0007e80000100a00 */
[----:B0-----:R-:W3:Y:S04]  /*b920*/  LDL.LU.64 R184, [R1+0x100] ;  /* 0x0001000001b87983 */ /* 0x001ee80000300a00 */
[----:B-1----:R-:W3:Y:S04]  /*b930*/  LDL.LU.64 R186, [R1+0x108] ;  /* 0x0001080001ba7983 */ /* 0x002ee80000300a00 */
[----:B----4-:R-:W4:Y:S04]  /*b940*/  LDL.LU.64 R188, [R1+0x110] ;  /* 0x0001100001bc7983 */ /* 0x010f280000300a00 */
[----:B--2---:R-:W4:Y:S04]  /*b950*/  LDL.LU.64 R190, [R1+0x118] ;  /* 0x0001180001be7983 */ /* 0x004f280000300a00 */
[----:B---3--:R-:W4:Y:S04]  /*b960*/  LDL.LU.64 R192, [R1+0x120] ;  /* 0x0001200001c07983 */ /* 0x008f280000300a00 */
[----:B------:R-:W4:Y:S04]  /*b970*/  LDL.LU.64 R194, [R1+0x128] ;  /* 0x0001280001c27983 */ /* 0x000f280000300a00 */
[----:B------:R-:W4:Y:S04]  /*b980*/  LDL.LU.64 R196, [R1+0x130] ;  /* 0x0001300001c47983 */ /* 0x000f280000300a00 */
[----:B------:R-:W4:Y:S01]  /*b990*/  LDL.LU.64 R198, [R1+0x138] ;  /* 0x0001380001c67983 */ /* 0x000f220000300a00 */
[----:B------:R-:W-:Y:S01]  /*b9a0*/  WARPGROUP.ARRIVE ;  /* 0x00000000000079c5 */ /* 0x000fe20000000000 */
[----:B------:R-:W-:Y:S01]  /*b9b0*/  UMOV UR16, UR28 ;  /* 0x0000001c00107c82 */ /* 0x000fe20008000000 */
[----:B------:R-:W-:-:S04]  /*b9c0*/  UMOV UR17, UR29 ;  /* 0x0000001d00117c82 */ /* 0x000fc80008000000 */
[----:B------:R-:W-:Y:S01]  /*b9d0*/  QGMMA.64x32x32.F32.E4M3.E4M3 R200, gdesc[UR16], R200, UP0, gsb0 ;  /* 0x0060000010c879f3 */ /* 0x000fe2000b8008c8 */
[----:B------:R-:W-:Y:S01]  /*b9e0*/  UIADD3 UR20, UR46, 0x400, URZ ;  /* 0x000004002e147890 */ /* 0x000fe2000fffe03f */
[----:B------:R-:W-:-:S06]  /*b9f0*/  UMOV UR17, 0x80000020 ;  /* 0x8000002000117882 */ /* 0x000fcc0000000000 */
[----:B------:R-:W-:Y:S01]  /*ba00*/  UMOV UR16, UR20 ;  /* 0x0000001400107c82 */ /* 0x000fe20008000000 */
[----:B------:R-:W-:Y:S02]  /*ba10*/  WARPGROUP.DEPBAR.LE gsb0, 0x0 ;  /* 0x00008000000079c5 */ /* 0x000fe40000010000 */
[----:B------:R-:W-:Y:S01]  /*ba20*/  UMOV UR12, UR16 ;  /* 0x00000010000c7c82 */ /* 0x000fe20008000000 */
[----:B------:R-:W-:Y:S01]  /*ba30*/  UMOV UR13, UR17 ;  /* 0x00000011000d7c82 */ /* 0x000fe20008000000 */
[----:B------:R-:W-:Y:S01]  /*ba40*/  UMOV UR20, UR16 ;  /* 0x0000001000147c82 */ /* 0x000fe20008000000 */
[----:B------:R-:W-:Y:S01]  /*ba50*/  UMOV UR21, UR17 ;  /* 0x0000001100157c82 */ /* 0x000fe20008000000 */
[----:B------:R-:W-:Y:S01]  /*ba60*/  UMOV UR24, UR16 ;  /* 0x0000001000187c82 */ /* 0x000fe20008000000 */
[----:B------:R-:W-:Y:S01]  /*ba70*/  UMOV UR25, UR17 ;  /* 0x0000001100197c82 */ /* 0x000fe20008000000 */
[----:B----4-:R-:W-:-:S06]  /*ba80*/  WARPGROUP.ARRIVE ;  /* 0x00000000000079c5 */ /* 0x010fcc0000000000 */
[----:B------:R-:W-:Y:S03]  /*ba90*/  QGMMA.64x32x32.F32.E4M3.E4M3 R184, gdesc[UR16], R184, UP0, gsb0 ;  /* 0x0060000010b879f3 */ /* 0x000fe6000b8008b8 */
[----:B------:R-:W-:Y:S02]  /*baa0*/  WARPGROUP.DEPBAR.LE gsb0, 0x0 ;  /* 0x00008000000079c5 */ /* 0x000fe40000010000 */
[----:B------:R-:W-:-:S06]  /*bab0*/  WARPGROUP.ARRIVE ;  /* 0x00000000000079c5 */ /* 0x000fcc0000000000 */
[----:B------:R-:W-:Y:S03]  /*bac0*/  QGMMA.64x32x32.F32.E4M3.E4M3 R4, gdesc[UR12], R4, UP0, gsb0 ;  /* 0x006000000c0479f3 */ /* 0x000fe6000b800804 */
[----:B------:R-:W-:Y:S02]  /*bad0*/  WARPGROUP.DEPBAR.LE gsb0, 0x0 ;  /* 0x00008000000079c5 */ /* 0x000fe40000010000 */
[----:B------:R-:W-:-:S06]  /*bae0*/  WARPGROUP.ARRIVE ;  /* 0x00000000000079c5 */ /* 0x000fcc0000000000 */
[----:B------:R-:W-:Y:S03]  /*baf0*/  QGMMA.64x32x32.F32.E4M3.E4M3 R168, gdesc[UR20], R168, UP0, gsb0 ;  /* 0x0060000014a879f3 */ /* 0x000fe6000b8008a8 */
[----:B------:R-:W-:Y:S02]  /*bb00*/  WARPGROUP.DEPBAR.LE gsb0, 0x0 ;  /* 0x00008000000079c5 */ /* 0x000fe40000010000 */
[----:B------:R-:W-:Y:S01]  /*bb10*/  WARPGROUP.ARRIVE ;  /* 0x00000000000079c5 */ /* 0x000fe20000000000 */
[----:B------:R-:W-:Y:S05]  /*bb20*/  STL.64 [R1+0x740], R182 ;  /* 0x000740b601007387 */ /* 0x000fea0000100a00 */
[----:B------:R-:W-:Y:S01]  /*bb30*/  QGMMA.64x32x32.F32.E4M3.E4M3 R104, gdesc[UR24], R104, UP0, gsb0 ;  /* 0x00600000186879f3 */ /* 0x000fe2000b800868 */
[----:B------:R-:W-:Y:S04]  /*bb40*/  STL.64 [R1+0x738], R180 ;  /* 0x000738b401007387 */ /* 0x000fe80000100a00 */
[----:B------:R-:W-:Y:S04]  /*bb50*/  STL.64 [R1+0x730], R178 ;  /* 0x000730b201007387 */ /* 0x000fe80000100a00 */
[----:B------:R-:W-:Y:S04]  /*bb60*/  STL.64 [R1+0x728], R176 ;  /* 0x000728b001007387 */ /* 0x000fe80000100a00 */
[----:B------:R0:W-:Y:S04]  /*bb70*/  STL.64 [R1+0x720], R174 ;  /* 0x000720ae01007387 */ /* 0x0001e80000100a00 */
[----:B------:R1:W-:Y:S04]  /*bb80*/  STL.64 [R1+0x718], R172 ;  /* 0x000718ac01007387 */ /* 0x0003e80000100a00 */
[----:B------:R2:W-:Y:S04]  /*bb90*/  STL.64 [R1+0x710], R170 ;  /* 0x000710aa01007387 */ /* 0x0005e80000100a00 */
[----:B------:R3:W-:Y:S01]  /*bba0*/  STL.64 [R1+0x708], R168 ;  /* 0x000708a801007387 */ /* 0x0007e20000100a00 */
[----:B0-----:R-:W-:-:S02]  /*bbb0*/  IMAD.MOV.U32 R174, RZ, RZ, R222 ;  /* 0x000000ffffae7224 */ /* 0x001fc400078e00de */
[----:B-1----:R-:W-:Y:S02]  /*bbc0*/  IMAD.MOV.U32 R172, RZ, RZ, R220 ;  /* 0x000000ffffac7224 */ /* 0x002fe400078e00dc */
[----:B--2---:R-:W-:Y:S02]  /*bbd0*/  IMAD.MOV.U32 R170, RZ, RZ, R218 ;  /* 0x000000ffffaa7224 */ /* 0x004fe400078e00da */
[----:B---3--:R-:W-:Y:S02]  /*bbe0*/  IMAD.MOV.U32 R168, RZ, RZ, R216 ;  /* 0x000000ffffa87224 */ /* 0x008fe400078e00d8 */
[----:B------:R-:W2:Y:S01]  /*bbf0*/  LDL.LU R216, [R1+0x8b4] ;  /* 0x0008b40001d87983 */ /* 0x000ea20000300800 */
[----:B------:R-:W-:Y:S02]  /*bc00*/  IMAD.MOV.U32 R169, RZ, RZ, R217 ;  /* 0x000000ffffa97224 */ /* 0x000fe400078e00d9 */
[----:B------:R-:W-:Y:S01]  /*bc10*/  IMAD.MOV.U32 R171, RZ, RZ, R219 ;  /* 0x000000ffffab7224 */ /* 0x000fe200078e00db */
[----:B------:R-:W2:Y:S01]  /*bc20*/  LDL.LU R217, [R1+0x8b0] ;  /* 0x0008b00001d97983 */ /* 0x000ea20000300800 */
[----:B------:R-:W-:-:S03]  /*bc30*/  IMAD.MOV.U32 R173, RZ, RZ, R221 ;  /* 0x000000ffffad7224 */ /* 0x000fc600078e00dd */
        /* <DEDUP_REMOVED lines=18> */
[----:B------:R-:W2:Y:S04]  /*bd60*/  LDL.LU R227, [R1+0x888] ;  /* 0x0008880001e37983 */ /* 0x000ea80000300800 */
[----:B------:R-:W2:Y:S04]  /*bd70*/  LDL.LU R228, [R1+0x884] ;  /* 0x0008840001e47983 */ /* 0x000ea80000300800 */
[----:B------:R-:W2:Y:S04]  /*bd80*/  LDL.LU R229, [R1+0x880] ;  /* 0x0008800001e57983 */ /* 0x000ea80000300800 */
[----:B------:R-:W2:Y:S04]  /*bd90*/  LDL.LU R230, [R1+0x87c] ;  /* 0x00087c0001e67983 */ /* 0x000ea80000300800 */
[----:B------:R-:W2:Y:S01]  /*bda0*/  LDL.LU R231, [R1+0x878] ;  /* 0x0008780001e77983 */ /* 0x000ea20000300800 */
[----:B------:R-:W-:-:S02]  /*bdb0*/  WARPGROUP.DEPBAR.LE gsb0, 0x0 ;  /* 0x00008000000079c5 */ /* 0x000fc40000010000 */
[----:B------:R-:W-:Y:S01]  /*bdc0*/  WARPGROUP.ARRIVE ;  /* 0x00000000000079c5 */ /* 0x000fe20000000000 */
[----:B------:R-:W-:Y:S01]  /*bdd0*/  UMOV UR28, UR16 ;  /* 0x00000010001c7c82 */ /* 0x000fe20008000000 */
[----:B------:R-:W-:-:S04]  /*bde0*/  UMOV UR29, UR17 ;  /* 0x00000011001d7c82 */ /* 0x000fc80008000000 */
[----:B------:R-:W-:Y:S01]  /*bdf0*/  QGMMA.64x32x32.F32.E4M3.E4M3 R40, gdesc[UR28], R40, UP0, gsb0 ;  /* 0x006000001c2879f3 */ /* 0x000fe2000b800828 */
[----:B------:R-:W-:Y:S02]  /*be00*/  IMAD.MOV.U32 R140, RZ, RZ, R200 ;  /* 0x000000ffff8c7224 */ /* 0x000fe400078e00c8 */
[----:B------:R-:W-:Y:S02]  /*be10*/  IMAD.MOV.U32 R141, RZ, RZ, R201 ;  /* 0x000000ffff8d7224 */ /* 0x000fe400078e00c9 */
[----:B------:R-:W-:Y:S02]  /*be20*/  IMAD.MOV.U32 R142, RZ, RZ, R202 ;  /* 0x000000ffff8e7224 */ /* 0x000fe400078e00ca */
[----:B------:R-:W-:Y:S02]  /*be30*/  IMAD.MOV.U32 R143, RZ, RZ, R203 ;  /* 0x000000ffff8f7224 */ /* 0x000fe400078e00cb */
[----:B------:R-:W-:Y:S02]  /*be40*/  IMAD.MOV.U32 R200, RZ, RZ, R184 ;  /* 0x000000ffffc87224 */ /* 0x000fe400078e00b8 */
[----:B------:R-:W-:-:S02]  /*be50*/  IMAD.MOV.U32 R201, RZ, RZ, R185 ;  /* 0x000000ffffc97224 */ /* 0x000fc400078e00b9 */
[----:B------:R-:W-:Y:S01]  /*be60*/  IMAD.MOV.U32 R144, RZ, RZ, R204 ;  /* 0x000000ffff907224 */ /* 0x000fe200078e00cc */
[----:B------:R-:W3:Y:S01]  /*be70*/  LDL.LU.64 R184, [R1+0xc0] ;  /* 0x0000c00001b87983 */ /* 0x000ee20000300a00 */
[----:B------:R-:W-:Y:S02]  /*be80*/  IMAD.MOV.U32 R145, RZ, RZ, R205 ;  /* 0x000000ffff917224 */ /* 0x000fe400078e00cd */
[----:B------:R-:W-:Y:S02]  /*be90*/  IMAD.MOV.U32 R202, RZ, RZ, R186 ;  /* 0x000000ffffca7224 */ /* 0x000fe400078e00ba */
[----:B------:R-:W-:Y:S02]  /*bea0*/  IMAD.MOV.U32 R203, RZ, RZ, R187 ;  /* 0x000000ffffcb7224 */ /* 0x000fe400078e00bb */
[----:B------:R-:W-:Y:S01]  /*beb0*/  IMAD.MOV.U32 R146, RZ, RZ, R206 ;  /* 0x000000ffff927224 */ /* 0x000fe200078e00ce */
[----:B------:R-:W3:Y:S01]  /*bec0*/  LDL.LU.64 R186, [R1+0xc8] ;  /* 0x0000c80001ba7983 */ /* 0x000ee20000300a00 */
[----:B------:R-:W-:-:S02]  /*bed0*/  IMAD.MOV.U32 R147, RZ, RZ, R207 ;  /* 0x000000ffff937224 */ /* 0x000fc400078e00cf */
[----:B------:R-:W-:Y:S02]  /*bee0*/  IMAD.MOV.U32 R204, RZ, RZ, R188 ;  /* 0x000000ffffcc7224 */ /* 0x000fe400078e00bc */
[----:B------:R-:W-:Y:S02]  /*bef0*/  IMAD.MOV.U32 R205, RZ, RZ, R189 ;  /* 0x000000ffffcd7224 */ /* 0x000fe400078e00bd */
[----:B------:R-:W-:Y:S01]  /*bf00*/  IMAD.MOV.U32 R148, RZ, RZ, R208 ;  /* 0x000000ffff947224 */ /* 0x000fe200078e00d0 */
[----:B------:R-:W3:Y:S01]  /*bf10*/  LDL.LU.64 R188, [R1+0xd0] ;  /* 0x0000d00001bc7983 */ /* 0x000ee20000300a00 */
        /* <DEDUP_REMOVED lines=20> */
[----:B------:R-:W-:-:S03]  /*c060*/  IMAD.MOV.U32 R215, RZ, RZ, R199 ;  /* 0x000000ffffd77224 */ /* 0x000fc600078e00c7 */
[----:B------:R-:W3:Y:S01]  /*c070*/  LDL.LU.64 R198, [R1+0xf8] ;  /* 0x0000f80001c67983 */ /* 0x000ee20000300a00 */
[----:B------:R-:W-:Y:S01]  /*c080*/  UIADD3 UR12, UR46, 0x600, URZ ;  /* 0x000006002e0c7890 */ /* 0x000fe2000fffe03f */
[----:B------:R-:W-:Y:S02]  /*c090*/  WARPGROUP.DEPBAR.LE gsb0, 0x0 ;  /* 0x00008000000079c5 */ /* 0x000fe40000010000 */
[----:B------:R-:W-:Y:S01]  /*c0a0*/  WARPGROUP.ARRIVE ;  /* 0x00000000000079c5 */ /* 0x000fe20000000000 */
[----:B------:R-:W-:-:S03]  /*c0b0*/  UMOV UR29, 0x80000020 ;  /* 0x80000020001d7882 */ /* 0x000fc60000000000 */
[----:B------:R-:W-:Y:S02]  /*c0c0*/  UMOV UR28, UR12 ;  /* 0x0000000c001c7c82 */ /* 0x000fe40008000000 */
[----:B------:R-:W-:Y:S01]  /*c0d0*/  QGMMA.64x32x32.F32.E4M3.E4M3 R24, gdesc[UR28], R24, UP0, gsb0 ;  /* 0x006000001c1879f3 */ /* 0x000fe2000b800818 */
        /* <DEDUP_REMOVED lines=8> */
[----:B0-----:R-:W4:Y:S04]  /*c160*/  LDL.LU R104, [R1+0x180] ;  /* 0x0001800001687983 */ /* 0x001f280000300800 */
[----:B------:R-:W4:Y:S04]  /*c170*/  LDL.LU R105, [R1+0x184] ;  /* 0x0001840001697983 */ /* 0x000f280000300800 */
[----:B------:R-:W4:Y:S04]  /*c180*/  LDL.LU R106, [R1+0x188] ;  /* 0x00018800016a7983 */ /* 0x000f280000300800 */
[----:B------:R-:W4:Y:S04]  /*c190*/  LDL.LU R107, [R1+0x18c] ;  /* 0x00018c00016b7983 */ /* 0x000f280000300800 */
[----:B------:R-:W4:Y:S01]  /*c1a0*/  LDL.LU R108, [R1+0x190] ;  /* 0x00019000016c7983 */ /* 0x000f220000300800 */
[----:B------:R-:W-:-:S02]  /*c1b0*/  WARPGROUP.DEPBAR.LE gsb0, 0x0 ;  /* 0x00008000000079c5 */ /* 0x000fc40000010000 */
[----:B------:R-:W-:Y:S01]  /*c1c0*/  WARPGROUP.ARRIVE ;  /* 0x00000000000079c5 */ /* 0x000fe20000000000 */
[----:B------:R-:W-:Y:S01]  /*c1d0*/  UMOV UR24, UR28 ;  /* 0x0000001c00187c82 */ /* 0x000fe20008000000 */
[----:B------:R-:W-:-:S04]  /*c1e0*/  UMOV UR25, UR29 ;  /* 0x0000001d00197c82 */ /* 0x000fc80008000000 */
[----:B------:R-:W-:Y:S01]  /*c1f0*/  QGMMA.64x32x32.F32.E4M3.E4M3 R88, gdesc[UR24], R88, UP0, gsb0 ;  /* 0x00600000185879f3 */ /* 0x000fe2000b800858 */
[----:B------:R-:W-:Y:S01]  /*c200*/  UIADD3 UR20, UR46, 0x2, URZ ;  /* 0x000000022e147890 */ /* 0x000fe2000fffe03f */
[----:B------:R-:W-:-:S06]  /*c210*/  UMOV UR21, UR29 ;  /* 0x0000001d00157c82 */ /* 0x000fcc0008000000 */
[----:B------:R-:W-:Y:S01]  /*c220*/  UMOV UR12, UR20 ;  /* 0x00000014000c7c82 */ /* 0x000fe20008000000 */
[----:B------:R-:W-:Y:S01]  /*c230*/  UMOV UR20, UR28 ;  /* 0x0000001c00147c82 */ /* 0x000fe20008000000 */
[----:B------:R-:W-:Y:S02]  /*c240*/  WARPGROUP.DEPBAR.LE gsb0, 0x0 ;  /* 0x00008000000079c5 */ /* 0x000fe40000010000 */
[----:B------:R-:W-:-:S06]  /*c250*/  WARPGROUP.ARRIVE ;  /* 0x00000000000079c5 */ /* 0x000fcc0000000000 */
[----:B------:R-:W-:Y:S01]  /*c260*/  QGMMA.64x32x32.F32.E4M3.E4M3 R152, gdesc[UR20], R152, UP0, gsb0 ;  /* 0x00600000149879f3 */ /* 0x000fe2000b800898 */
[----:B------:R-:W-:Y:S01]  /*c270*/  UMOV UR30, UR14 ;  /* 0x0000000e001e7c82 */ /* 0x000fe20008000000 */
[----:B------:R-:W-:Y:S01]  /*c280*/  UMOV UR31, UR15 ;  /* 0x0000000f001f7c82 */ /* 0x000fe20008000000 */
[----:B------:R-:W-:Y:S02]  /*c290*/  WARPGROUP.DEPBAR.LE gsb0, 0x0 ;  /* 0x00008000000079c5 */ /* 0x000fe40000010000 */
[----:B--2---:R-:W-:-:S06]  /*c2a0*/  WARPGROUP.ARRIVE ;  /* 0x00000000000079c5 */ /* 0x004fcc0000000000 */
[----:B------:R-:W-:Y:S01]  /*c2b0*/  QGMMA.64x32x32.F32.E4M3.E4M3 R216, gdesc[UR28], R216, UP0, gsb0 ;  /* 0x006000001cd879f3 */ /* 0x000fe2000b8008d8 */
[----:B------:R-:W-:Y:S01]  /*c2c0*/  UMOV UR16, UR28 ;  /* 0x0000001c00107c82 */ /* 0x000fe20008000000 */
[----:B------:R-:W-:Y:S01]  /*c2d0*/  UMOV UR17, UR29 ;  /* 0x0000001d00117c82 */ /* 0x000fe20008000000 */
[----:B------:R-:W-:Y:S02]  /*c2e0*/  WARPGROUP.DEPBAR.LE gsb0, 0x0 ;  /* 0x00008000000079c5 */ /* 0x000fe40000010000 */
[----:B---3--:R-:W-:-:S06]  /*c2f0*/  WARPGROUP.ARRIVE ;  /* 0x00000000000079c5 */ /* 0x008fcc0000000000 */
[----:B------:R-:W-:Y:S01]  /*c300*/  QGMMA.64x32x32.F32.E4M3.E4M3 R184, gdesc[UR16], R184, UP0, gsb0 ;  /* 0x0060000010b879f3 */ /* 0x000fe2000b8008b8 */
        /* <DEDUP_REMOVED lines=11> */
[----:B------:R-:W-:Y:S01]  /*c3c0*/  UIADD3 UR14, UR47, 0x2, URZ ;  /* 0x000000022f0e7890 */ /* 0x000fe2000fffe03f */
[----:B------:R-:W-:Y:S01]  /*c3d0*/  UMOV UR13, 0x80000020 ;  /* 0x80000020000d7882 */ /* 0x000fe20000000000 */
[----:B------:R-:W-:Y:S01]  /*c3e0*/  UMOV UR15, 0x80000020 ;  /* 0x80000020000f7882 */ /* 0x000fe20000000000 */
[----:B------:R-:W-:-:S02]  /*c3f0*/  WARPGROUP.DEPBAR.LE gsb0, 0x0 ;  /* 0x00008000000079c5 */ /* 0x000fc40000010000 */
[----:B----4-:R-:W-:-:S06]  /*c400*/  WARPGROUP.ARRIVE ;  /* 0x00000000000079c5 */ /* 0x010fcc0000000000 */
[----:B------:R-:W-:Y:S01]  /*c410*/  QGMMA.64x32x32.F32.E4M3.E4M3 R104, gdesc[UR12], R104, gsb0 ;  /* 0x006000000c6879f3 */ /* 0x000fe20008000868 */
[----:B------:R-:W-:Y:S01]  /*c420*/  UIADD3 UR22, UR47, 0x82, URZ ;  /* 0x000000822f167890 */ /* 0x000fe2000fffe03f */
[----:B------:R-:W-:Y:S01]  /*c430*/  UMOV UR20, UR12 ;  /* 0x0000000c00147c82 */ /* 0x000fe20008000000 */
[----:B------:R-:W-:Y:S01]  /*c440*/  UMOV UR21, UR13 ;  /* 0x0000000d00157c82 */ /* 0x000fe20008000000 */
[----:B------:R-:W-:Y:S01]  /*c450*/  UMOV UR23, 0x80000020 ;  /* 0x8000002000177882 */ /* 0x000fe20000000000 */
[----:B------:R-:W-:Y:S01]  /*c460*/  STL.64 [R1+0xc0], R184 ;  /* 0x0000c0b801007387 */ /* 0x000fe20000100a00 */
[----:B------:R-:W-:Y:S02]  /*c470*/  IMAD.MOV.U32 R2, RZ, RZ, R198 ;  /* 0x000000ffff027224 */ /* 0x000fe400078e00c6 */
[----:B------:R-:W-:Y:S01]  /*c480*/  IMAD.MOV.U32 R0, RZ, RZ, R199 ;  /* 0x000000ffff007224 */ /* 0x000fe200078e00c7 */
[----:B------:R-:W-:Y:S01]  /*c490*/  STL.64 [R1+0xc8], R186 ;  /* 0x0000c8ba01007387 */ /* 0x000fe20000100a00 */
[----:B------:R-:W-:-:S02]  /*c4a0*/  WARPGROUP.DEPBAR.LE gsb0, 0x0 ;  /* 0x00008000000079c5 */ /* 0x000fc40000010000 */
[----:B------:R-:W-:-:S06]  /*c4b0*/  WARPGROUP.ARRIVE ;  /* 0x00000000000079c5 */ /* 0x000fcc0000000000 */
[----:B------:R-:W-:Y:S01]  /*c4c0*/  QGMMA.64x32x32.F32.E4M3.E4M3 R168, gdesc[UR20], R168, gsb0 ;  /* 0x0060000014a879f3 */ /* 0x000fe200080008a8 */
[----:B------:R0:W-:Y:S01]  /*c4d0*/  STL [R1+0xd0], R188 ;  /* 0x0000d0bc01007387 */ /* 0x0001e20000100800 */
[----:B------:R-:W-:Y:S02]  /*c4e0*/  IMAD.MOV.U32 R20, RZ, RZ, R196 ;  /* 0x000000ffff147224 */ /* 0x000fe400078e00c4 */
[----:B------:R-:W-:Y:S01]  /*c4f0*/  IMAD.MOV.U32 R3, RZ, RZ, R197 ;  /* 0x000000ffff037224 */ /* 0x000fe200078e00c5 */
[----:B------:R-:W2:Y:S01]  /*c500*/  LDL.LU.64 R198, [R1+0x870] ;  /* 0x0008700001c67983 */ /* 0x000ea20000300a00 */
[----:B------:R-:W-:Y:S02]  /*c510*/  IMAD.MOV.U32 R22, RZ, RZ, R194 ;  /* 0x000000ffff167224 */ /* 0x000fe400078e00c2 */
        /* <DEDUP_REMOVED lines=8> */
[----:B------:R-:W-:-:S03]  /*c5a0*/  IMAD.MOV.U32 R235, RZ, RZ, R189 ;  /* 0x000000ffffeb7224 */ /* 0x000fc600078e00bd */
[----:B------:R-:W2:Y:S04]  /*c5b0*/  LDL.LU.64 R190, [R1+0x850] ;  /* 0x0008500001be7983 */ /* 0x000ea80000300a00 */
[----:B0-----:R-:W2:Y:S04]  /*c5c0*/  LDL.LU.64 R188, [R1+0x848] ;  /* 0x0008480001bc7983 */ /* 0x001ea80000300a00 */
[----:B------:R-:W2:Y:S04]  /*c5d0*/  LDL.LU.64 R186, [R1+0x840] ;  /* 0x0008400001ba7983 */ /* 0x000ea80000300a00 */
[----:B------:R-:W2:Y:S04]  /*c5e0*/  LDL.LU.64 R184, [R1+0x838] ;  /* 0x0008380001b87983 */ /* 0x000ea80000300a00 */
[----:B------:R-:W-:Y:S04]  /*c5f0*/  STL.64 [R1+0x180], R104 ;  /* 0x0001806801007387 */ /* 0x000fe80000100a00 */
[----:B------:R-:W-:Y:S04]  /*c600*/  STL.64 [R1+0x188], R106 ;  /* 0x0001886a01007387 */ /* 0x000fe80000100a00 */
[----:B------:R-:W-:Y:S04]  /*c610*/  STL.64 [R1+0x190], R108 ;  /* 0x0001906c01007387 */ /* 0x000fe80000100a00 */
[----:B------:R-:W-:Y:S04]  /*c620*/  STL.64 [R1+0x198], R110 ;  /* 0x0001986e01007387 */ /* 0x000fe80000100a00 */
[----:B------:R-:W-:Y:S04]  /*c630*/  STL.64 [R1+0x1a0], R112 ;  /* 0x0001a07001007387 */ /* 0x000fe80000100a00 */
[----:B------:R-:W-:Y:S04]  /*c640*/  STL.64 [R1+0x1a8], R114 ;  /* 0x0001a87201007387 */ /* 0x000fe80000100a00 */
[----:B------:R-:W-:Y:S01]  /*c650*/  STL.64 [R1+0x1b0], R116 ;  /* 0x0001b07401007387 */ /* 0x000fe20000100a00 */
[----:B------:R-:W-:-:S03]  /*c660*/  WARPGROUP.DEPBAR.LE gsb0, 0x0 ;  /* 0x00008000000079c5 */ /* 0x000fc60000010000 */
[----:B------:R-:W-:Y:S04]  /*c670*/  STL.64 [R1+0x1b8], R118 ;  /* 0x0001b87601007387 */ /* 0x000fe80000100a00 */
        /* <DEDUP_REMOVED lines=8> */
[----:B-1----:R-:W-:-:S03]  /*c700*/  IMAD.MOV.U32 R170, RZ, RZ, R202 ;  /* 0x000000ffffaa7224 */ /* 0x002fc600078e00ca */
[----:B------:R1:W-:Y:S01]  /*c710*/  STL.64 [R1+0xb0], R180 ;  /* 0x0000b0b401007387 */ /* 0x0003e20000100a00 */
[----:B------:R-:W-:-:S03]  /*c720*/  IMAD.MOV.U32 R171, RZ, RZ, R203 ;  /* 0x000000ffffab7224 */ /* 0x000fc600078e00cb */
[----:B------:R1:W-:Y:S01]  /*c730*/  STL.64 [R1+0xb8], R182 ;  /* 0x0000b8b601007387 */ /* 0x0003e20000100a00 */
[----:B---3--:R-:W-:-:S03]  /*c740*/  IMAD.MOV.U32 R172, RZ, RZ, R204 ;  /* 0x000000ffffac7224 */ /* 0x008fc600078e00cc */
[----:B------:R-:W3:Y:S01]  /*c750*/  LDL.LU R200, [R1+0x834] ;  /* 0x0008340001c87983 */ /* 0x000ee20000300800 */
[----:B------:R-:W-:-:S03]  /*c760*/  IMAD.MOV.U32 R173, RZ, RZ, R205 ;  /* 0x000000ffffad7224 */ /* 0x000fc600078e00cd */
[----:B------:R-:W3:Y:S01]  /*c770*/  LDL.LU R201, [R1+0x830] ;  /* 0x0008300001c97983 */ /* 0x000ee20000300800 */
[----:B----4-:R-:W-:-:S03]  /*c780*/  IMAD.MOV.U32 R174, RZ, RZ, R206 ;  /* 0x000000ffffae7224 */ /* 0x010fc600078e00ce */
[----:B------:R-:W3:Y:S01]  /*c790*/  LDL.LU R202, [R1+0x82c] ;  /* 0x00082c0001ca7983 */ /* 0x000ee20000300800 */
[----:B------:R-:W-:-:S03]  /*c7a0*/  IMAD.MOV.U32 R175, RZ, RZ, R207 ;  /* 0x000000ffffaf7224 */ /* 0x000fc600078e00cf */
[----:B------:R-:W3:Y:S01]  /*c7b0*/  LDL.LU R203, [R1+0x828] ;  /* 0x0008280001cb7983 */ /* 0x000ee20000300800 */
[----:B0-----:R-:W-:-:S03]  /*c7c0*/  IMAD.MOV.U32 R176, RZ, RZ, R208 ;  /* 0x000000ffffb07224 */ /* 0x001fc600078e00d0 */
[----:B------:R-:W3:Y:S01]  /*c7d0*/  LDL.LU R204, [R1+0x824] ;  /* 0x0008240001cc7983 */ /* 0x000ee20000300800 */
[----:B------:R-:W-:-:S03]  /*c7e0*/  IMAD.MOV.U32 R177, RZ, RZ, R209 ;  /* 0x000000ffffb17224 */ /* 0x000fc600078e00d1 */
[----:B------:R-:W3:Y:S01]  /*c7f0*/  LDL.LU R205, [R1+0x820] ;  /* 0x0008200001cd7983 */ /* 0x000ee20000300800 */
[----:B------:R-:W-:-:S03]  /*c800*/  IMAD.MOV.U32 R178, RZ, RZ, R210 ;  /* 0x000000ffffb27224 */ /* 0x000fc600078e00d2 */
[----:B------:R-:W3:Y:S01]  /*c810*/  LDL.LU R206, [R1+0x81c] ;  /* 0x00081c0001ce7983 */ /* 0x000ee20000300800 */
[----:B------:R-:W-:-:S03]  /*c820*/  IMAD.MOV.U32 R179, RZ, RZ, R211 ;  /* 0x000000ffffb37224 */ /* 0x000fc600078e00d3 */
[----:B------:R-:W3:Y:S01]  /*c830*/  LDL.LU R207, [R1+0x818] ;  /* 0x0008180001cf7983 */ /* 0x000ee20000300800 */
[----:B-1----:R-:W-:-:S03]  /*c840*/  IMAD.MOV.U32 R180, RZ, RZ, R212 ;  /* 0x000000ffffb47224 */ /* 0x002fc600078e00d4 */
[----:B------:R-:W3:Y:S01]  /*c850*/  LDL.LU R208, [R1+0x814] ;  /* 0x0008140001d07983 */ /* 0x000ee20000300800 */
[----:B------:R-:W-:-:S03]  /*c860*/  IMAD.MOV.U32 R181, RZ, RZ, R213 ;  /* 0x000000ffffb57224 */ /* 0x000fc600078e00d5 */
[----:B------:R-:W3:Y:S01]  /*c870*/  LDL.LU R209, [R1+0x810] ;  /* 0x0008100001d17983 */ /* 0x000ee20000300800 */
[----:B------:R-:W-:-:S03]  /*c880*/  IMAD.MOV.U32 R182, RZ, RZ, R214 ;  /* 0x000000ffffb67224 */ /* 0x000fc600078e00d6 */
[----:B------:R-:W3:Y:S01]  /*c890*/  LDL.LU R210, [R1+0x80c] ;  /* 0x00080c0001d27983 */ /* 0x000ee20000300800 */
[----:B------:R-:W-:-:S03]  /*c8a0*/  IMAD.MOV.U32 R183, RZ, RZ, R215 ;  /* 0x000000ffffb77224 */ /* 0x000fc600078e00d7 */
[----:B------:R-:W3:Y:S04]  /*c8b0*/  LDL.LU R211, [R1+0x808] ;  /* 0x0008080001d37983 */ /* 0x000ee80000300800 */
[----:B------:R-:W3:Y:S04]  /*c8c0*/  LDL.LU R212, [R1+0x804] ;  /* 0x0008040001d47983 */ /* 0x000ee80000300800 */
[----:B------:R-:W3:Y:S04]  /*c8d0*/  LDL.LU R213, [R1+0x800] ;  /* 0x0008000001d57983 */ /* 0x000ee80000300800 */
[----:B------:R-:W3:Y:S04]  /*c8e0*/  LDL.LU R214, [R1+0x7fc] ;  /* 0x0007fc0001d67983 */ /* 0x000ee80000300800 */
[----:B------:R-:W3:Y:S01]  /*c8f0*/  LDL.LU R215, [R1+0x7f8] ;  /* 0x0007f80001d77983 */ /* 0x000ee20000300800 */
[----:B------:R-:W-:Y:S01]  /*c900*/  UIADD3 UR26, UR47, 0x102, URZ ;  /* 0x000001022f1a7890 */ /* 0x000fe2000fffe03f */
[----:B------:R-:W-:Y:S01]  /*c910*/  UMOV UR24, UR12 ;  /* 0x0000000c00187c82 */ /* 0x000fe20008000000 */
[----:B------:R-:W-:Y:S01]  /*c920*/  UMOV UR25, UR13 ;  /* 0x0000000d00197c82 */ /* 0x000fe20008000000 */
[----:B------:R-:W-:Y:S01]  /*c930*/  UMOV UR27, 0x80000020 ;  /* 0x80000020001b7882 */ /* 0x000fe20000000000 */
[----:B------:R-:W4:Y:S04]  /*c940*/  LDL.LU R104, [R1+0x40] ;  /* 0x0000400001687983 */ /* 0x000f280000300800 */
        /* <DEDUP_REMOVED lines=14> */
[----:B------:R-:W4:Y:S01]  /*ca30*/  LDL.LU R119, [R1+0x7c] ;  /* 0x00007c0001777983 */ /* 0x000f220000300800 */
[----:B---3--:R-:W-:-:S06]  /*ca40*/  WARPGROUP.ARRIVE ;  /* 0x00000000000079c5 */ /* 0x008fcc0000000000 */
[----:B------:R-:W-:Y:S03]  /*ca50*/  QGMMA.64x32x32.F32.E4M3.E4M3 R200, gdesc[UR24], R200, gsb0 ;  /* 0x0060000018c879f3 */ /* 0x000fe600080008c8 */
[----:B------:R-:W-:Y:S02]  /*ca60*/  WARPGROUP.DEPBAR.LE gsb0, 0x0 ;  /* 0x00008000000079c5 */ /* 0x000fe40000010000 */
[----:B------:R-:W-:Y:S04]  /*ca70*/  STL.64 [R1+0x6c0], R214 ;  /* 0x0006c0d601007387 */ /* 0x000fe80000100a00 */
        /* <DEDUP_REMOVED lines=9> */
[----:B---3--:R-:W-:Y:S02]  /*cb10*/  IMAD.MOV.U32 R202, RZ, RZ, R142 ;  /* 0x000000ffffca7224 */ /* 0x008fe400078e008e */
[----:B--2---:R-:W-:Y:S02]  /*cb20*/  IMAD.MOV.U32 R200, RZ, RZ, R140 ;  /* 0x000000ffffc87224 */ /* 0x004fe400078e008c */
        /* <DEDUP_REMOVED lines=20> */
[----:B------:R-:W-:-:S02]  /*cc70*/  IMAD.MOV.U32 R212, RZ, RZ, R86 ;  /* 0x000000ffffd47224 */ /* 0x000fc400078e0056 */
[----:B------:R-:W-:Y:S01]  /*cc80*/  IMAD.MOV.U32 R213, RZ, RZ, R87 ;  /* 0x000000ffffd57224 */ /* 0x000fe200078e0057 */
[----:B------:R-:W3:Y:S04]  /*cc90*/  LDL.LU R86, [R1+0x7c4] ;  /* 0x0007c40001567983 */ /* 0x000ee80000300800 */
[----:B------:R-:W3:Y:S01]  /*cca0*/  LDL.LU R87, [R1+0x7c0] ;  /* 0x0007c00001577983 */ /* 0x000ee20000300800 */
[----:B------:R-:W-:-:S03]  /*ccb0*/  IMAD.MOV.U32 R214, RZ, RZ, R71 ;  /* 0x000000ffffd67224 */ /* 0x000fc600078e0047 */
[----:B------:R-:W4:Y:S01]  /*ccc0*/  LDL.LU R71, [R1+0x7bc] ;  /* 0x0007bc0001477983 */ /* 0x000f220000300800 */
[----:B------:R-:W-:-:S03]  /*ccd0*/  IMAD.MOV.U32 R215, RZ, RZ, R135 ;  /* 0x000000ffffd77224 */ /* 0x000fc600078e0087 */
[----:B------:R-:W4:Y:S01]  /*cce0*/  LDL.LU R135, [R1+0x7b8] ;  /* 0x0007b80001877983 */ /* 0x000f220000300800 */
        /* <DEDUP_REMOVED lines=9> */
[----:B--2---:R-:W-:-:S06]  /*cd80*/  WARPGROUP.ARRIVE ;  /* 0x00000000000079c5 */ /* 0x004fcc0000000000 */
[----:B------:R-:W-:Y:S03]  /*cd90*/  QGMMA.64x32x32.F32.E4M3.E4M3 R136, gdesc[UR16], R136, gsb0 ;  /* 0x00600000108879f3 */ /* 0x000fe60008000888 */
[----:B------:R-:W-:Y:S02]  /*cda0*/  WARPGROUP.DEPBAR.LE gsb0, 0x0 ;  /* 0x00008000000079c5 */ /* 0x000fe40000010000 */
[----:B---3--:R-:W-:-:S06]  /*cdb0*/  WARPGROUP.ARRIVE ;  /* 0x00000000000079c5 */ /* 0x008fcc0000000000 */
[----:B------:R-:W-:Y:S01]  /*cdc0*/  QGMMA.64x32x32.F32.E4M3.E4M3 R72, gdesc[UR28], R72, gsb0 ;  /* 0x006000001c4879f3 */ /* 0x000fe20008000848 */
[----:B------:R-:W-:Y:S01]  /*cdd0*/  UMOV UR28, UR20 ;  /* 0x00000014001c7c82 */ /* 0x000fe20008000000 */
[----:B------:R-:W-:Y:S01]  /*cde0*/  UMOV UR29, 0x80000020 ;  /* 0x80000020001d7882 */ /* 0x000fe20000000000 */
[----:B------:R-:W-:Y:S02]  /*cdf0*/  WARPGROUP.DEPBAR.LE gsb0, 0x0 ;  /* 0x00008000000079c5 */ /* 0x000fe40000010000 */
[----:B----4-:R-:W-:-:S06]  /*ce00*/  WARPGROUP.ARRIVE ;  /* 0x00000000000079c5 */ /* 0x010fcc0000000000 */
        /* <DEDUP_REMOVED lines=21> */
[----:B------:R-:W-:Y:S01]  /*cf60*/  UIADD3 UR16, UR46, 0x402, URZ ;  /* 0x000004022e107890 */ /* 0x000fe2000fffe03f */
[----:B------:R-:W-:-:S06]  /*cf70*/  UMOV UR13, 0x80000020 ;  /* 0x80000020000d7882 */ /* 0x000fcc0000000000 */
[----:B------:R-:W-:Y:S01]  /*cf80*/  UMOV UR12, UR16 ;  /* 0x00000010000c7c82 */ /* 0x000fe20008000000 */
[----:B------:R-:W-:Y:S04]  /*cf90*/  STL.64 [R1+0x40], R104 ;  /* 0x0000406801007387 */ /* 0x000fe80000100a00 */
[----:B------:R-:W-:Y:S04]  /*cfa0*/  STL.64 [R1+0x48], R106 ;  /* 0x0000486a01007387 */ /* 0x000fe80000100a00 */
[----:B------:R-:W-:Y:S04]  /*cfb0*/  STL.64 [R1+0x50], R108 ;  /* 0x0000506c01007387 */ /* 0x000fe80000100a00 */
[----:B------:R-:W-:Y:S04]  /*cfc0*/  STL.64 [R1+0x58], R110 ;  /* 0x0000586e01007387 */ /* 0x000fe80000100a00 */
[----:B------:R-:W-:Y:S01]  /*cfd0*/  STL.64 [R1+0x60], R112 ;  /* 0x0000607001007387 */ /* 0x000fe20000100a00 */
[----:B------:R-:W-:-:S02]  /*cfe0*/  WARPGROUP.DEPBAR.LE gsb0, 0x0 ;  /* 0x00008000000079c5 */ /* 0x000fc40000010000 */
[----:B------:R-:W-:-:S06]  /*cff0*/  WARPGROUP.ARRIVE ;  /* 0x00000000000079c5 */ /* 0x000fcc0000000000 */
[----:B------:R-:W-:Y:S01]  /*d000*/  QGMMA.64x32x32.F32.E4M3.E4M3 R168, gdesc[UR12], R168, gsb0 ;  /* 0x006000000ca879f3 */ /* 0x000fe200080008a8 */
[----:B------:R-:W-:Y:S04]  /*d010*/  STL.64 [R1+0x68], R114 ;  /* 0x0000687201007387 */ /* 0x000fe80000100a00 */
[----:B------:R-:W-:Y:S04]  /*d020*/  STL.64 [R1+0x70], R116 ;  /* 0x0000707401007387 */ /* 0x000fe80000100a00 */
[----:B------:R0:W-:Y:S04]  /*d030*/  STL.64 [R1+0x78], R118 ;  /* 0x0000787601007387 */ /* 0x0001e80000100a00 */
[----:B0-----:R-:W2:Y:S04]  /*d040*/  LDL.LU.64 R118, [R1+0x7b0] ;  /* 0x0007b00001767983 */ /* 0x001ea80000300a00 */
[----:B------:R-:W2:Y:S04]  /*d050*/  LDL.LU.64 R116, [R1+0x7a8] ;  /* 0x0007a80001747983 */ /* 0x000ea80000300a00 */
[----:B------:R-:W2:Y:S04]  /*d060*/  LDL.LU.64 R114, [R1+0x7a0] ;  /* 0x0007a00001727983 */ /* 0x000ea80000300a00 */
[----:B------:R-:W2:Y:S04]  /*d070*/  LDL.LU.64 R112, [R1+0x798] ;  /* 0x0007980001707983 */ /* 0x000ea80000300a00 */
[----:B------:R-:W2:Y:S04]  /*d080*/  LDL.LU.64 R110, [R1+0x790] ;  /* 0x00079000016e7983 */ /* 0x000ea80000300a00 */
[----:B------:R-:W2:Y:S04]  /*d090*/  LDL.LU.64 R108, [R1+0x788] ;  /* 0x00078800016c7983 */ /* 0x000ea80000300a00 */
[----:B------:R-:W2:Y:S04]  /*d0a0*/  LDL.LU.64 R106, [R1+0x780] ;  /* 0x00078000016a7983 */ /* 0x000ea80000300a00 */
[----:B------:R-:W2:Y:S04]  /*d0b0*/  LDL.LU.64 R104, [R1+0x778] ;  /* 0x0007780001687983 */ /* 0x000ea80000300a00 */
[----:B------:R0:W-:Y:S04]  /*d0c0*/  STL.64 [R1+0x140], R200 ;  /* 0x000140c801007387 */ /* 0x0001e80000100a00 */
[----:B------:R-:W-:Y:S04]  /*d0d0*/  STL.64 [R1+0x148], R202 ;  /* 0x000148ca01007387 */ /* 0x000fe80000100a00 */
[----:B------:R1:W-:Y:S04]  /*d0e0*/  STL.64 [R1+0x150], R204 ;  /* 0x000150cc01007387 */ /* 0x0003e80000100a00 */
[----:B------:R3:W-:Y:S04]  /*d0f0*/  STL.64 [R1+0x158], R206 ;  /* 0x000158ce01007387 */ /* 0x0007e80000100a00 */
[----:B------:R4:W-:Y:S04]  /*d100*/  STL.64 [R1+0x160], R208 ;  /* 0x000160d001007387 */ /* 0x0009e80000100a00 */
[----:B------:R4:W-:Y:S04]  /*d110*/  STL.64 [R1+0x168], R210 ;  /* 0x000168d201007387 */ /* 0x0009e80000100a00 */
[----:B------:R4:W-:Y:S04]  /*d120*/  STL.64 [R1+0x170], R212 ;  /* 0x000170d401007387 */ /* 0x0009e80000100a00 */
[----:B------:R4:W-:Y:S04]  /*d130*/  STL.64 [R1+0x178], R214 ;  /* 0x000178d601007387 */ /* 0x0009e80000100a00 */
[----:B0-----:R-:W2:Y:S01]  /*d140*/  LDL.LU R200, [R1+0xc0] ;  /* 0x0000c00001c87983 */ /* 0x001ea20000300800 */
[----:B-1----:R-:W-:-:S03]  /*d150*/  IMAD.MOV.U32 R205, RZ, RZ, R235 ;  /* 0x000000ffffcd7224 */ /* 0x002fc600078e00eb */
[----:B------:R-:W2:Y:S01]  /*d160*/  LDL.LU R201, [R1+0xc4] ;  /* 0x0000c40001c97983 */ /* 0x000ea20000300800 */
[----:B---3--:R-:W-:-:S03]  /*d170*/  IMAD.MOV.U32 R206, RZ, RZ, R234 ;  /* 0x000000ffffce7224 */ /* 0x008fc600078e00ea */
[----:B------:R-:W3:Y:S01]  /*d180*/  LDL.LU R202, [R1+0xc8] ;  /* 0x0000c80001ca7983 */ /* 0x000ee20000300800 */
[----:B------:R-:W-:-:S03]  /*d190*/  IMAD.MOV.U32 R207, RZ, RZ, R233 ;  /* 0x000000ffffcf7224 */ /* 0x000fc600078e00e9 */
[----:B------:R-:W3:Y:S01]  /*d1a0*/  LDL.LU R203, [R1+0xcc] ;  /* 0x0000cc0001cb7983 */ /* 0x000ee20000300800 */
[----:B----4-:R-:W-:-:S03]  /*d1b0*/  IMAD.MOV.U32 R208, RZ, RZ, R232 ;  /* 0x000000ffffd07224 */ /* 0x010fc600078e00e8 */
[----:B------:R-:W3:Y:S01]  /*d1c0*/  LDL.LU R204, [R1+0xd0] ;  /* 0x0000d00001cc7983 */ /* 0x000ee20000300800 */
[----:B------:R-:W-:-:S03]  /*d1d0*/  IMAD.MOV.U32 R209, RZ, RZ, R23 ;  /* 0x000000ffffd17224 */ /* 0x000fc600078e0017 */
[----:B------:R0:W5:Y:S01]  /*d1e0*/  LDL.LU R235, [R1+0x770] ;  /* 0x0007700001eb7983 */ /* 0x0001620000300800 */
        /* <DEDUP_REMOVED lines=11> */
[----:B------:R0:W5:Y:S04]  /*d2a0*/  LDL.LU R21, [R1+0x758] ;  /* 0x0007580001157983 */ /* 0x0001680000300800 */
[----:B------:R0:W5:Y:S01]  /*d2b0*/  LDL.LU R20, [R1+0x754] ;  /* 0x0007540001147983 */ /* 0x0001620000300800 */
[----:B------:R-:W-:-:S03]  /*d2c0*/  WARPGROUP.DEPBAR.LE gsb0, 0x0 ;  /* 0x00008000000079c5 */ /* 0x000fc60000010000 */
[----:B------:R0:W5:Y:S04]  /*d2d0*/  LDL.LU R3, [R1+0x750] ;  /* 0x0007500001037983 */ /* 0x0001680000300800 */
[----:B------:R0:W5:Y:S04]  /*d2e0*/  LDL.LU R2, [R1+0x74c] ;  /* 0x00074c0001027983 */ /* 0x0001680000300800 */
[----:B------:R0:W5:Y:S04]  /*d2f0*/  LDL.LU R0, [R1+0x748] ;  /* 0x0007480001007983 */ /* 0x0001680000300800 */
        /* <DEDUP_REMOVED lines=8> */
[----:B-1----:R-:W4:Y:S04]  /*d380*/  LDL.LU.64 R182, [R1+0x740] ;  /* 0x0007400001b67983 */ /* 0x002f280000300a00 */
[----:B------:R-:W4:Y:S04]  /*d390*/  LDL.LU.64 R180, [R1+0x738] ;  /* 0x0007380001b47983 */ /* 0x000f280000300a00 */
[----:B------:R-:W4:Y:S04]  /*d3a0*/  LDL.LU.64 R178, [R1+0x730] ;  /* 0x0007300001b27983 */ /* 0x000f280000300a00 */
[----:B------:R-:W4:Y:S04]  /*d3b0*/  LDL.LU.64 R176, [R1+0x728] ;  /* 0x0007280001b07983 */ /* 0x000f280000300a00 */
[----:B------:R-:W4:Y:S04]  /*d3c0*/  LDL.LU.64 R174, [R1+0x720] ;  /* 0x0007200001ae7983 */ /* 0x000f280000300a00 */
[----:B------:R-:W4:Y:S04]  /*d3d0*/  LDL.LU.64 R172, [R1+0x718] ;  /* 0x0007180001ac7983 */ /* 0x000f280000300a00 */
[----:B------:R-:W4:Y:S04]  /*d3e0*/  LDL.LU.64 R170, [R1+0x710] ;  /* 0x0007100001aa7983 */ /* 0x000f280000300a00 */
[----:B------:R-:W4:Y:S01]  /*d3f0*/  LDL.LU.64 R168, [R1+0x708] ;  /* 0x0007080001a87983 */ /* 0x000f220000300a00 */
[----:B------:R-:W-:Y:S01]  /*d400*/  WARPGROUP.ARRIVE ;  /* 0x00000000000079c5 */ /* 0x000fe20000000000 */
[----:B------:R-:W-:Y:S01]  /*d410*/  UMOV UR20, UR12 ;  /* 0x0000000c00147c82 */ /* 0x000fe20008000000 */
[----:B------:R-:W-:-:S04]  /*d420*/  UMOV UR21, UR13 ;  /* 0x0000000d00157c82 */ /* 0x000fc80008000000 */
        /* <DEDUP_REMOVED lines=8> */
[----:B------:R-:W-:Y:S01]  /*d4b0*/  UIADD3 UR46, UR46, 0x602, URZ ;  /* 0x000006022e2e7890 */ /* 0x000fe2000fffe03f */
[----:B----4-:R-:W-:-:S06]  /*d4c0*/  WARPGROUP.ARRIVE ;  /* 0x00000000000079c5 */ /* 0x010fcc0000000000 */
[----:B------:R-:W-:Y:S03]  /*d4d0*/  QGMMA.64x32x32.F32.E4M3.E4M3 R168, gdesc[UR24], R168, gsb0 ;  /* 0x0060000018a879f3 */ /* 0x000fe600080008a8 */
[----:B------:R-:W-:Y:S02]  /*d4e0*/  WARPGROUP.DEPBAR.LE gsb0, 0x0 ;  /* 0x00008000000079c5 */ /* 0x000fe40000010000 */
[----:B--2---:R-:W-:-:S06]  /*d4f0*/  WARPGROUP.ARRIVE ;  /* 0x00000000000079c5 */ /* 0x004fcc0000000000 */
[----:B------:R-:W-:Y:S03]  /*d500*/  QGMMA.64x32x32.F32.E4M3.E4M3 R104, gdesc[UR16], R104, gsb0 ;  /* 0x00600000106879f3 */ /* 0x000fe60008000868 */
        /* <DEDUP_REMOVED lines=25> */
[----:B------:R-:W-:Y:S04]  /*d6a0*/  STL.64 [R1], R4 ;  /* 0x0000000401007387 */ /* 0x000fe80000100a00 */
[----:B------:R1:W-:Y:S01]  /*d6b0*/  STL.64 [R1+0x8], R6 ;  /* 0x0000080601007387 */ /* 0x0003e20000100a00 */
[----:B------:R-:W-:Y:S02]  /*d6c0*/  WARPGROUP.DEPBAR.LE gsb0, 0x0 ;  /* 0x00008000000079c5 */ /* 0x000fe40000010000 */
[----:B---3--:R-:W-:-:S06]  /*d6d0*/  WARPGROUP.ARRIVE ;  /* 0x00000000000079c5 */ /* 0x008fcc0000000000 */
[----:B------:R-:W-:Y:S01]  /*d6e0*/  QGMMA.64x32x32.F32.E4M3.E4M3 R200, gdesc[UR12], R200, gsb0 ;  /* 0x006000000cc879f3 */ /* 0x000fe200080008c8 */
[----:B------:R-:W-:Y:S04]  /*d6f0*/  STL.64 [R1+0x10], R8 ;  /* 0x0000100801007387 */ /* 0x000fe80000100a00 */
[----:B------:R-:W-:Y:S01]  /*d700*/  STL.64 [R1+0x18], R10 ;  /* 0x0000180a01007387 */ /* 0x000fe20000100a00 */
[----:B-1----:R-:W-:-:S03]  /*d710*/  IMAD.MOV.U32 R6, RZ, RZ, R19 ;  /* 0x000000ffff067224 */ /* 0x002fc600078e0013 */
[----:B------:R-:W-:Y:S04]  /*d720*/  STL.64 [R1+0x20], R12 ;  /* 0x0000200c01007387 */ /* 0x000fe80000100a00 */
[----:B------:R-:W-:Y:S04]  /*d730*/  STL.64 [R1+0x28], R14 ;  /* 0x0000280e01007387 */ /* 0x000fe80000100a00 */
[----:B------:R-:W-:Y:S04]  /*d740*/  STL.64 [R1+0x30], R16 ;  /* 0x0000301001007387 */ /* 0x000fe80000100a00 */
[----:B------:R1:W-:Y:S04]  /*d750*/  STL.64 [R1+0x38], R18 ;  /* 0x0000381201007387 */ /* 0x0003e80000100a00 */
[----:B-1----:R0:W5:Y:S04]  /*d760*/  LDL.LU.64 R18, [R1+0x700] ;  /* 0x0007000001127983 */ /* 0x0021680000300a00 */
[----:B------:R0:W5:Y:S04]  /*d770*/  LDL.LU.64 R16, [R1+0x6f8] ;  /* 0x0006f80001107983 */ /* 0x0001680000300a00 */
[----:B------:R0:W5:Y:S04]  /*d780*/  LDL.LU.64 R14, [R1+0x6f0] ;  /* 0x0006f000010e7983 */ /* 0x0001680000300a00 */
[----:B------:R0:W5:Y:S04]  /*d790*/  LDL.LU.64 R12, [R1+0x6e8] ;  /* 0x0006e800010c7983 */ /* 0x0001680000300a00 */
[----:B------:R0:W5:Y:S04]  /*d7a0*/  LDL.LU.64 R10, [R1+0x6e0] ;  /* 0x0006e000010a7983 */ /* 0x0001680000300a00 */
[----:B------:R0:W5:Y:S04]  /*d7b0*/  LDL.LU.64 R8, [R1+0x6d8] ;  /* 0x0006d80001087983 */ /* 0x0001680000300a00 */
[----:B------:R0:W5:Y:S01]  /*d7c0*/  LDL.LU R7, [R1+0x6d0] ;  /* 0x0006d00001077983 */ /* 0x0001620000300800 */
[----:B------:R-:W-:-:S03]  /*d7d0*/  WARPGROUP.DEPBAR.LE gsb0, 0x0 ;  /* 0x00008000000079c5 */ /* 0x000fc60000010000 */
[----:B------:R0:W5:Y:S04]  /*d7e0*/  LDL.LU.64 R4, [R1+0x6c8] ;  /* 0x0006c80001047983 */ /* 0x0001680000300a00 */
        /* <DEDUP_REMOVED lines=14> */
[----:B------:R0:W5:Y:S04]  /*d8d0*/  LDL.LU.64 R202, [R1+0x690] ;  /* 0x0006900001ca7983 */ /* 0x0001680000300a00 */
[----:B------:R0:W5:Y:S01]  /*d8e0*/  LDL.LU.64 R200, [R1+0x688] ;  /* 0x0006880001c87983 */ /* 0x0001620000300a00 */
[----:B------:R-:W-:-:S04]  /*d8f0*/  UIADD3 UR33, UR33, 0x2, URZ ;  /* 0x0000000221217890 */ /* 0x000fc8000fffe03f */
[----:B------:R-:W-:-:S04]  /*d900*/  UISETP.NE.AND UP0, UPT, UR33, UR41, UPT ;  /* 0x000000292100728c */ /* 0x000fc8000bf05270 */
[----:B------:R-:W-:-:S06]  /*d910*/  USEL UR12, URZ, 0x1, UP0 ;  /* 0x000000013f0c7887 */ /* 0x000fcc0008000000 */
[----:B------:R-:W-:-:S13]  /*d920*/  ISETP.NE.AND P0, PT, RZ, UR12, PT ;  /* 0x0000000cff007c0c */ /* 0x000fda000bf05270 */
[----:B0-----:R-:W-:Y:S05]  /*d930*/  @!P0 BRA `(.L_x_28) ;  /* 0x0000004400908947 */ /* 0x001fea0003800000 */
[----:B------:R0:W-:Y:S04]  /*d940*/  STL [R1+0x744], R60 ;  /* 0x0007443c01007387 */ /* 0x0001e80000100800 */
[----:B0-----:R-:W2:Y:S04]  /*d950*/  LDL R60, [R1+0x180] ;  /* 0x00018000013c7983 */ /* 0x001ea80000100800 */
[----:B------:R0:W-:Y:S04]  /*d960*/  STL [R1+0x740], R61 ;  /* 0x0007403d01007387 */ /* 0x0001e80000100800 */
[----:B0-----:R-:W3:Y:S04]  /*d970*/  LDL R61, [R1+0x184] ;  /* 0x00018400013d7983 */ /* 0x001ee80000100800 */
[----:B------:R0:W-:Y:S04]  /*d980*/  STL [R1+0x73c], R62 ;  /* 0x00073c3e01007387 */ /* 0x0001e80000100800 */
[----:B0-----:R-:W4:Y:S04]  /*d990*/  LDL R62, [R1+0x188] ;  /* 0x00018800013e7983 */ /* 0x001f280000100800 */
[----:B------:R0:W-:Y:S04]  /*d9a0*/  STL [R1+0x738], R63 ;  /* 0x0007383f01007387 */ /* 0x0001e80000100800 */
[----:B0-----:R-:W4:Y:S04]  /*d9b0*/  LDL.LU R63, [R1+0x1f0] ;  /* 0x0001f000013f7983 */ /* 0x001f280000300800 */
        /* <DEDUP_REMOVED lines=43> */
[----:B0-----:R-:W3:Y:S04]  /*dc70*/  LDL.LU R53, [R1+0x1c4] ;  /* 0x0001c40001357983 */ /* 0x001ee80000300800 */
[----:B------:R0:W-:Y:S04]  /*dc80*/  STL [R1+0x6dc], R54 ;  /* 0x0006dc3601007387 */ /* 0x0001e80000100800 */
[----:B0-----:R-:W3:Y:S04]  /*dc90*/  LDL R54, [R1+0x160] ;  /* 0x0001600001367983 */ /* 0x001ee80000100800 */
[----:B------:R0:W-:Y:S04]  /*dca0*/  STL [R1+0x6d8], R55 ;  /* 0x0006d83701007387 */ /* 0x0001e80000100800 */
[----:B0-----:R-:W4:Y:S04]  /*dcb0*/  LDL.LU R55, [R1+0x1c0] ;  /* 0x0001c00001377983 */ /* 0x001f280000300800 */
[----:B------:R0:W-:Y:S04]  /*dcc0*/  STL [R1+0x6d4], R24 ;  /* 0x0006d41801007387 */ /* 0x0001e80000100800 */
[----:B0-----:R-:W4:Y:S04]  /*dcd0*/  LDL R24, [R1+0x15c] ;  /* 0x00015c0001187983 */ /* 0x001f280000100800 */
        /* <DEDUP_REMOVED lines=30> */
[----:B-----5:R0:W-:Y:S04]  /*dec0*/  STL [R1+0x694], R5 ;  /* 0x0006940501007387 */ /* 0x0201e80000100800 */
        /* <DEDUP_REMOVED lines=8> */
[----:B0-----:R-:W4:Y:S01]  /*df50*/  LDL R0, [R1+0x18c] ;  /* 0x00018c0001007983 */ /* 0x001f220000100800 */
[----:B--2---:R-:W-:-:S01]  /*df60*/  FADD R7, R60, R7 ;  /* 0x000000073c077221 */ /* 0x004fc20000000000 */
[----:B---3--:R-:W-:Y:S01]  /*df70*/  FADD R53, R54, R53 ;  /* 0x0000003536357221 */ /* 0x008fe20000000000 */
[----:B------:R-:W-:-:S01]  /*df80*/  FADD R8, R61, R8 ;  /* 0x000000083d087221 */ /* 0x000fc20000000000 */
[----:B------:R-:W2:Y:S01]  /*df90*/  LDL.LU R60, [R1+0x744] ;  /* 0x00074400013c7983 */ /* 0x000ea20000300800 */
[----:B----4-:R-:W-:-:S01]  /*dfa0*/  FADD R51, R52, R51 ;  /* 0x0000003334337221 */ /* 0x010fc20000000000 */
[----:B------:R-:W-:Y:S01]  /*dfb0*/  FADD R9, R62, R9 ;  /* 0x000000093e097221 */ /* 0x000fe20000000000 */
[----:B------:R-:W-:-:S01]  /*dfc0*/  FADD R49, R50, R49 ;  /* 0x0000003132317221 */ /* 0x000fc20000000000 */
[----:B------:R-:W3:Y:S01]  /*dfd0*/  LDL.LU R61, [R1+0x740] ;  /* 0x00074000013d7983 */ /* 0x000ee20000300800 */
[----:B------:R-:W-:-:S01]  /*dfe0*/  FADD R47, R48, R47 ;  /* 0x0000002f302f7221 */ /* 0x000fc20000000000 */
[----:B------:R-:W-:-:S02]  /*dff0*/  FADD R45, R46, R45 ;  /* 0x0000002d2e2d7221 */ /* 0x000fc40000000000 */
[----:B------:R-:W4:Y:S01]  /*e000*/  LDL.LU R62, [R1+0x73c] ;  /* 0x00073c00013e7983 */ /* 0x000f220000300800 */
[----:B------:R-:W-:-:S01]  /*e010*/  FADD R43, R44, R43 ;  /* 0x0000002b2c2b7221 */ /* 0x000fc20000000000 */
[----:B------:R-:W-:Y:S01]  /*e020*/  FADD R41, R42, R41 ;  /* 0x000000292a297221 */ /* 0x000fe20000000000 */
[----:B------:R-:W-:-:S01]  /*e030*/  FADD R71, R40, R71 ;  /* 0x0000004728477221 */ /* 0x000fc20000000000 */
[----:B------:R-:W-:Y:S01]  /*e040*/  FADD R69, R70, R69 ;  /* 0x0000004546457221 */ /* 0x000fe20000000000 */
[----:B------:R-:W-:-:S01]  /*e050*/  FADD R63, R64, R63 ;  /* 0x0000003f403f7221 */ /* 0x000fc20000000000 */
[----:B------:R-:W-:Y:S01]  /*e060*/  FADD R67, R68, R67 ;  /* 0x0000004344437221 */ /* 0x000fe20000000000 */
[----:B------:R-:W-:-:S01]  /*e070*/  FADD R65, R66, R65 ;  /* 0x0000004142417221 */ /* 0x000fc20000000000 */
[----:B------:R-:W-:-:S05]  /*e080*/  FADD R55, R24, R55 ;  /* 0x0000003718377221 */ /* 0x000fca0000000000 */
[----:B------:R-:W-:Y:S04]  /*e090*/  STL [R1+0x1c0], R55 ;  /* 0x0001c03701007387 */ /* 0x000fe80000100800 */
[----:B------:R-:W-:Y:S04]  /*e0a0*/  STL [R1+0x1c4], R53 ;  /* 0x0001c43501007387 */ /* 0x000fe80000100800 */
[----:B------:R-:W-:Y:S01]  /*e0b0*/  STL [R1+0x1c8], R51 ;  /* 0x0001c83301007387 */ /* 0x000fe20000100800 */
[----:B------:R-:W-:-:S03]  /*e0c0*/  FADD R237, R25, R237 ;  /* 0x000000ed19ed7221 */ /* 0x000fc60000000000 */
[----:B------:R-:W-:Y:S04]  /*e0d0*/  STL [R1+0x1cc], R49 ;  /* 0x0001cc3101007387 */ /* 0x000fe80000100800 */
[----:B------:R-:W-:Y:S04]  /*e0e0*/  STL [R1+0x1d0], R47 ;  /* 0x0001d02f01007387 */ /* 0x000fe80000100800 */
[----:B------:R-:W-:Y:S01]  /*e0f0*/  STL [R1+0x1d4], R45 ;  /* 0x0001d42d01007387 */ /* 0x000fe20000100800 */
[----:B------:R-:W-:-:S03]  /*e100*/  FADD R236, R26, R236 ;  /* 0x000000ec1aec7221 */ /* 0x000fc60000000000 */
[----:B------:R-:W-:Y:S04]  /*e110*/  STL [R1+0x1d8], R43 ;  /* 0x0001d82b01007387 */ /* 0x000fe80000100800 */
[----:B------:R-:W-:Y:S04]  /*e120*/  STL [R1+0x1dc], R41 ;  /* 0x0001dc2901007387 */ /* 0x000fe80000100800 */
[----:B------:R-:W-:Y:S04]  /*e130*/  STL [R1+0x1e0], R71 ;  /* 0x0001e04701007387 */ /* 0x000fe80000100800 */
[----:B------:R-:W-:Y:S01]  /*e140*/  STL [R1+0x1e4], R69 ;  /* 0x0001e44501007387 */ /* 0x000fe20000100800 */
[----:B------:R-:W-:-:S03]  /*e150*/  FADD R235, R27, R235 ;  /* 0x000000eb1beb7221 */ /* 0x000fc60000000000 */
[----:B------:R0:W-:Y:S04]  /*e160*/  STL [R1+0x1f0], R63 ;  /* 0x0001f03f01007387 */ /* 0x0001e80000100800 */
[----:B------:R-:W-:Y:S04]  /*e170*/  STL [R1+0x1e8], R67 ;  /* 0x0001e84301007387 */ /* 0x000fe80000100800 */
[----:B0-----:R-:W2:Y:S01]  /*e180*/  LDL R63, [R1+0x110] ;  /* 0x00011000013f7983 */ /* 0x001ea20000100800 */
[----:B------:R-:W-:-:S03]  /*e190*/  FADD R234, R28, R234 ;  /* 0x000000ea1cea7221 */ /* 0x000fc60000000000 */
[----:B------:R0:W-:Y:S01]  /*e1a0*/  STL [R1+0x1ec], R65 ;  /* 0x0001ec4101007387 */ /* 0x0001e20000100800 */
[----:B------:R-:W-:-:S01]  /*e1b0*/  FADD R233, R29, R233 ;  /* 0x000000e91de97221 */ /* 0x000fc20000000000 */
[----:B------:R-:W-:Y:S01]  /*e1c0*/  FADD R232, R30, R232 ;  /* 0x000000e81ee87221 */ /* 0x000fe20000000000 */
[----:B------:R-:W-:-:S02]  /*e1d0*/  FADD R23, R31, R23 ;  /* 0x000000171f177221 */ /* 0x000fc40000000000 */
[----:B------:R-:W2:Y:S04]  /*e1e0*/  LDL.LU R31, [R1+0x1f4] ;  /* 0x0001f400011f7983 */ /* 0x000ea80000300800 */
[----:B------:R-:W3:Y:S01]  /*e1f0*/  LDL R64, [R1+0x114] ;  /* 0x0001140001407983 */ /* 0x000ee20000100800 */
[----:B------:R-:W-:-:S03]  /*e200*/  FADD R22, R32, R22 ;  /* 0x0000001620167221 */ /* 0x000fc60000000000 */
[----:B------:R-:W3:Y:S04]  /*e210*/  LDL.LU R32, [R1+0x1f8] ;  /* 0x0001f80001207983 */ /* 0x000ee80000300800 */
[----:B0-----:R-:W4:Y:S01]  /*e220*/  LDL R65, [R1+0x118] ;  /* 0x0001180001417983 */ /* 0x001f220000100800 */
[----:B------:R-:W-:-:S03]  /*e230*/  FADD R21, R33, R21 ;  /* 0x0000001521157221 */ /* 0x000fc60000000000 */
[----:B------:R-:W4:Y:S04]  /*e240*/  LDL.LU R33, [R1+0x1fc] ;  /* 0x0001fc0001217983 */ /* 0x000f280000300800 */
[----:B------:R-:W4:Y:S01]  /*e250*/  LDL R66, [R1+0x11c] ;  /* 0x00011c0001427983 */ /* 0x000f220000100800 */
[----:B------:R-:W-:-:S03]  /*e260*/  FADD R20, R34, R20 ;  /* 0x0000001422147221 */ /* 0x000fc60000000000 */
[----:B------:R-:W4:Y:S04]  /*e270*/  LDL.LU R34, [R1+0x200] ;  /* 0x0002000001227983 */ /* 0x000f280000300800 */
[----:B------:R-:W4:Y:S04]  /*e280*/  LDL R67, [R1+0x120] ;  /* 0x0001200001437983 */ /* 0x000f280000100800 */
[----:B------:R-:W4:Y:S04]  /*e290*/  LDL.LU R68, [R1+0x204] ;  /* 0x0002040001447983 */ /* 0x000f280000300800 */
[----:B------:R-:W4:Y:S01]  /*e2a0*/  LDL R69, [R1+0x124] ;  /* 0x0001240001457983 */ /* 0x000f220000100800 */
[----:B------:R-:W-:-:S03]  /*e2b0*/  FADD R19, R35, R19 ;  /* 0x0000001323137221 */ /* 0x000fc60000000000 */
[----:B------:R-:W4:Y:S01]  /*e2c0*/  LDL.LU R70, [R1+0x208] ;  /* 0x0002080001467983 */ /* 0x000f220000300800 */
[----:B------:R-:W-:-:S01]  /*e2d0*/  FADD R18, R36, R18 ;  /* 0x0000001224127221 */ /* 0x000fc20000000000 */
[----:B------:R-:W-:Y:S01]  /*e2e0*/  FADD R17, R37, R17 ;  /* 0x0000001125117221 */ /* 0x000fe20000000000 */
[----:B------:R-:W-:-:S01]  /*e2f0*/  FADD R16, R38, R16 ;  /* 0x0000001026107221 */ /* 0x000fc20000000000 */
[----:B------:R-:W-:Y:S02]  /*e300*/  FADD R15, R39, R15 ;  /* 0x0000000f270f7221 */ /* 0x000fe40000000000 */
[----:B------:R-:W4:Y:S04]  /*e310*/  LDL R39, [R1+0x128] ;  /* 0x0001280001277983 */ /* 0x000f280000100800 */
[----:B------:R-:W4:Y:S04]  /*e320*/  LDL.LU R38, [R1+0x20c] ;  /* 0x00020c0001267983 */ /* 0x000f280000300800 */
[----:B------:R-:W4:Y:S04]  /*e330*/  LDL R37, [R1+0x12c] ;  /* 0x00012c0001257983 */ /* 0x000f280000100800 */
[----:B------:R-:W4:Y:S01]  /*e340*/  LDL.LU R36, [R1+0x210] ;  /* 0x0002100001247983 */ /* 0x000f220000300800 */
[----:B------:R-:W-:-:S03]  /*e350*/  FADD R14, R5, R14 ;  /* 0x0000000e050e7221 */ /* 0x000fc60000000000 */
[----:B------:R-:W4:Y:S04]  /*e360*/  LDL R55, [R1+0x130] ;  /* 0x0001300001377983 */ /* 0x000f280000100800 */
        /* <DEDUP_REMOVED lines=18> */
[----:B------:R-:W4:Y:S04]  /*e490*/  LDL R47, [R1+0xd0] ;  /* 0x0000d000012f7983 */ /* 0x000f280000100800 */
[----:B------:R-:W4:Y:S04]  /*e4a0*/  LDL R46, [R1+0xd4] ;  /* 0x0000d400012e7983 */ /* 0x000f280000100800 */
[----:B------:R-:W4:Y:S04]  /*e4b0*/  LDL R45, [R1+0xd8] ;  /* 0x0000d800012d7983 */ /* 0x000f280000100800 */
[----:B------:R-:W4:Y:S04]  /*e4c0*/  LDL R44, [R1+0xdc] ;  /* 0x0000dc00012c7983 */ /* 0x000f280000100800 */
[----:B------:R-:W4:Y:S04]  /*e4d0*/  LDL.LU R30, [R1+0x240] ;  /* 0x00024000011e7983 */ /* 0x000f280000300800 */
        /* <DEDUP_REMOVED lines=9> */
[----:B------:R-:W4:Y:S01]  /*e570*/  LDL.LU R4, [R1+0x254] ;  /* 0x0002540001047983 */ /* 0x000f220000300800 */
[----:B--2---:R-:W-:-:S03]  /*e580*/  FADD R31, R63, R31 ;  /* 0x0000001f3f1f7221 */ /* 0x004fc60000000000 */
[----:B------:R-:W2:Y:S04]  /*e590*/  LDL.LU R63, [R1+0x738] ;  /* 0x00073800013f7983 */ /* 0x000ea80000300800 */
[----:B------:R0:W-:Y:S01]  /*e5a0*/  STL [R1+0x1f4], R31 ;  /* 0x0001f41f01007387 */ /* 0x0001e20000100800 */
[----:B---3--:R-:W-:-:S03]  /*e5b0*/  FADD R32, R64, R32 ;  /* 0x0000002040207221 */ /* 0x008fc60000000000 */
[----:B0-----:R-:W3:Y:S04]  /*e5c0*/  LDL.LU R31, [R1+0x23c] ;  /* 0x00023c00011f7983 */ /* 0x001ee80000300800 */
[----:B------:R-:W2:Y:S04]  /*e5d0*/  LDL.LU R64, [R1+0x734] ;  /* 0x0007340001407983 */ /* 0x000ea80000300800 */
[----:B------:R0:W-:Y:S01]  /*e5e0*/  STL [R1+0x1f8], R32 ;  /* 0x0001f82001007387 */ /* 0x0001e20000100800 */
[----:B----4-:R-:W-:-:S03]  /*e5f0*/  FADD R33, R65, R33 ;  /* 0x0000002141217221 */ /* 0x010fc60000000000 */
[----:B0-----:R-:W4:Y:S04]  /*e600*/  LDL.LU R32, [R1+0x238] ;  /* 0x0002380001207983 */ /* 0x001f280000300800 */
[----:B------:R-:W2:Y:S01]  /*e610*/  LDL.LU R65, [R1+0x730] ;  /* 0x0007300001417983 */ /* 0x000ea20000300800 */
[----:B------:R-:W-:-:S03]  /*e620*/  FADD R34, R66, R34 ;  /* 0x0000002242227221 */ /* 0x000fc60000000000 */
[----:B------:R0:W-:Y:S01]  /*e630*/  STL [R1+0x1fc], R33 ;  /* 0x0001fc2101007387 */ /* 0x0001e20000100800 */
[----:B------:R-:W-:-:S03]  /*e640*/  FADD R68, R67, R68 ;  /* 0x0000004443447221 */ /* 0x000fc60000000000 */
[----:B0-----:R-:W2:Y:S04]  /*e650*/  LDL.LU R33, [R1+0x234] ;  /* 0x0002340001217983 */ /* 0x001ea80000300800 */
[----:B------:R-:W2:Y:S01]  /*e660*/  LDL.LU R66, [R1+0x72c] ;  /* 0x00072c0001427983 */ /* 0x000ea20000300800 */
[----:B------:R-:W-:-:S03]  /*e670*/  FADD R70, R69, R70 ;  /* 0x0000004645467221 */ /* 0x000fc60000000000 */
[----:B------:R0:W-:Y:S04]  /*e680*/  STL [R1+0x200], R34 ;  /* 0x0002002201007387 */ /* 0x0001e80000100800 */
[----:B0-----:R-:W2:Y:S04]  /*e690*/  LDL.LU R34, [R1+0x230] ;  /* 0x0002300001227983 */ /* 0x001ea80000300800 */
[----:B------:R-:W2:Y:S04]  /*e6a0*/  LDL.LU R67, [R1+0x728] ;  /* 0x0007280001437983 */ /* 0x000ea80000300800 */
[----:B------:R0:W-:Y:S04]  /*e6b0*/  STL [R1+0x204], R68 ;  /* 0x0002044401007387 */ /* 0x0001e80000100800 */
[----:B0-----:R-:W2:Y:S04]  /*e6c0*/  LDL.LU R68, [R1+0x724] ;  /* 0x0007240001447983 */ /* 0x001ea80000300800 */
[----:B------:R-:W2:Y:S04]  /*e6d0*/  LDL.LU R69, [R1+0x720] ;  /* 0x0007200001457983 */ /* 0x000ea80000300800 */
[----:B------:R0:W-:Y:S04]  /*e6e0*/  STL [R1+0x208], R70 ;  /* 0x0002084601007387 */ /* 0x0001e80000100800 */
[----:B0-----:R-:W2:Y:S01]  /*e6f0*/  LDL.LU R70, [R1+0x71c] ;  /* 0x00071c0001467983 */ /* 0x001ea20000300800 */
[----:B------:R-:W-:-:S01]  /*e700*/  FADD R38, R39, R38 ;  /* 0x0000002627267221 */ /* 0x000fc20000000000 */
[----:B------:R-:W-:-:S04]  /*e710*/  FADD R36, R37, R36 ;  /* 0x0000002425247221 */ /* 0x000fc80000000000 */
[----:B------:R-:W-:Y:S01]  /*e720*/  STL [R1+0x20c], R38 ;  /* 0x00020c2601007387 */ /* 0x000fe20000100800 */
[----:B------:R-:W-:-:S03]  /*e730*/  FADD R35, R55, R35 ;  /* 0x0000002337237221 */ /* 0x000fc60000000000 */
[----:B------:R-:W-:Y:S01]  /*e740*/  STL [R1+0x210], R36 ;  /* 0x0002102401007387 */ /* 0x000fe20000100800 */
[----:B------:R-:W-:-:S03]  /*e750*/  FADD R26, R54, R26 ;  /* 0x0000001a361a7221 */ /* 0x000fc60000000000 */
[----:B------:R-:W-:Y:S01]  /*e760*/  STL [R1+0x214], R35 ;  /* 0x0002142301007387 */ /* 0x000fe20000100800 */
[----:B------:R-:W-:-:S03]  /*e770*/  FADD R25, R53, R25 ;  /* 0x0000001935197221 */ /* 0x000fc60000000000 */
[----:B------:R0:W-:Y:S01]  /*e780*/  STL [R1+0x218], R26 ;  /* 0x0002181a01007387 */ /* 0x0001e20000100800 */
[----:B------:R-:W-:-:S03]  /*e790*/  FADD R24, R52, R24 ;  /* 0x0000001834187221 */ /* 0x000fc60000000000 */
[----:B------:R-:W-:Y:S04]  /*e7a0*/  STL [R1+0x21c], R25 ;  /* 0x00021c1901007387 */ /* 0x000fe80000100800 */
[----:B------:R-:W-:Y:S01]  /*e7b0*/  STL [R1+0x220], R24 ;  /* 0x0002201801007387 */ /* 0x000fe20000100800 */
[----:B------:R-:W-:-:S03]  /*e7c0*/  FADD R3, R51, R3 ;  /* 0x0000000333037221 */ /* 0x000fc60000000000 */
[----:B0-----:R-:W2:Y:S04]  /*e7d0*/  LDL R26, [R1+0xf4] ;  /* 0x0000f400011a7983 */ /* 0x001ea80000100800 */
[----:B------:R0:W-:Y:S01]  /*e7e0*/  STL [R1+0x224], R3 ;  /* 0x0002240301007387 */ /* 0x0001e20000100800 */
[----:B------:R-:W-:-:S03]  /*e7f0*/  FADD R2, R50, R2 ;  /* 0x0000000232027221 */ /* 0x000fc60000000000 */
[----:B0-----:R-:W2:Y:S01]  /*e800*/  LDL.LU R3, [R1+0x258] ;  /* 0x0002580001037983 */ /* 0x001ea20000300800 */
[----:B------:R-:W-:-:S03]  /*e810*/  FADD R0, R49, R0 ;  /* 0x0000000031007221 */ /* 0x000fc60000000000 */
[----:B------:R0:W-:Y:S04]  /*e820*/  STL [R1+0x228], R2 ;  /* 0x0002280201007387 */ /* 0x0001e80000100800 */
[----:B------:R-:W2:Y:S04]  /*e830*/  LDL R25, [R1+0xf8] ;  /* 0x0000f80001197983 */ /* 0x000ea80000100800 */
[----:B------:R1:W-:Y:S04]  /*e840*/  STL [R1+0x22c], R0 ;  /* 0x00022c0001007387 */ /* 0x0003e80000100800 */
[----:B0-----:R-:W2:Y:S04]  /*e850*/  LDL.LU R2, [R1+0x25c] ;  /* 0x00025c0001027983 */ /* 0x001ea80000300800 */
[----:B------:R-:W2:Y:S04]  /*e860*/  LDL R24, [R1+0xfc] ;  /* 0x0000fc0001187983 */ /* 0x000ea80000100800 */
[----:B-1----:R-:W2:Y:S01]  /*e870*/  LDL.LU R0, [R1+0x260] ;  /* 0x0002600001007983 */ /* 0x002ea20000300800 */
[----:B------:R-:W-:-:S01]  /*e880*/  FADD R30, R44, R30 ;  /* 0x0000001e2c1e7221 */ /* 0x000fc20000000000 */
[----:B------:R-:W-:Y:S01]  /*e890*/  FADD R29, R43, R29 ;  /* 0x0000001d2b1d7221 */ /* 0x000fe20000000000 */
[----:B------:R-:W-:-:S01]  /*e8a0*/  FADD R28, R42, R28 ;  /* 0x0000001c2a1c7221 */ /* 0x000fc20000000000 */
[----:B------:R-:W-:Y:S01]  /*e8b0*/  FADD R27, R41, R27 ;  /* 0x0000001b291b7221 */ /* 0x000fe20000000000 */
[----:B------:R-:W-:-:S01]  /*e8c0*/  FADD R5, R40, R5 ;  /* 0x0000000528057221 */ /* 0x000fc20000000000 */
[----:B------:R-:W-:Y:S01]  /*e8d0*/  FADD R4, R71, R4 ;  /* 0x0000000447047221 */ /* 0x000fe20000000000 */
[----:B---3--:R-:W-:-:S01]  /*e8e0*/  FADD R31, R45, R31 ;  /* 0x0000001f2d1f7221 */ /* 0x008fc20000000000 */
[----:B----4-:R-:W-:Y:S01]  /*e8f0*/  FADD R32, R46, R32 ;  /* 0x000000202e207221 */ /* 0x010fe20000000000 */
[----:B--2---:R-:W-:-:S01]  /*e900*/  FADD R33, R47, R33 ;  /* 0x000000212f217221 */ /* 0x004fc20000000000 */
[----:B------:R-:W-:-:S05]  /*e910*/  FADD R34, R48, R34 ;  /* 0x0000002230227221 */ /* 0x000fca0000000000 */
[----:B------:R0:W-:Y:S04]  /*e920*/  STL [R1+0x230], R34 ;  /* 0x0002302201007387 */ /* 0x0001e80000100800 */
[----:B------:R-:W-:Y:S04]  /*e930*/  STL [R1+0x234], R33 ;  /* 0x0002342101007387 */ /* 0x000fe80000100800 */
[----:B------:R-:W-:Y:S04]  /*e940*/  STL [R1+0x238], R32 ;  /* 0x0002382001007387 */ /* 0x000fe80000100800 */
[----:B------:R-:W-:Y:S04]  /*e950*/  STL [R1+0x23c], R31 ;  /* 0x00023c1f01007387 */ /* 0x000fe80000100800 */
[----:B------:R-:W-:Y:S04]  /*e960*/  STL [R1+0x240], R30 ;  /* 0x0002401e01007387 */ /* 0x000fe80000100800 */
[----:B------:R-:W-:Y:S04]  /*e970*/  STL [R1+0x244], R29 ;  /* 0x0002441d01007387 */ /* 0x000fe80000100800 */
[----:B------:R-:W-:Y:S04]  /*e980*/  STL [R1+0x248], R28 ;  /* 0x0002481c01007387 */ /* 0x000fe80000100800 */
[----:B------:R-:W2:Y:S04]  /*e990*/  LDL R55, [R1+0x80] ;  /* 0x0000800001377983 */ /* 0x000ea80000100800 */
[----:B------:R-:W-:Y:S04]  /*e9a0*/  STL [R1+0x24c], R27 ;  /* 0x00024c1b01007387 */ /* 0x000fe80000100800 */
[----:B------:R-:W2:Y:S04]  /*e9b0*/  LDL.LU R35, [R1+0x264] ;  /* 0x0002640001237983 */ /* 0x000ea80000300800 */
[----:B------:R1:W-:Y:S04]  /*e9c0*/  STL [R1+0x250], R5 ;  /* 0x0002500501007387 */ /* 0x0003e80000100800 */
[----:B------:R-:W3:Y:S04]  /*e9d0*/  LDL R54, [R1+0x84] ;  /* 0x0000840001367983 */ /* 0x000ee80000100800 */
[----:B------:R-:W-:Y:S04]  /*e9e0*/  STL [R1+0x254], R4 ;  /* 0x0002540401007387 */ /* 0x000fe80000100800 */
        /* <DEDUP_REMOVED lines=13> */
[----:B------:R-:W-:-:S03]  /*eac0*/  FADD R3, R26, R3 ;  /* 0x000000031a037221 */ /* 0x000fc60000000000 */
[----:B------:R-:W4:Y:S04]  /*ead0*/  LDL R41, [R1+0xbc] ;  /* 0x0000bc0001297983 */ /* 0x000f280000100800 */
[----:B------:R-:W4:Y:S04]  /*eae0*/  LDL R71, [R1+0x40] ;  /* 0x0000400001477983 */ /* 0x000f280000100800 */
[----:B0-----:R-:W3:Y:S04]  /*eaf0*/  LDL.LU R34, [R1+0x268] ;  /* 0x0002680001227983 */ /* 0x001ee80000300800 */
[----:B------:R0:W-:Y:S01]  /*eb00*/  STL [R1+0x258], R3 ;  /* 0x0002580301007387 */ /* 0x0001e20000100800 */
[----:B------:R-:W-:-:S03]  /*eb10*/  FADD R2, R25, R2 ;  /* 0x0000000219027221 */ /* 0x000fc60000000000 */
[----:B-1----:R-:W4:Y:S04]  /*eb20*/  LDL.LU R5, [R1+0x26c] ;  /* 0x00026c0001057983 */ /* 0x002f280000300800 */
[----:B------:R1:W-:Y:S01]  /*eb30*/  STL [R1+0x25c], R2 ;  /* 0x00025c0201007387 */ /* 0x0003e20000100800 */
[----:B------:R-:W-:-:S03]  /*eb40*/  FADD R0, R24, R0 ;  /* 0x0000000018007221 */ /* 0x000fc60000000000 */
[----:B0-----:R-:W4:Y:S04]  /*eb50*/  LDL.LU R3, [R1+0x270] ;  /* 0x0002700001037983 */ /* 0x001f280000300800 */
[----:B------:R0:W-:Y:S04]  /*eb60*/  STL [R1+0x260], R0 ;  /* 0x0002600001007387 */ /* 0x0001e80000100800 */
[----:B-1----:R-:W4:Y:S04]  /*eb70*/  LDL.LU R2, [R1+0x274] ;  /* 0x0002740001027983 */ /* 0x002f280000300800 */
[----:B0-----:R-:W4:Y:S04]  /*eb80*/  LDL.LU R0, [R1+0x278] ;  /* 0x0002780001007983 */ /* 0x001f280000300800 */
        /* <DEDUP_REMOVED lines=11> */
[----:B--2---:R-:W-:-:S05]  /*ec40*/  FADD R35, R55, R35 ;  /* 0x0000002337237221 */ /* 0x004fca0000000000 */
[----:B------:R-:W-:Y:S01]  /*ec50*/  STL [R1+0x264], R35 ;  /* 0x0002642301007387 */ /* 0x000fe20000100800 */
[----:B---3--:R-:W-:-:S01]  /*ec60*/  FADD R34, R54, R34 ;  /* 0x0000002236227221 */ /* 0x008fc20000000000 */
[----:B----4-:R-:W-:-:S04]  /*ec70*/  FADD R5, R48, R5 ;  /* 0x0000000530057221 */ /* 0x010fc80000000000 */
[----:B------:R-:W-:Y:S04]  /*ec80*/  STL [R1+0x268], R34 ;  /* 0x0002682201007387 */ /* 0x000fe80000100800 */
[----:B------:R0:W-:Y:S01]  /*ec90*/  STL [R1+0x26c], R5 ;  /* 0x00026c0501007387 */ /* 0x0001e20000100800 */
[----:B------:R-:W-:-:S03]  /*eca0*/  FADD R3, R46, R3 ;  /* 0x000000032e037221 */ /* 0x000fc60000000000 */
[----:B------:R-:W2:Y:S04]  /*ecb0*/  LDL R48, [R1+0x44] ;  /* 0x0000440001307983 */ /* 0x000ea80000100800 */
[----:B------:R1:W-:Y:S01]  /*ecc0*/  STL [R1+0x270], R3 ;  /* 0x0002700301007387 */ /* 0x0003e20000100800 */
[----:B------:R-:W-:-:S03]  /*ecd0*/  FADD R2, R44, R2 ;  /* 0x000000022c027221 */ /* 0x000fc60000000000 */
[----:B0-----:R-:W2:Y:S01]  /*ece0*/  LDL.LU R5, [R1+0x2a8] ;  /* 0x0002a80001057983 */ /* 0x001ea20000300800 */
[----:B------:R-:W-:-:S03]  /*ecf0*/  FADD R0, R42, R0 ;  /* 0x000000002a007221 */ /* 0x000fc60000000000 */
[----:B------:R-:W-:Y:S04]  /*ed00*/  STL [R1+0x274], R2 ;  /* 0x0002740201007387 */ /* 0x000fe80000100800 */
[----:B------:R-:W3:Y:S04]  /*ed10*/  LDL R46, [R1+0x48] ;  /* 0x00004800012e7983 */ /* 0x000ee80000100800 */
[----:B------:R0:W-:Y:S04]  /*ed20*/  STL [R1+0x278], R0 ;  /* 0x0002780001007387 */ /* 0x0001e80000100800 */
[----:B-1----:R-:W3:Y:S04]  /*ed30*/  LDL.LU R3, [R1+0x2ac] ;  /* 0x0002ac0001037983 */ /* 0x002ee80000300800 */
[----:B------:R-:W4:Y:S04]  /*ed40*/  LDL R44, [R1+0x4c] ;  /* 0x00004c00012c7983 */ /* 0x000f280000100800 */
[----:B0-----:R-:W4:Y:S01]  /*ed50*/  LDL.LU R0, [R1+0x2b0] ;  /* 0x0002b00001007983 */ /* 0x001f220000300800 */
[----:B------:R-:W-:-:S03]  /*ed60*/  FADD R4, R40, R4 ;  /* 0x0000000428047221 */ /* 0x000fc60000000000 */
[----:B------:R-:W4:Y:S04]  /*ed70*/  LDL R42, [R1+0x50] ;  /* 0x00005000012a7983 */ /* 0x000f280000100800 */
[----:B------:R-:W4:Y:S04]  /*ed80*/  LDL.LU R2, [R1+0x2b4] ;  /* 0x0002b40001027983 */ /* 0x000f280000300800 */
[----:B------:R-:W4:Y:S04]  /*ed90*/  LDL R40, [R1+0x54] ;  /* 0x0000540001287983 */ /* 0x000f280000100800 */
[----:B------:R0:W-:Y:S04]  /*eda0*/  STL [R1+0x27c], R4 ;  /* 0x00027c0401007387 */ /* 0x0001e80000100800 */
[----:B0-----:R-:W4:Y:S01]  /*edb0*/  LDL.LU R4, [R1+0x2b8] ;  /* 0x0002b80001047983 */ /* 0x001f220000300800 */
[----:B------:R-:W-:-:S01]  /*edc0*/  FADD R33, R53, R33 ;  /* 0x0000002135217221 */ /* 0x000fc20000000000 */
[----:B------:R-:W-:Y:S01]  /*edd0*/  FADD R32, R52, R32 ;  /* 0x0000002034207221 */ /* 0x000fe20000000000 */
[----:B------:R-:W-:-:S01]  /*ede0*/  FADD R31, R51, R31 ;  /* 0x0000001f331f7221 */ /* 0x000fc20000000000 */
[----:B------:R-:W-:Y:S01]  /*edf0*/  FADD R30, R50, R30 ;  /* 0x0000001e321e7221 */ /* 0x000fe20000000000 */
[----:B------:R-:W-:-:S01]  /*ee00*/  FADD R29, R49, R29 ;  /* 0x0000001d311d7221 */ /* 0x000fc20000000000 */
[----:B------:R0:W-:Y:S01]  /*ee10*/  STL [R1+0x280], R33 ;  /* 0x0002802101007387 */ /* 0x0001e20000100800 */
[----:B------:R-:W-:-:S01]  /*ee20*/  FADD R28, R47, R28 ;  /* 0x0000001c2f1c7221 */ /* 0x000fc20000000000 */
[----:B------:R-:W-:-:S02]  /*ee30*/  FADD R27, R45, R27 ;  /* 0x0000001b2d1b7221 */ /* 0x000fc40000000000 */
[----:B------:R-:W-:Y:S01]  /*ee40*/  STL [R1+0x284], R32 ;  /* 0x0002842001007387 */ /* 0x000fe20000100800 */
[----:B------:R-:W-:-:S03]  /*ee50*/  FADD R26, R43, R26 ;  /* 0x0000001a2b1a7221 */ /* 0x000fc60000000000 */
[----:B------:R-:W-:Y:S01]  /*ee60*/  STL [R1+0x288], R31 ;  /* 0x0002881f01007387 */ /* 0x000fe20000100800 */
[----:B------:R-:W-:-:S03]  /*ee70*/  FADD R25, R41, R25 ;  /* 0x0000001929197221 */ /* 0x000fc60000000000 */
[----:B------:R-:W-:Y:S01]  /*ee80*/  STL [R1+0x28c], R30 ;  /* 0x00028c1e01007387 */ /* 0x000fe20000100800 */
[----:B------:R-:W-:-:S03]  /*ee90*/  FADD R24, R71, R24 ;  /* 0x0000001847187221 */ /* 0x000fc60000000000 */
[----:B------:R1:W-:Y:S04]  /*eea0*/  STL [R1+0x290], R29 ;  /* 0x0002901d01007387 */ /* 0x0003e80000100800 */
[----:B------:R-:W-:Y:S04]  /*eeb0*/  STL [R1+0x294], R28 ;  /* 0x0002941c01007387 */ /* 0x000fe80000100800 */
[----:B------:R-:W-:Y:S04]  /*eec0*/  STL [R1+0x298], R27 ;  /* 0x0002981b01007387 */ /* 0x000fe80000100800 */
[----:B------:R-:W4:Y:S04]  /*eed0*/  LDL R71, [R1+0x58] ;  /* 0x0000580001477983 */ /* 0x000f280000100800 */
[----:B------:R-:W-:Y:S04]  /*eee0*/  STL [R1+0x29c], R26 ;  /* 0x00029c1a01007387 */ /* 0x000fe80000100800 */
[----:B------:R-:W4:Y:S04]  /*eef0*/  LDL R41, [R1+0x5c] ;  /* 0x00005c0001297983 */ /* 0x000f280000100800 */
[----:B------:R1:W-:Y:S04]  /*ef00*/  STL [R1+0x2a0], R25 ;  /* 0x0002a01901007387 */ /* 0x0003e80000100800 */
[----:B------:R-:W4:Y:S04]  /*ef10*/  LDL R43, [R1+0x60] ;  /* 0x00006000012b7983 */ /* 0x000f280000100800 */
[----:B------:R-:W-:Y:S04]  /*ef20*/  STL [R1+0x2a4], R24 ;  /* 0x0002a41801007387 */ /* 0x000fe80000100800 */
[----:B------:R-:W4:Y:S04]  /*ef30*/  LDL R45, [R1+0x64] ;  /* 0x00006400012d7983 */ /* 0x000f280000100800 */
[----:B------:R-:W4:Y:S04]  /*ef40*/  LDL R47, [R1+0x68] ;  /* 0x00006800012f7983 */ /* 0x000f280000100800 */
[----:B------:R-:W4:Y:S04]  /*ef50*/  LDL R37, [R1+0x6c] ;  /* 0x00006c0001257983 */ /* 0x000f280000100800 */
[----:B0-----:R-:W4:Y:S04]  /*ef60*/  LDL R33, [R1+0x70] ;  /* 0x0000700001217983 */ /* 0x001f280000100800 */
[----:B-1----:R-:W4:Y:S04]  /*ef70*/  LDL R29, [R1+0x74] ;  /* 0x00007400011d7983 */ /* 0x002f280000100800 */
[----:B------:R-:W4:Y:S04]  /*ef80*/  LDL R25, [R1+0x78] ;  /* 0x0000780001197983 */ /* 0x000f280000100800 */
[----:B------:R-:W4:Y:S04]  /*ef90*/  LDL R55, [R1+0x7c] ;  /* 0x00007c0001377983 */ /* 0x000f280000100800 */
[----:B------:R-:W4:Y:S04]  /*efa0*/  LDL R53, [R1] ;  /* 0x0000000001357983 */ /* 0x000f280000100800 */
[----:B------:R-:W4:Y:S04]  /*efb0*/  LDL R51, [R1+0x4] ;  /* 0x0000040001337983 */ /* 0x000f280000100800 */
[----:B------:R-:W4:Y:S01]  /*efc0*/  LDL R49, [R1+0x8] ;  /* 0x0000080001317983 */ /* 0x000f220000100800 */
[----:B--2---:R-:W-:-:S01]  /*efd0*/  FADD R5, R48, R5 ;  /* 0x0000000530057221 */ /* 0x004fc20000000000 */
[----:B---3--:R-:W-:Y:S01]  /*efe0*/  FADD R3, R46, R3 ;  /* 0x000000032e037221 */ /* 0x008fe20000000000 */
[----:B----4-:R-:W-:-:S05]  /*eff0*/  FADD R0, R44, R0 ;  /* 0x000000002c007221 */ /* 0x010fca0000000000 */
[----:B------:R0:W-:Y:S01]  /*f000*/  STL [R1+0x2b0], R0 ;  /* 0x0002b00001007387 */ /* 0x0001e20000100800 */
[----:B------:R-:W-:-:S03]  /*f010*/  FADD R2, R42, R2 ;  /* 0x000000022a027221 */ /* 0x000fc60000000000 */
[----:B------:R-:W-:Y:S04]  /*f020*/  STL [R1+0x2a8], R5 ;  /* 0x0002a80501007387 */ /* 0x000fe80000100800 */
[----:B0-----:R-:W2:Y:S04]  /*f030*/  LDL.LU R0, [R1+0x2ec] ;  /* 0x0002ec0001007983 */ /* 0x001ea80000300800 */
[----:B------:R0:W-:Y:S01]  /*f040*/  STL [R1+0x2ac], R3 ;  /* 0x0002ac0301007387 */ /* 0x0001e20000100800 */
[----:B------:R-:W-:-:S03]  /*f050*/  FADD R4, R40, R4 ;  /* 0x0000000428047221 */ /* 0x000fc60000000000 */
[----:B0-----:R-:W3:Y:S04]  /*f060*/  LDL.LU R3, [R1+0x2e4] ;  /* 0x0002e40001037983 */ /* 0x001ee80000300800 */
[----:B------:R0:W-:Y:S04]  /*f070*/  STL [R1+0x2b4], R2 ;  /* 0x0002b40201007387 */ /* 0x0001e80000100800 */
[----:B0-----:R-:W4:Y:S04]  /*f080*/  LDL.LU R2, [R1+0x2e8] ;  /* 0x0002e80001027983 */ /* 0x001f280000300800 */
[----:B------:R-:W3:Y:S04]  /*f090*/  LDL.LU R40, [R1+0x2bc] ;  /* 0x0002bc0001287983 */ /* 0x000ee80000300800 */
[----:B------:R-:W4:Y:S04]  /*f0a0*/  LDL.LU R42, [R1+0x2c0] ;  /* 0x0002c000012a7983 */ /* 0x000f280000300800 */
[----:B------:R-:W4:Y:S04]  /*f0b0*/  LDL.LU R44, [R1+0x2c4] ;  /* 0x0002c400012c7983 */ /* 0x000f280000300800 */
[----:B------:R0:W-:Y:S04]  /*f0c0*/  STL [R1+0x2b8], R4 ;  /* 0x0002b80401007387 */ /* 0x0001e80000100800 */
[----:B------:R-:W4:Y:S04]  /*f0d0*/  LDL.LU R46, [R1+0x2c8] ;  /* 0x0002c800012e7983 */ /* 0x000f280000300800 */
[----:B------:R-:W4:Y:S04]  /*f0e0*/  LDL.LU R39, [R1+0x2cc] ;  /* 0x0002cc0001277983 */ /* 0x000f280000300800 */
[----:B------:R-:W4:Y:S04]  /*f0f0*/  LDL.LU R35, [R1+0x2d0] ;  /* 0x0002d00001237983 */ /* 0x000f280000300800 */
[----:B------:R-:W4:Y:S04]  /*f100*/  LDL.LU R31, [R1+0x2d4] ;  /* 0x0002d400011f7983 */ /* 0x000f280000300800 */
[----:B------:R-:W4:Y:S04]  /*f110*/  LDL.LU R27, [R1+0x2d8] ;  /* 0x0002d800011b7983 */ /* 0x000f280000300800 */
[----:B------:R-:W4:Y:S04]  /*f120*/  LDL.LU R5, [R1+0x2dc] ;  /* 0x0002dc0001057983 */ /* 0x000f280000300800 */
[----:B0-----:R-:W4:Y:S04]  /*f130*/  LDL.LU R4, [R1+0x2e0] ;  /* 0x0002e00001047983 */ /* 0x001f280000300800 */
        /* <DEDUP_REMOVED lines=12> */
[----:B--2---:R-:W-:-:S01]  /*f200*/  FADD R0, R49, R0 ;  /* 0x0000000031007221 */ /* 0x004fc20000000000 */
[----:B---3--:R-:W-:-:S02]  /*f210*/  FADD R40, R71, R40 ;  /* 0x0000002847287221 */ /* 0x008fc40000000000 */
[----:B------:R-:W2:Y:S01]  /*f220*/  LDL.LU R71, [R1+0x718] ;  /* 0x0007180001477983 */ /* 0x000ea20000300800 */
[----:B----4-:R-:W-:-:S03]  /*f230*/  FADD R42, R41, R42 ;  /* 0x0000002a292a7221 */ /* 0x010fc60000000000 */
[----:B------:R0:W-:Y:S01]  /*f240*/  STL [R1+0x2bc], R40 ;  /* 0x0002bc2801007387 */ /* 0x0001e20000100800 */
[----:B------:R-:W-:-:S03]  /*f250*/  FADD R44, R43, R44 ;  /* 0x0000002c2b2c7221 */ /* 0x000fc60000000000 */
[----:B0-----:R-:W3:Y:S01]  /*f260*/  LDL.LU R40, [R1+0x714] ;  /* 0x0007140001287983 */ /* 0x001ee20000300800 */
[----:B------:R-:W-:-:S03]  /*f270*/  FADD R46, R45, R46 ;  /* 0x0000002e2d2e7221 */ /* 0x000fc60000000000 */
[----:B------:R-:W4:Y:S04]  /*f280*/  LDL.LU R41, [R1+0x710] ;  /* 0x0007100001297983 */ /* 0x000f280000300800 */
[----:B------:R0:W-:Y:S01]  /*f290*/  STL [R1+0x2c0], R42 ;  /* 0x0002c02a01007387 */ /* 0x0001e20000100800 */
[----:B------:R-:W-:-:S01]  /*f2a0*/  FADD R39, R47, R39 ;  /* 0x000000272f277221 */ /* 0x000fc20000000000 */
[----:B------:R-:W-:Y:S01]  /*f2b0*/  FADD R35, R37, R35 ;  /* 0x0000002325237221 */ /* 0x000fe20000000000 */
[----:B------:R-:W-:-:S01]  /*f2c0*/  FADD R31, R33, R31 ;  /* 0x0000001f211f7221 */ /* 0x000fc20000000000 */
[----:B0-----:R-:W4:Y:S04]  /*f2d0*/  LDL.LU R42, [R1+0x70c] ;  /* 0x00070c00012a7983 */ /* 0x001f280000300800 */
        /* <DEDUP_REMOVED lines=9> */
[----:B------:R-:W-:-:S02]  /*f370*/  FADD R2, R51, R2 ;  /* 0x0000000233027221 */ /* 0x000fc40000000000 */
[----:B0-----:R-:W4:Y:S04]  /*f380*/  LDL.LU R46, [R1+0x6fc] ;  /* 0x0006fc00012e7983 */ /* 0x001f280000300800 */
[----:B------:R-:W4:Y:S04]  /*f390*/  LDL.LU R47, [R1+0x6f8] ;  /* 0x0006f800012f7983 */ /* 0x000f280000300800 */
[----:B------:R-:W-:Y:S04]  /*f3a0*/  STL [R1+0x2cc], R39 ;  /* 0x0002cc2701007387 */ /* 0x000fe80000100800 */
[----:B------:R-:W-:Y:S04]  /*f3b0*/  STL [R1+0x2d0], R35 ;  /* 0x0002d02301007387 */ /* 0x000fe80000100800 */
[----:B------:R-:W-:Y:S04]  /*f3c0*/  STL [R1+0x2d4], R31 ;  /* 0x0002d41f01007387 */ /* 0x000fe80000100800 */
[----:B------:R0:W-:Y:S04]  /*f3d0*/  STL [R1+0x2d8], R27 ;  /* 0x0002d81b01007387 */ /* 0x0001e80000100800 */
[----:B------:R1:W-:Y:S04]  /*f3e0*/  STL [R1+0x2dc], R5 ;  /* 0x0002dc0501007387 */ /* 0x0003e80000100800 */
[----:B------:R1:W-:Y:S04]  /*f3f0*/  STL [R1+0x2e0], R4 ;  /* 0x0002e00401007387 */ /* 0x0003e80000100800 */
[----:B------:R-:W2:Y:S04]  /*f400*/  LDL.LU R49, [R1+0x2f0] ;  /* 0x0002f00001317983 */ /* 0x000ea80000300800 */
[----:B------:R1:W-:Y:S04]  /*f410*/  STL [R1+0x2e4], R3 ;  /* 0x0002e40301007387 */ /* 0x0003e80000100800 */
[----:B------:R-:W3:Y:S04]  /*f420*/  LDL.LU R51, [R1+0x2f4] ;  /* 0x0002f40001337983 */ /* 0x000ee80000300800 */
[----:B------:R1:W-:Y:S04]  /*f430*/  STL [R1+0x2e8], R2 ;  /* 0x0002e80201007387 */ /* 0x0003e80000100800 */
[----:B------:R-:W4:Y:S04]  /*f440*/  LDL.LU R53, [R1+0x2f8] ;  /* 0x0002f80001357983 */ /* 0x000f280000300800 */
[----:B------:R1:W-:Y:S04]  /*f450*/  STL [R1+0x2ec], R0 ;  /* 0x0002ec0001007387 */ /* 0x0003e80000100800 */
[----:B------:R-:W4:Y:S04]  /*f460*/  LDL.LU R55, [R1+0x2fc] ;  /* 0x0002fc0001377983 */ /* 0x000f280000300800 */
[----:B------:R-:W4:Y:S04]  /*f470*/  LDL.LU R25, [R1+0x300] ;  /* 0x0003000001197983 */ /* 0x000f280000300800 */
[----:B0-----:R-:W4:Y:S04]  /*f480*/  LDL.LU R27, [R1+0x304] ;  /* 0x00030400011b7983 */ /* 0x001f280000300800 */
[----:B------:R-:W4:Y:S04]  /*f490*/  LDL.LU R39, [R1+0x308] ;  /* 0x0003080001277983 */ /* 0x000f280000300800 */
[----:B------:R-:W4:Y:S04]  /*f4a0*/  LDL.LU R37, [R1+0x30c] ;  /* 0x00030c0001257983 */ /* 0x000f280000300800 */
[----:B------:R-:W4:Y:S04]  /*f4b0*/  LDL.LU R35, [R1+0x310] ;  /* 0x0003100001237983 */ /* 0x000f280000300800 */
[----:B------:R-:W4:Y:S04]  /*f4c0*/  LDL.LU R33, [R1+0x314] ;  /* 0x0003140001217983 */ /* 0x000f280000300800 */
[----:B------:R-:W4:Y:S04]  /*f4d0*/  LDL.LU R31, [R1+0x318] ;  /* 0x00031800011f7983 */ /* 0x000f280000300800 */
[----:B------:R-:W4:Y:S04]  /*f4e0*/  LDL.LU R29, [R1+0x31c] ;  /* 0x00031c00011d7983 */ /* 0x000f280000300800 */
[----:B-1----:R-:W4:Y:S04]  /*f4f0*/  LDL.LU R5, [R1+0x320] ;  /* 0x0003200001057983 */ /* 0x002f280000300800 */
[----:B------:R-:W4:Y:S04]  /*f500*/  LDL.LU R4, [R1+0x324] ;  /* 0x0003240001047983 */ /* 0x000f280000300800 */
[----:B------:R-:W4:Y:S04]  /*f510*/  LDL.LU R3, [R1+0x328] ;  /* 0x0003280001037983 */ /* 0x000f280000300800 */
[----:B------:R-:W4:Y:S04]  /*f520*/  LDL.LU R2, [R1+0x32c] ;  /* 0x00032c0001027983 */ /* 0x000f280000300800 */
[----:B------:R-:W4:Y:S01]  /*f530*/  LDL.LU R0, [R1+0x330] ;  /* 0x0003300001007983 */ /* 0x000f220000300800 */
[----:B--2---:R-:W-:-:S03]  /*f540*/  FADD R49, R48, R49 ;  /* 0x0000003130317221 */ /* 0x004fc60000000000 */
[----:B------:R-:W2:Y:S04]  /*f550*/  LDL.LU R48, [R1+0x6f4] ;  /* 0x0006f40001307983 */ /* 0x000ea80000300800 */
[----:B------:R0:W-:Y:S01]  /*f560*/  STL [R1+0x2f0], R49 ;  /* 0x0002f03101007387 */ /* 0x0001e20000100800 */
[----:B---3--:R-:W-:-:S03]  /*f570*/  FADD R51, R50, R51 ;  /* 0x0000003332337221 */ /* 0x008fc60000000000 */
[----:B0-----:R-:W3:Y:S01]  /*f580*/  LDL.LU R49, [R1+0x6f0] ;  /* 0x0006f00001317983 */ /* 0x001ee20000300800 */
[----:B----4-:R-:W-:-:S03]  /*f590*/  FADD R53, R52, R53 ;  /* 0x0000003534357221 */ /* 0x010fc60000000000 */
[----:B------:R-:W4:Y:S04]  /*f5a0*/  LDL.LU R50, [R1+0x6ec] ;  /* 0x0006ec0001327983 */ /* 0x000f280000300800 */
[----:B------:R0:W-:Y:S01]  /*f5b0*/  STL [R1+0x2f4], R51 ;  /* 0x0002f43301007387 */ /* 0x0001e20000100800 */
[----:B------:R-:W-:-:S01]  /*f5c0*/  FADD R55, R54, R55 ;  /* 0x0000003736377221 */ /* 0x000fc20000000000 */
[----:B------:R-:W-:Y:S02]  /*f5d0*/  FADD R25, R24, R25 ;  /* 0x0000001918197221 */ /* 0x000fe40000000000 */
        /* <DEDUP_REMOVED lines=25> */
[----:B------:R0:W-:Y:S04]  /*f770*/  STL [R1+0x308], R39 ;  /* 0x0003082701007387 */ /* 0x0001e80000100800 */
[----:B------:R1:W-:Y:S04]  /*f780*/  STL [R1+0x30c], R37 ;  /* 0x00030c2501007387 */ /* 0x0003e80000100800 */
[----:B------:R1:W-:Y:S04]  /*f790*/  STL [R1+0x310], R35 ;  /* 0x0003102301007387 */ /* 0x0003e80000100800 */
[----:B------:R1:W-:Y:S04]  /*f7a0*/  STL [R1+0x314], R33 ;  /* 0x0003142101007387 */ /* 0x0003e80000100800 */
[----:B------:R1:W-:Y:S01]  /*f7b0*/  STL [R1+0x318], R31 ;  /* 0x0003181f01007387 */ /* 0x0003e20000100800 */
[----:B------:R-:W-:-:S03]  /*f7c0*/  FADD R0, R219, R0 ;  /* 0x00000000db007221 */ /* 0x000fc60000000000 */
[----:B------:R1:W-:Y:S04]  /*f7d0*/  STL [R1+0x31c], R29 ;  /* 0x00031c1d01007387 */ /* 0x0003e80000100800 */
[----:B------:R1:W-:Y:S04]  /*f7e0*/  STL [R1+0x320], R5 ;  /* 0x0003200501007387 */ /* 0x0003e80000100800 */
[----:B------:R1:W-:Y:S04]  /*f7f0*/  STL [R1+0x324], R4 ;  /* 0x0003240401007387 */ /* 0x0003e80000100800 */
[----:B0-----:R-:W2:Y:S04]  /*f800*/  LDL.LU R39, [R1+0x334] ;  /* 0x0003340001277983 */ /* 0x001ea80000300800 */
[----:B------:R0:W-:Y:S04]  /*f810*/  STL [R1+0x328], R3 ;  /* 0x0003280301007387 */ /* 0x0001e80000100800 */
[----:B------:R-:W3:Y:S04]  /*f820*/  LDL.LU R38, [R1+0x338] ;  /* 0x0003380001267983 */ /* 0x000ee80000300800 */
[----:B------:R0:W-:Y:S04]  /*f830*/  STL [R1+0x32c], R2 ;  /* 0x00032c0201007387 */ /* 0x0001e80000100800 */
[----:B-1----:R-:W4:Y:S04]  /*f840*/  LDL.LU R37, [R1+0x33c] ;  /* 0x00033c0001257983 */ /* 0x002f280000300800 */
[----:B------:R1:W-:Y:S04]  /*f850*/  STL [R1+0x330], R0 ;  /* 0x0003300001007387 */ /* 0x0003e80000100800 */
        /* <DEDUP_REMOVED lines=11> */
[----:B0-----:R-:W4:Y:S04]  /*f910*/  LDL.LU R3, [R1+0x36c] ;  /* 0x00036c0001037983 */ /* 0x001f280000300800 */
[----:B------:R-:W4:Y:S04]  /*f920*/  LDL.LU R2, [R1+0x370] ;  /* 0x0003700001027983 */ /* 0x000f280000300800 */
[----:B-1----:R-:W4:Y:S01]  /*f930*/  LDL.LU R0, [R1+0x374] ;  /* 0x0003740001007983 */ /* 0x002f220000300800 */
[----:B--2---:R-:W-:-:S01]  /*f940*/  FADD R39, R220, R39 ;  /* 0x00000027dc277221 */ /* 0x004fc20000000000 */
[----:B---3--:R-:W-:-:S04]  /*f950*/  FADD R38, R221, R38 ;  /* 0x00000026dd267221 */ /* 0x008fc80000000000 */
[----:B------:R0:W-:Y:S01]  /*f960*/  STL [R1+0x334], R39 ;  /* 0x0003342701007387 */ /* 0x0001e20000100800 */
[----:B----4-:R-:W-:-:S03]  /*f970*/  FADD R37, R222, R37 ;  /* 0x00000025de257221 */ /* 0x010fc60000000000 */
[----:B------:R1:W-:Y:S01]  /*f980*/  STL [R1+0x338], R38 ;  /* 0x0003382601007387 */ /* 0x0003e20000100800 */
[----:B------:R-:W-:-:S03]  /*f990*/  FADD R36, R223, R36 ;  /* 0x00000024df247221 */ /* 0x000fc60000000000 */
        /* <DEDUP_REMOVED lines=24> */
[----:B0-----:R-:W4:Y:S01]  /*fb20*/  LDL.LU R39, [R1+0x378] ;  /* 0x0003780001277983 */ /* 0x001f220000300800 */
[----:B------:R-:W-:-:S03]  /*fb30*/  FADD R0, R204, R0 ;  /* 0x00000000cc007221 */ /* 0x000fc60000000000 */
[----:B------:R0:W-:Y:S04]  /*fb40*/  STL [R1+0x36c], R3 ;  /* 0x00036c0301007387 */ /* 0x0001e80000100800 */
[----:B-1----:R-:W4:Y:S04]  /*fb50*/  LDL.LU R38, [R1+0x37c] ;  /* 0x00037c0001267983 */ /* 0x002f280000300800 */
[----:B------:R1:W-:Y:S04]  /*fb60*/  STL [R1+0x370], R2 ;  /* 0x0003700201007387 */ /* 0x0003e80000100800 */
[----:B--2---:R-:W2:Y:S04]  /*fb70*/  LDL.LU R37, [R1+0x380] ;  /* 0x0003800001257983 */ /* 0x004ea80000300800 */
[----:B------:R1:W-:Y:S04]  /*fb80*/  STL [R1+0x374], R0 ;  /* 0x0003740001007387 */ /* 0x0003e80000100800 */
[----:B---3--:R-:W3:Y:S04]  /*fb90*/  LDL.LU R36, [R1+0x384] ;  /* 0x0003840001247983 */ /* 0x008ee80000300800 */
[----:B----4-:R-:W4:Y:S04]  /*fba0*/  LDL.LU R35, [R1+0x388] ;  /* 0x0003880001237983 */ /* 0x010f280000300800 */
        /* <DEDUP_REMOVED lines=10> */
[----:B-1----:R-:W4:Y:S04]  /*fc50*/  LDL.LU R2, [R1+0x3b4] ;  /* 0x0003b40001027983 */ /* 0x002f280000300800 */
[----:B------:R-:W4:Y:S01]  /*fc60*/  LDL.LU R0, [R1+0x3b8] ;  /* 0x0003b80001007983 */ /* 0x000f220000300800 */
[----:B------:R-:W-:-:S01]  /*fc70*/  FADD R39, R205, R39 ;  /* 0x00000027cd277221 */ /* 0x000fc20000000000 */
[----:B------:R-:W-:-:S04]  /*fc80*/  FADD R38, R206, R38 ;  /* 0x00000026ce267221 */ /* 0x000fc80000000000 */
[----:B------:R0:W-:Y:S01]  /*fc90*/  STL [R1+0x378], R39 ;  /* 0x0003782701007387 */ /* 0x0001e20000100800 */
[----:B--2---:R-:W-:-:S03]  /*fca0*/  FADD R37, R207, R37 ;  /* 0x00000025cf257221 */ /* 0x004fc60000000000 */
[----:B------:R1:W-:Y:S01]  /*fcb0*/  STL [R1+0x37c], R38 ;  /* 0x00037c2601007387 */ /* 0x0003e20000100800 */
[----:B---3--:R-:W-:-:S03]  /*fcc0*/  FADD R36, R208, R36 ;  /* 0x00000024d0247221 */ /* 0x008fc60000000000 */
        /* <DEDUP_REMOVED lines=455> */
[----:B------:R-:W-:Y:S01]  /*11940*/  STL [R1+0x5dc], R39 ;  /* 0x0005dc2701007387 */ /* 0x000fe20000100800 */
[----:B--2---:R-:W-:-:S03]  /*11950*/  FADD R37, R40, R37 ;  /* 0x0000002528257221 */ /* 0x004fc60000000000 */
[----:B------:R-:W-:Y:S01]  /*11960*/  STL [R1+0x5e0], R38 ;  /* 0x0005e02601007387 */ /* 0x000fe20000100800 */
[----:B---3--:R-:W-:-:S03]  /*11970*/  FADD R36, R41, R36 ;  /* 0x0000002429247221 */ /* 0x008fc60000000000 */
[----:B------:R-:W-:Y:S01]  /*11980*/  STL [R1+0x5e4], R37 ;  /* 0x0005e42501007387 */ /* 0x000fe20000100800 */
[----:B----4-:R-:W-:-:S03]  /*11990*/  FADD R35, R42, R35 ;  /* 0x000000232a237221 */ /* 0x010fc60000000000 */
[----:B------:R-:W-:Y:S01]  /*119a0*/  STL [R1+0x5e8], R36 ;  /* 0x0005e82401007387 */ /* 0x000fe20000100800 */
[----:B------:R-:W-:-:S03]  /*119b0*/  FADD R34, R43, R34 ;  /* 0x000000222b227221 */ /* 0x000fc60000000000 */
        /* <DEDUP_REMOVED lines=14> */
[----:B------:R-:W-:Y:S01]  /*11aa0*/  STL [R1+0x608], R6 ;  /* 0x0006080601007387 */ /* 0x000fe20000100800 */
[----:B------:R-:W-:-:S03]  /*11ab0*/  FADD R4, R51, R4 ;  /* 0x0000000433047221 */ /* 0x000fc60000000000 */
[----:B------:R1:W-:Y:S01]  /*11ac0*/  STL [R1+0x60c], R5 ;  /* 0x00060c0501007387 */ /* 0x0003e20000100800 */
[----:B------:R-:W-:-:S03]  /*11ad0*/  FADD R3, R52, R3 ;  /* 0x0000000334037221 */ /* 0x000fc60000000000 */
[----:B------:R2:W-:Y:S01]  /*11ae0*/  STL [R1+0x610], R4 ;  /* 0x0006100401007387 */ /* 0x0005e20000100800 */
[----:B------:R-:W-:-:S03]  /*11af0*/  FADD R2, R53, R2 ;  /* 0x0000000235027221 */ /* 0x000fc60000000000 */
[----:B0-----:R-:W3:Y:S01]  /*11b00*/  LDL.LU R29, [R1+0x620] ;  /* 0x00062000011d7983 */ /* 0x001ee20000300800 */
[----:B------:R-:W-:-:S03]  /*11b10*/  FADD R0, R54, R0 ;  /* 0x0000000036007221 */ /* 0x000fc60000000000 */
[----:B------:R0:W-:Y:S04]  /*11b20*/  STL [R1+0x614], R3 ;  /* 0x0006140301007387 */ /* 0x0001e80000100800 */
[----:B------:R-:W4:Y:S04]  /*11b30*/  LDL.LU R30, [R1+0x624] ;  /* 0x00062400011e7983 */ /* 0x000f280000300800 */
[----:B------:R0:W-:Y:S04]  /*11b40*/  STL [R1+0x618], R2 ;  /* 0x0006180201007387 */ /* 0x0001e80000100800 */
        /* <DEDUP_REMOVED lines=10> */
[----:B-1----:R-:W4:Y:S04]  /*11bf0*/  LDL.LU R5, [R1+0x64c] ;  /* 0x00064c0001057983 */ /* 0x002f280000300800 */
[----:B--2---:R-:W2:Y:S04]  /*11c00*/  LDL.LU R4, [R1+0x650] ;  /* 0x0006500001047983 */ /* 0x004ea80000300800 */
[----:B0-----:R-:W2:Y:S04]  /*11c10*/  LDL.LU R3, [R1+0x654] ;  /* 0x0006540001037983 */ /* 0x001ea80000300800 */
[----:B------:R-:W2:Y:S04]  /*11c20*/  LDL.LU R2, [R1+0x658] ;  /* 0x0006580001027983 */ /* 0x000ea80000300800 */
[----:B------:R-:W2:Y:S04]  /*11c30*/  LDL.LU R0, [R1+0x65c] ;  /* 0x00065c0001007983 */ /* 0x000ea80000300800 */
[----:B------:R-:W2:Y:S01]  /*11c40*/  LDL.LU R6, [R1+0x660] ;  /* 0x0006600001067983 */ /* 0x000ea20000300800 */
[----:B---3--:R-:W-:-:S05]  /*11c50*/  FADD R29, R55, R29 ;  /* 0x0000001d371d7221 */ /* 0x008fca0000000000 */
[----:B------:R0:W-:Y:S01]  /*11c60*/  STL [R1+0x620], R29 ;  /* 0x0006201d01007387 */ /* 0x0001e20000100800 */
[----:B----4-:R-:W-:-:S03]  /*11c70*/  FADD R30, R24, R30 ;  /* 0x0000001e181e7221 */ /* 0x010fc60000000000 */
[----:B0-----:R-:W3:Y:S01]  /*11c80*/  LDL.LU R29, [R1+0x6c0] ;  /* 0x0006c000011d7983 */ /* 0x001ee20000300800 */
[----:B------:R-:W-:-:S03]  /*11c90*/  FADD R31, R25, R31 ;  /* 0x0000001f191f7221 */ /* 0x000fc60000000000 */
[----:B------:R0:W-:Y:S01]  /*11ca0*/  STL [R1+0x624], R30 ;  /* 0x0006241e01007387 */ /* 0x0001e20000100800 */
[----:B------:R-:W-:-:S01]  /*11cb0*/  FADD R32, R26, R32 ;  /* 0x000000201a207221 */ /* 0x000fc20000000000 */
[----:B------:R-:W-:Y:S02]  /*11cc0*/  FADD R33, R27, R33 ;  /* 0x000000211b217221 */ /* 0x000fe40000000000 */
[----:B0-----:R-:W4:Y:S04]  /*11cd0*/  LDL.LU R30, [R1+0x6bc] ;  /* 0x0006bc00011e7983 */ /* 0x001f280000300800 */
[----:B------:R0:W-:Y:S04]  /*11ce0*/  STL [R1+0x628], R31 ;  /* 0x0006281f01007387 */ /* 0x0001e80000100800 */
[----:B0-----:R-:W2:Y:S04]  /*11cf0*/  LDL.LU R31, [R1+0x6b8] ;  /* 0x0006b800011f7983 */ /* 0x001ea80000300800 */
[----:B------:R0:W-:Y:S04]  /*11d00*/  STL [R1+0x62c], R32 ;  /* 0x00062c2001007387 */ /* 0x0001e80000100800 */
[----:B0-----:R-:W2:Y:S04]  /*11d10*/  LDL.LU R32, [R1+0x6b4] ;  /* 0x0006b40001207983 */ /* 0x001ea80000300800 */
[----:B------:R0:W-:Y:S04]  /*11d20*/  STL [R1+0x630], R33 ;  /* 0x0006302101007387 */ /* 0x0001e80000100800 */
[----:B0-----:R-:W2:Y:S01]  /*11d30*/  LDL.LU R33, [R1+0x6b0] ;  /* 0x0006b00001217983 */ /* 0x001ea20000300800 */
[----:B------:R-:W-:-:S05]  /*11d40*/  FADD R34, R28, R34 ;  /* 0x000000221c227221 */ /* 0x000fca0000000000 */
[----:B------:R0:W-:Y:S04]  /*11d50*/  STL [R1+0x634], R34 ;  /* 0x0006342201007387 */ /* 0x0001e80000100800 */
[----:B0-----:R-:W2:Y:S01]  /*11d60*/  LDL.LU R34, [R1+0x6ac] ;  /* 0x0006ac0001227983 */ /* 0x001ea20000300800 */
[----:B---3--:R-:W-:-:S05]  /*11d70*/  FADD R35, R29, R35 ;  /* 0x000000231d237221 */ /* 0x008fca0000000000 */
[----:B------:R0:W-:Y:S01]  /*11d80*/  STL [R1+0x638], R35 ;  /* 0x0006382301007387 */ /* 0x0001e20000100800 */
[----:B----4-:R-:W-:-:S03]  /*11d90*/  FADD R36, R30, R36 ;  /* 0x000000241e247221 */ /* 0x010fc60000000000 */
[----:B0-----:R-:W3:Y:S04]  /*11da0*/  LDL.LU R35, [R1+0x6a8] ;  /* 0x0006a80001237983 */ /* 0x001ee80000300800 */
[----:B------:R0:W-:Y:S01]  /*11db0*/  STL [R1+0x63c], R36 ;  /* 0x00063c2401007387 */ /* 0x0001e20000100800 */
[----:B--2---:R-:W-:-:S03]  /*11dc0*/  FADD R37, R31, R37 ;  /* 0x000000251f257221 */ /* 0x004fc60000000000 */
[----:B0-----:R-:W2:Y:S04]  /*11dd0*/  LDL.LU R36, [R1+0x6a4] ;  /* 0x0006a40001247983 */ /* 0x001ea80000300800 */
[----:B------:R0:W-:Y:S01]  /*11de0*/  STL [R1+0x640], R37 ;  /* 0x0006402501007387 */ /* 0x0001e20000100800 */
[----:B------:R-:W-:-:S03]  /*11df0*/  FADD R38, R32, R38 ;  /* 0x0000002620267221 */ /* 0x000fc60000000000 */
[----:B0-----:R-:W4:Y:S04]  /*11e00*/  LDL.LU R37, [R1+0x6a0] ;  /* 0x0006a00001257983 */ /* 0x001f280000300800 */
[----:B------:R0:W-:Y:S01]  /*11e10*/  STL [R1+0x644], R38 ;  /* 0x0006442601007387 */ /* 0x0001e20000100800 */
[----:B------:R-:W-:-:S03]  /*11e20*/  FADD R39, R33, R39 ;  /* 0x0000002721277221 */ /* 0x000fc60000000000 */
[----:B0-----:R-:W4:Y:S04]  /*11e30*/  LDL.LU R38, [R1+0x69c] ;  /* 0x00069c0001267983 */ /* 0x001f280000300800 */
[----:B------:R0:W-:Y:S04]  /*11e40*/  STL [R1+0x648], R39 ;  /* 0x0006482701007387 */ /* 0x0001e80000100800 */
[----:B0-----:R-:W4:Y:S01]  /*11e50*/  LDL.LU R39, [R1+0x698] ;  /* 0x0006980001277983 */ /* 0x001f220000300800 */
[----:B------:R-:W-:-:S05]  /*11e60*/  FADD R5, R34, R5 ;  /* 0x0000000522057221 */ /* 0x000fca0000000000 */
[----:B------:R0:W-:Y:S04]  /*11e70*/  STL [R1+0x64c], R5 ;  /* 0x00064c0501007387 */ /* 0x0001e80000100800 */
[----:B0-----:R0:W5:Y:S01]  /*11e80*/  LDL.LU R5, [R1+0x694] ;  /* 0x0006940001057983 */ /* 0x0011620000300800 */
[----:B------:R-:W-:Y:S01]  /*11e90*/  UMOV UR33, URZ ;  /* 0x0000003f00217c82 */ /* 0x000fe20008000000 */
[----:B---3--:R-:W-:-:S05]  /*11ea0*/  FADD R4, R35, R4 ;  /* 0x0000000423047221 */ /* 0x008fca0000000000 */
[----:B------:R1:W-:Y:S01]  /*11eb0*/  STL [R1+0x650], R4 ;  /* 0x0006500401007387 */ /* 0x0003e20000100800 */
[----:B--2---:R-:W-:-:S03]  /*11ec0*/  FADD R3, R36, R3 ;  /* 0x0000000324037221 */ /* 0x004fc60000000000 */
[----:B-1----:R0:W5:Y:S04]  /*11ed0*/  LDL.LU R4, [R1+0x690] ;  /* 0x0006900001047983 */ /* 0x0021680000300800 */
[----:B------:R1:W-:Y:S01]  /*11ee0*/  STL [R1+0x654], R3 ;  /* 0x0006540301007387 */ /* 0x0003e20000100800 */
[----:B----4-:R-:W-:-:S03]  /*11ef0*/  FADD R2, R37, R2 ;  /* 0x0000000225027221 */ /* 0x010fc60000000000 */
[----:B-1----:R0:W5:Y:S04]  /*11f00*/  LDL.LU R3, [R1+0x68c] ;  /* 0x00068c0001037983 */ /* 0x0021680000300800 */
[----:B------:R1:W-:Y:S01]  /*11f10*/  STL [R1+0x658], R2 ;  /* 0x0006580201007387 */ /* 0x0003e20000100800 */
[----:B------:R-:W-:-:S03]  /*11f20*/  FADD R0, R38, R0 ;  /* 0x0000000026007221 */ /* 0x000fc60000000000 */
[----:B-1----:R0:W5:Y:S04]  /*11f30*/  LDL.LU R2, [R1+0x688] ;  /* 0x0006880001027983 */ /* 0x0021680000300800 */
[----:B------:R1:W-:Y:S01]  /*11f40*/  STL [R1+0x65c], R0 ;  /* 0x00065c0001007387 */ /* 0x0003e20000100800 */
[----:B------:R-:W-:-:S03]  /*11f50*/  FADD R6, R6, R39 ;  /* 0x0000002706067221 */ /* 0x000fc60000000000 */
[----:B-1----:R0:W5:Y:S04]  /*11f60*/  LDL.LU R0, [R1+0x684] ;  /* 0x0006840001007983 */ /* 0x0021680000300800 */
[----:B------:R0:W-:Y:S02]  /*11f70*/  STL [R1+0x660], R6 ;  /* 0x0006600601007387 */ /* 0x0001e40000100800 */
.L_x_28:
[----:B------:R-:W-:Y:S05]  /*11f80*/  @!P1 BRA `(.L_x_29) ;  /* 0x0000000000049947 */ /* 0x000fea0003800000 */
[----:B------:R-:W-:Y:S01]  /*11f90*/  BPT.TRAP 0x1 ;  /* 0x000000040000795c */ /* 0x000fe20000300000 */
.L_x_29:
[----:B0-----:R-:W2:Y:S04]  /*11fa0*/  LDL R6, [R1+0x664] ;  /* 0x0006640001067983 */ /* 0x001ea80000100800 */
[----:B-----5:R0:W-:Y:S04]  /*11fb0*/  STL [R1+0x684], R0 ;  /* 0x0006840001007387 */ /* 0x0201e80000100800 */
[----:B0-----:R-:W3:Y:S01]  /*11fc0*/  LDL R0, [R1+0x670] ;  /* 0x0006700001007983 */ /* 0x001ee20000100800 */
[----:B--2---:R-:W-:Y:S01]  /*11fd0*/  ISETP.NE.AND P0, PT, R6, RZ, PT ;  /* 0x000000ff0600720c */ /* 0x004fe20003f05270 */
[----:B------:R-:W-:-:S12]  /*11fe0*/  IMAD.U32 R6, RZ, RZ, UR42 ;  /* 0x0000002aff067e24 */ /* 0x000fd8000f8e00ff */
[----:B------:R-:W-:-:S05]  /*11ff0*/  @P0 LEA R6, R6, UR11, 0x3 ;  /* 0x0000000b06060c11 */ /* 0x000fca000f8e18ff */
[----:B------:R-:W-:-:S05]  /*12000*/  @P0 VIADD R6, R6, 0x28 ;  /* 0x0000002806060836 */ /* 0x000fca0000000000 */
[----:B---3--:R-:W-:Y:S02]  /*12010*/  @P0 PRMT R6, R0, 0x654, R6 ;  /* 0x0000065400060816 */ /* 0x008fe40000000006 */
[----:B------:R0:W5:Y:S01]  /*12020*/  LDL.LU R0, [R1+0x684] ;  /* 0x0006840001007983 */ /* 0x0001620000300800 */
[----:B------:R-:W-:Y:S01]  /*12030*/  UISETP.GT.U32.AND UP0, UPT, UR4, 0x1, UPT ;  /* 0x000000010400788c */ /* 0x000fe2000bf04070 */
[----:B------:R0:W-:Y:S05]  /*12040*/  @P0 SYNCS.ARRIVE.TRANS64.RED.A1T0 RZ, [R6+URZ], RZ ;  /* 0x000000ff06ff09a7 */ /* 0x0001ea000810043f */
[----:B------:R-:W-:-:S13]  /*12050*/  PLOP3.LUT P0, PT, PT, PT, UP0, 0x80, 0x0 ;  /* 0x000000000000781c */ /* 0x000fda0003f0f008 */
[----:B0-----:R-:W-:Y:S05]  /*12060*/  @P0 BRA `(.L_x_30) ;  /* 0x0000000000040947 */ /* 0x001fea0003800000 */
[----:B------:R-:W-:Y:S01]  /*12070*/  BPT.TRAP 0x1 ;  /* 0x000000040000795c */ /* 0x000fe20000300000 */
.L_x_30:
[----:B------:R-:W-:Y:S01]  /*12080*/  UIADD3 UR43, UR43, 0x1, URZ ;  /* 0x000000012b2b7890 */ /* 0x000fe2000fffe03f */
[C---:B------:R-:W-:Y:S01]  /*12090*/  ISETP.GT.AND P0, PT, R5.reuse, 0x1, PT ;  /* 0x000000010500780c */ /* 0x040fe20003f04270 */
[----:B------:R-:W-:Y:S01]  /*120a0*/  UIADD3 UR42, UR42, 0x1, URZ ;  /* 0x000000012a2a7890 */ /* 0x000fe2000fffe03f */
[----:B------:R-:W-:Y:S01]  /*120b0*/  VIADD R5, R5, 0xffffffff ;  /* 0xffffffff05057836 */ /* 0x000fe20000000000 */
[----:B------:R-:W-:Y:S02]  /*120c0*/  UISETP.NE.AND UP0, UPT, UR43, 0x5, UPT ;  /* 0x000000052b00788c */ /* 0x000fe4000bf05270 */
[----:B------:R-:W-:Y:S02]  /*120d0*/  UISETP.NE.AND UP1, UPT, UR42, 0x5, UPT ;  /* 0x000000052a00788c */ /* 0x000fe4000bf25270 */
[----:B------:R-:W-:Y:S02]  /*120e0*/  USEL UR13, URZ, 0x1, UP0 ;  /* 0x000000013f0d7887 */ /* 0x000fe40008000000 */
[----:B------:R-:W-:-:S02]  /*120f0*/  USEL UR43, UR43, URZ, UP0 ;  /* 0x0000003f2b2b7287 */ /* 0x000fc40008000000 */
[----:B------:R-:W-:Y:S02]  /*12100*/  USEL UR42, UR42, URZ, UP1 ;  /* 0x0000003f2a2a7287 */ /* 0x000fe40008800000 */
[----:B------:R-:W-:Y:S01]  /*12110*/  LOP3.LUT R4, R4, UR13, RZ, 0x3c, !PT ;  /* 0x0000000d04047c12 */ /* 0x000fe2000f8e3cff */
[----:B------:R-:W-:Y:S01]  /*12120*/  UMOV UR13, 0x1 ;  /* 0x00000001000d7882 */ /* 0x000fe20000000000 */
[----:B------:R-:W-:Y:S08]  /*12130*/  @P0 BRA `(.L_x_31) ;  /* 0xffffff8800100947 */ /* 0x000ff0000383ffff */
.L_x_23:
[----:B------:R-:W-:-:S04]  /*12140*/  UISETP.NE.AND UP0, UPT, UR33, URZ, UPT ;  /* 0x0000003f2100728c */ /* 0x000fc8000bf05270 */
[----:B------:R-:W-:-:S06]  /*12150*/  USEL UR12, URZ, 0x1, !UP0 ;  /* 0x000000013f0c7887 */ /* 0x000fcc000c000000 */
[----:B------:R-:W-:-:S13]  /*12160*/  ISETP.NE.AND P0, PT, RZ, UR12, PT ;  /* 0x0000000cff007c0c */ /* 0x000fda000bf05270 */
[----:B------:R-:W-:Y:S05]  /*12170*/  @!P0 BRA `(.L_x_32) ;  /* 0x0000004400e08947 */ /* 0x000fea0003800000 */
[----:B------:R-:W2:Y:S04]  /*12180*/  LDL.LU R4, [R1+0x1e0] ;  /* 0x0001e00001047983 */ /* 0x000ea80000300800 */
[----:B------:R-:W3:Y:S04]  /*12190*/  LDL.LU R5, [R1+0x100] ;  /* 0x0001000001057983 */ /* 0x000ee80000300800 */
[----:B------:R-:W3:Y:S04]  /*121a0*/  LDL.LU R6, [R1+0x1e4] ;  /* 0x0001e40001067983 */ /* 0x000ee80000300800 */
[----:B------:R0:W-:Y:S04]  /*121b0*/  STL [R1+0x76c], R80 ;  /* 0x00076c5001007387 */ /* 0x0001e80000100800 */
[----:B0-----:R-:W2:Y:S04]  /*121c0*/  LDL.LU R80, [R1+0x17c] ;  /* 0x00017c0001507983 */ /* 0x001ea80000300800 */
[----:B------:R0:W-:Y:S04]  /*121d0*/  STL [R1+0x768], R81 ;  /* 0x0007685101007387 */ /* 0x0001e80000100800 */
[----:B0-----:R-:W4:Y:S04]  /*121e0*/  LDL.LU R81, [R1+0x1dc] ;  /* 0x0001dc0001517983 */ /* 0x001f280000300800 */
[----:B------:R0:W-:Y:S04]  /*121f0*/  STL [R1+0x764], R82 ;  /* 0x0007645201007387 */ /* 0x0001e80000100800 */
[----:B0-----:R-:W4:Y:S04]  /*12200*/  LDL.LU R82, [R1+0x178] ;  /* 0x0001780001527983 */ /* 0x001f280000300800 */
[----:B------:R0:W-:Y:S04]  /*12210*/  STL [R1+0x760], R83 ;  /* 0x0007605301007387 */ /* 0x0001e80000100800 */
[----:B0-----:R-:W3:Y:S04]  /*12220*/  LDL.LU R83, [R1+0x1d8] ;  /* 0x0001d80001537983 */ /* 0x001ee80000300800 */
[----:B------:R0:W-:Y:S04]  /*12230*/  STL [R1+0x75c], R84 ;  /* 0x00075c5401007387 */ /* 0x0001e80000100800 */
[----:B0-----:R-:W3:Y:S04]  /*12240*/  LDL.LU R84, [R1+0x174] ;  /* 0x0001740001547983 */ /* 0x001ee80000300800 */
[----:B------:R0:W-:Y:S04]  /*12250*/  STL [R1+0x758], R85 ;  /* 0x0007585501007387 */ /* 0x0001e80000100800 */
[----:B0-----:R-:W2:Y:S04]  /*12260*/  LDL.LU R85, [R1+0x1d4] ;  /* 0x0001d40001557983 */ /* 0x001ea80000300800 */
        /* <DEDUP_REMOVED lines=67> */
[----:B0-----:R-:W2:Y:S01]  /*126a0*/  LDL.LU R55, [R1+0x180] ;  /* 0x0001800001377983 */ /* 0x001ea20000300800 */
[----:B---3--:R-:W-:Y:S01]  /*126b0*/  FADD R63, R64, R63 ;  /* 0x0000003f403f7221 */ /* 0x008fe20000000000 */
[----:B----4-:R-:W-:Y:S01]  /*126c0*/  FADD R61, R62, R61 ;  /* 0x0000003d3e3d7221 */ /* 0x010fe20000000000 */
[----:B--2---:R-:W-:Y:S01]  /*126d0*/  FADD R59, R60, R59 ;  /* 0x0000003b3c3b7221 */ /* 0x004fe20000000000 */
[----:B------:R-:W-:Y:S01]  /*126e0*/  STL [R1+0x6cc], R24 ;  /* 0x0006cc1801007387 */ /* 0x000fe20000100800 */
[----:B------:R-:W-:Y:S01]  /*126f0*/  FADD R57, R58, R57 ;  /* 0x000000393a397221 */ /* 0x000fe20000000000 */
[----:B------:R-:W-:Y:S01]  /*12700*/  FADD R87, R56, R87 ;  /* 0x0000005738577221 */ /* 0x000fe20000000000 */
[----:B------:R-:W-:Y:S01]  /*12710*/  FADD R85, R86, R85 ;  /* 0x0000005556557221 */ /* 0x000fe20000000000 */
        /* <DEDUP_REMOVED lines=25> */
[----:B-----5:R-:W-:Y:S04]  /*128b0*/  STL [R1+0x68c], R3 ;  /* 0x00068c0301007387 */ /* 0x020fe80000100800 */
[----:B------:R-:W-:Y:S04]  /*128c0*/  STL [R1+0x688], R2 ;  /* 0x0006880201007387 */ /* 0x000fe80000100800 */
[----:B------:R0:W-:Y:S01]  /*128d0*/  STL [R1+0x684], R0 ;  /* 0x0006840001007387 */ /* 0x0001e20000100800 */
[----:B------:R-:W-:-:S03]  /*128e0*/  FADD R23, R71, R23 ;  /* 0x0000001747177221 */ /* 0x000fc60000000000 */
[----:B------:R2:W-:Y:S04]  /*128f0*/  STL [R1+0x1c0], R63 ;  /* 0x0001c03f01007387 */ /* 0x0005e80000100800 */
[----:B------:R3:W-:Y:S04]  /*12900*/  STL [R1+0x1c4], R61 ;  /* 0x0001c43d01007387 */ /* 0x0007e80000100800 */
[----:B------:R4:W-:Y:S01]  /*12910*/  STL [R1+0x1c8], R59 ;  /* 0x0001c83b01007387 */ /* 0x0009e20000100800 */
[----:B------:R-:W-:-:S03]  /*12920*/  FADD R22, R40, R22 ;  /* 0x0000001628167221 */ /* 0x000fc60000000000 */
[----:B------:R1:W-:Y:S04]  /*12930*/  STL [R1+0x1cc], R57 ;  /* 0x0001cc3901007387 */ /* 0x0003e80000100800 */
[----:B------:R1:W-:Y:S04]  /*12940*/  STL [R1+0x1d0], R87 ;  /* 0x0001d05701007387 */ /* 0x0003e80000100800 */
[----:B------:R1:W-:Y:S04]  /*12950*/  STL [R1+0x1d4], R85 ;  /* 0x0001d45501007387 */ /* 0x0003e80000100800 */
[----:B------:R1:W-:Y:S01]  /*12960*/  STL [R1+0x1d8], R83 ;  /* 0x0001d85301007387 */ /* 0x0003e20000100800 */
[----:B------:R-:W-:-:S03]  /*12970*/  FADD R21, R41, R21 ;  /* 0x0000001529157221 */ /* 0x000fc60000000000 */
[----:B0-----:R-:W4:Y:S04]  /*12980*/  LDL.LU R0, [R1+0x104] ;  /* 0x0001040001007983 */ /* 0x001f280000300800 */
[----:B------:R0:W-:Y:S04]  /*12990*/  STL [R1+0x1dc], R81 ;  /* 0x0001dc5101007387 */ /* 0x0001e80000100800 */
[----:B------:R-:W4:Y:S01]  /*129a0*/  LDL.LU R2, [R1+0x1e8] ;  /* 0x0001e80001027983 */ /* 0x000f220000300800 */
[----:B------:R-:W-:-:S03]  /*129b0*/  FADD R20, R42, R20 ;  /* 0x000000142a147221 */ /* 0x000fc60000000000 */
[----:B------:R0:W-:Y:S04]  /*129c0*/  STL [R1+0x1e0], R4 ;  /* 0x0001e00401007387 */ /* 0x0001e80000100800 */
[----:B------:R-:W4:Y:S04]  /*129d0*/  LDL.LU R3, [R1+0x108] ;  /* 0x0001080001037983 */ /* 0x000f280000300800 */
[----:B------:R0:W-:Y:S04]  /*129e0*/  STL [R1+0x1e4], R6 ;  /* 0x0001e40601007387 */ /* 0x0001e80000100800 */
[----:B------:R-:W4:Y:S01]  /*129f0*/  LDL.LU R39, [R1+0x1ec] ;  /* 0x0001ec0001277983 */ /* 0x000f220000300800 */
[----:B------:R-:W-:-:S03]  /*12a00*/  FADD R19, R43, R19 ;  /* 0x000000132b137221 */ /* 0x000fc60000000000 */
[----:B------:R-:W4:Y:S04]  /*12a10*/  LDL.LU R38, [R1+0x10c] ;  /* 0x00010c0001267983 */ /* 0x000f280000300800 */
[----:B------:R-:W4:Y:S04]  /*12a20*/  LDL.LU R37, [R1+0x1f0] ;  /* 0x0001f00001257983 */ /* 0x000f280000300800 */
[----:B------:R-:W4:Y:S01]  /*12a30*/  LDL.LU R36, [R1+0x110] ;  /* 0x0001100001247983 */ /* 0x000f220000300800 */
[----:B------:R-:W-:-:S03]  /*12a40*/  FADD R18, R44, R18 ;  /* 0x000000122c127221 */ /* 0x000fc60000000000 */
[----:B------:R-:W4:Y:S04]  /*12a50*/  LDL.LU R35, [R1+0x1f4] ;  /* 0x0001f40001237983 */ /* 0x000f280000300800 */
[----:B------:R-:W4:Y:S04]  /*12a60*/  LDL.LU R34, [R1+0x114] ;  /* 0x0001140001227983 */ /* 0x000f280000300800 */
[----:B------:R-:W4:Y:S04]  /*12a70*/  LDL.LU R33, [R1+0x1f8] ;  /* 0x0001f80001217983 */ /* 0x000f280000300800 */
        /* <DEDUP_REMOVED lines=11> */
[----:B------:R-:W4:Y:S01]  /*12b30*/  LDL.LU R24, [R1+0x128] ;  /* 0x0001280001187983 */ /* 0x000f220000300800 */
[----:B------:R-:W-:Y:S01]  /*12b40*/  FADD R14, R48, R14 ;  /* 0x0000000e300e7221 */ /* 0x000fe20000000000 */
[----:B------:R-:W-:Y:S01]  /*12b50*/  FADD R13, R49, R13 ;  /* 0x0000000d310d7221 */ /* 0x000fe20000000000 */
[----:B------:R-:W-:Y:S01]  /*12b60*/  FADD R12, R50, R12 ;  /* 0x0000000c320c7221 */ /* 0x000fe20000000000 */
[----:B------:R-:W-:Y:S01]  /*12b70*/  FADD R11, R51, R11 ;  /* 0x0000000b330b7221 */ /* 0x000fe20000000000 */
[----:B------:R-:W-:Y:S01]  /*12b80*/  FADD R10, R52, R10 ;  /* 0x0000000a340a7221 */ /* 0x000fe20000000000 */
[----:B------:R-:W-:Y:S01]  /*12b90*/  FADD R9, R53, R9 ;  /* 0x0000000935097221 */ /* 0x000fe20000000000 */
[----:B------:R-:W-:Y:S01]  /*12ba0*/  FADD R8, R54, R8 ;  /* 0x0000000836087221 */ /* 0x000fe20000000000 */
[----:B------:R-:W-:Y:S02]  /*12bb0*/  FADD R7, R55, R7 ;  /* 0x0000000737077221 */ /* 0x000fe40000000000 */
        /* <DEDUP_REMOVED lines=24> */
[----:B--2---:R-:W2:Y:S04]  /*12d40*/  LDL.LU R63, [R1+0x23c] ;  /* 0x00023c00013f7983 */ /* 0x004ea80000300800 */
[----:B------:R-:W2:Y:S04]  /*12d50*/  LDL.LU R62, [R1+0xdc] ;  /* 0x0000dc00013e7983 */ /* 0x000ea80000300800 */
[----:B---3--:R-:W3:Y:S04]  /*12d60*/  LDL.LU R61, [R1+0x240] ;  /* 0x00024000013d7983 */ /* 0x008ee80000300800 */
[----:B------:R-:W3:Y:S04]  /*12d70*/  LDL.LU R60, [R1+0xe0] ;  /* 0x0000e000013c7983 */ /* 0x000ee80000300800 */
[----:B----4-:R-:W4:Y:S04]  /*12d80*/  LDL.LU R59, [R1+0x244] ;  /* 0x00024400013b7983 */ /* 0x010f280000300800 */
[----:B------:R-:W4:Y:S04]  /*12d90*/  LDL.LU R58, [R1+0xe4] ;  /* 0x0000e400013a7983 */ /* 0x000f280000300800 */
[----:B-1----:R-:W4:Y:S04]  /*12da0*/  LDL.LU R57, [R1+0x248] ;  /* 0x0002480001397983 */ /* 0x002f280000300800 */
        /* <DEDUP_REMOVED lines=9> */
[----:B------:R-:W4:Y:S04]  /*12e40*/  LDL.LU R4, [R1+0x25c] ;  /* 0x00025c0001047983 */ /* 0x000f280000300800 */
[----:B------:R-:W4:Y:S04]  /*12e50*/  LDL.LU R5, [R1+0xfc] ;  /* 0x0000fc0001057983 */ /* 0x000f280000300800 */
[----:B------:R-:W4:Y:S01]  /*12e60*/  LDL.LU R6, [R1+0x260] ;  /* 0x0002600001067983 */ /* 0x000f220000300800 */
[----:B------:R-:W-:Y:S01]  /*12e70*/  FADD R2, R0, R2 ;  /* 0x0000000200027221 */ /* 0x000fe20000000000 */
[----:B------:R-:W-:Y:S01]  /*12e80*/  FADD R39, R3, R39 ;  /* 0x0000002703277221 */ /* 0x000fe20000000000 */
[----:B------:R-:W-:Y:S01]  /*12e90*/  FADD R37, R38, R37 ;  /* 0x0000002526257221 */ /* 0x000fe20000000000 */
[----:B------:R-:W-:Y:S01]  /*12ea0*/  FADD R35, R36, R35 ;  /* 0x0000002324237221 */ /* 0x000fe20000000000 */
[----:B------:R-:W-:Y:S01]  /*12eb0*/  FADD R33, R34, R33 ;  /* 0x0000002122217221 */ /* 0x000fe20000000000 */
[----:B------:R-:W-:Y:S01]  /*12ec0*/  STL [R1+0x1e8], R2 ;  /* 0x0001e80201007387 */ /* 0x000fe20000100800 */
[----:B------:R-:W-:Y:S01]  /*12ed0*/  FADD R31, R32, R31 ;  /* 0x0000001f201f7221 */ /* 0x000fe20000000000 */
[----:B------:R-:W-:-:S02]  /*12ee0*/  FADD R29, R30, R29 ;  /* 0x0000001d1e1d7221 */ /* 0x000fc40000000000 */
[----:B------:R-:W-:Y:S01]  /*12ef0*/  STL [R1+0x1ec], R39 ;  /* 0x0001ec2701007387 */ /* 0x000fe20000100800 */
[----:B------:R-:W-:-:S03]  /*12f00*/  FADD R27, R28, R27 ;  /* 0x0000001b1c1b7221 */ /* 0x000fc60000000000 */
[----:B------:R-:W-:Y:S04]  /*12f10*/  STL [R1+0x1f0], R37 ;  /* 0x0001f02501007387 */ /* 0x000fe80000100800 */
[----:B------:R-:W-:Y:S01]  /*12f20*/  STL [R1+0x1f4], R35 ;  /* 0x0001f42301007387 */ /* 0x000fe20000100800 */
[----:B------:R-:W-:-:S03]  /*12f30*/  FADD R25, R26, R25 ;  /* 0x000000191a197221 */ /* 0x000fc60000000000 */
[----:B------:R-:W-:Y:S04]  /*12f40*/  STL [R1+0x1f8], R33 ;  /* 0x0001f82101007387 */ /* 0x000fe80000100800 */
[----:B------:R-:W-:Y:S04]  /*12f50*/  STL [R1+0x1fc], R31 ;  /* 0x0001fc1f01007387 */ /* 0x000fe80000100800 */
[----:B------:R-:W-:Y:S04]  /*12f60*/  STL [R1+0x200], R29 ;  /* 0x0002001d01007387 */ /* 0x000fe80000100800 */
[----:B------:R-:W-:Y:S04]  /*12f70*/  STL [R1+0x204], R27 ;  /* 0x0002041b01007387 */ /* 0x000fe80000100800 */
[----:B------:R-:W-:Y:S01]  /*12f80*/  STL [R1+0x208], R25 ;  /* 0x0002081901007387 */ /* 0x000fe20000100800 */
[----:B------:R-:W-:Y:S01]  /*12f90*/  FADD R55, R24, R55 ;  /* 0x0000003718377221 */ /* 0x000fe20000000000 */
[----:B------:R-:W-:-:S04]  /*12fa0*/  FADD R53, R54, R53 ;  /* 0x0000003536357221 */ /* 0x000fc80000000000 */
        /* <DEDUP_REMOVED lines=34> */
[----:B------:R-:W-:Y:S04]  /*131d0*/  STL [R1+0x250], R85 ;  /* 0x0002505501007387 */ /* 0x000fe80000100800 */
[----:B------:R-:W-:Y:S01]  /*131e0*/  STL [R1+0x254], R83 ;  /* 0x0002545301007387 */ /* 0x000fe20000100800 */
[----:B------:R-:W-:Y:S01]  /*131f0*/  FADD R81, R82, R81 ;  /* 0x0000005152517221 */ /* 0x000fe20000000000 */
[----:B------:R-:W-:Y:S02]  /*13200*/  FADD R4, R80, R4 ;  /* 0x0000000450047221 */ /* 0x000fe40000000000 */
[----:B------:R-:W2:Y:S04]  /*13210*/  LDL.LU R80, [R1+0x80] ;  /* 0x0000800001507983 */ /* 0x000ea80000300800 */
[----:B------:R0:W-:Y:S01]  /*13220*/  STL [R1+0x258], R81 ;  /* 0x0002585101007387 */ /* 0x0001e20000100800 */
[----:B------:R-:W-:-:S03]  /*13230*/  FADD R6, R5, R6 ;  /* 0x0000000605067221 */ /* 0x000fc60000000000 */
[----:B0-----:R-:W2:Y:S04]  /*13240*/  LDL.LU R81, [R1+0x264] ;  /* 0x0002640001517983 */ /* 0x001ea80000300800 */
[----:B------:R0:W-:Y:S04]  /*13250*/  STL [R1+0x25c], R4 ;  /* 0x00025c0401007387 */ /* 0x0001e80000100800 */
[----:B------:R-:W3:Y:S04]  /*13260*/  LDL.LU R82, [R1+0x84] ;  /* 0x0000840001527983 */ /* 0x000ee80000300800 */
[----:B------:R1:W-:Y:S04]  /*13270*/  STL [R1+0x260], R6 ;  /* 0x0002600601007387 */ /* 0x0003e80000100800 */
[----:B------:R-:W3:Y:S04]  /*13280*/  LDL.LU R83, [R1+0x268] ;  /* 0x0002680001537983 */ /* 0x000ee80000300800 */
        /* <DEDUP_REMOVED lines=58> */
[----:B--2---:R-:W-:-:S03]  /*13630*/  FADD R81, R80, R81 ;  /* 0x0000005150517221 */ /* 0x004fc60000000000 */
[----:B------:R-:W2:Y:S04]  /*13640*/  LDL.LU R80, [R1+0x76c] ;  /* 0x00076c0001507983 */ /* 0x000ea80000300800 */
[----:B------:R0:W-:Y:S01]  /*13650*/  STL [R1+0x264], R81 ;  /* 0x0002645101007387 */ /* 0x0001e20000100800 */
[----:B---3--:R-:W-:-:S03]  /*13660*/  FADD R83, R82, R83 ;  /* 0x0000005352537221 */ /* 0x008fc60000000000 */
[----:B0-----:R-:W3:Y:S04]  /*13670*/  LDL.LU R81, [R1+0x768] ;  /* 0x0007680001517983 */ /* 0x001ee80000300800 */
[----:B------:R-:W3:Y:S01]  /*13680*/  LDL.LU R82, [R1+0x764] ;  /* 0x0007640001527983 */ /* 0x000ee20000300800 */
[----:B----4-:R-:W-:-:S03]  /*13690*/  FADD R85, R84, R85 ;  /* 0x0000005554557221 */ /* 0x010fc60000000000 */
[----:B------:R0:W-:Y:S01]  /*136a0*/  STL [R1+0x268], R83 ;  /* 0x0002685301007387 */ /* 0x0001e20000100800 */
[----:B------:R-:W-:-:S03]  /*136b0*/  FADD R87, R86, R87 ;  /* 0x0000005756577221 */ /* 0x000fc60000000000 */
[----:B0-----:R-:W4:Y:S04]  /*136c0*/  LDL.LU R83, [R1+0x760] ;  /* 0x0007600001537983 */ /* 0x001f280000300800 */
[----:B------:R-:W4:Y:S01]  /*136d0*/  LDL.LU R84, [R1+0x75c] ;  /* 0x00075c0001547983 */ /* 0x000f220000300800 */
[----:B------:R-:W-:-:S03]  /*136e0*/  FADD R57, R56, R57 ;  /* 0x0000003938397221 */ /* 0x000fc60000000000 */
[----:B------:R0:W-:Y:S01]  /*136f0*/  STL [R1+0x26c], R85 ;  /* 0x00026c5501007387 */ /* 0x0001e20000100800 */
[----:B------:R-:W-:-:S03]  /*13700*/  FADD R59, R58, R59 ;  /* 0x0000003b3a3b7221 */ /* 0x000fc60000000000 */
[----:B0-----:R-:W4:Y:S04]  /*13710*/  LDL.LU R85, [R1+0x758] ;  /* 0x0007580001557983 */ /* 0x001f280000300800 */
[----:B------:R-:W4:Y:S04]  /*13720*/  LDL.LU R86, [R1+0x754] ;  /* 0x0007540001567983 */ /* 0x000f280000300800 */
[----:B------:R0:W-:Y:S01]  /*13730*/  STL [R1+0x270], R87 ;  /* 0x0002705701007387 */ /* 0x0001e20000100800 */
[----:B------:R-:W-:Y:S01]  /*13740*/  FADD R61, R60, R61 ;  /* 0x0000003d3c3d7221 */ /* 0x000fe20000000000 */
[----:B------:R-:W-:-:S02]  /*13750*/  FADD R63, R62, R63 ;  /* 0x0000003f3e3f7221 */ /* 0x000fc40000000000 */
[----:B0-----:R-:W4:Y:S04]  /*13760*/  LDL.LU R87, [R1+0x750] ;  /* 0x0007500001577983 */ /* 0x001f280000300800 */
[----:B------:R-:W4:Y:S04]  /*13770*/  LDL.LU R56, [R1+0x74c] ;  /* 0x00074c0001387983 */ /* 0x000f280000300800 */
[----:B------:R0:W-:Y:S01]  /*13780*/  STL [R1+0x274], R57 ;  /* 0x0002743901007387 */ /* 0x0001e20000100800 */
[----:B------:R-:W-:-:S03]  /*13790*/  FADD R65, R64, R65 ;  /* 0x0000004140417221 */ /* 0x000fc60000000000 */
        /* <DEDUP_REMOVED lines=24> */
[----:B------:R-:W-:Y:S01]  /*13920*/  FADD R38, R39, R38 ;  /* 0x0000002627267221 */ /* 0x000fe20000000000 */
[----:B------:R-:W-:Y:S01]  /*13930*/  FADD R36, R37, R36 ;  /* 0x0000002425247221 */ /* 0x000fe20000000000 */
[----:B------:R-:W-:Y:S01]  /*13940*/  FADD R34, R35, R34 ;  /* 0x0000002223227221 */ /* 0x000fe20000000000 */
        /* <DEDUP_REMOVED lines=14> */
[----:B------:R-:W-:Y:S04]  /*13a30*/  STL [R1+0x298], R0 ;  /* 0x0002980001007387 */ /* 0x000fe80000100800 */
[----:B------:R-:W-:Y:S04]  /*13a40*/  STL [R1+0x29c], R3 ;  /* 0x00029c0301007387 */ /* 0x000fe80000100800 */
        /* <DEDUP_REMOVED lines=20> */
[----:B------:R-:W2:Y:S04]  /*13b90*/  LDL.LU R43, [R1+0x7c] ;  /* 0x00007c00012b7983 */ /* 0x000ea80000300800 */
[----:B------:R0:W-:Y:S04]  /*13ba0*/  STL [R1+0x2d4], R44 ;  /* 0x0002d42c01007387 */ /* 0x0001e80000100800 */
[----:B------:R-:W2:Y:S04]  /*13bb0*/  LDL.LU R33, [R1+0x2e0] ;  /* 0x0002e00001217983 */ /* 0x000ea80000300800 */
[----:B------:R1:W-:Y:S04]  /*13bc0*/  STL [R1+0x2d8], R4 ;  /* 0x0002d80401007387 */ /* 0x0003e80000100800 */
[----:B0-----:R-:W3:Y:S04]  /*13bd0*/  LDL.LU R44, [R1] ;  /* 0x00000000012c7983 */ /* 0x001ee80000300800 */
        /* <DEDUP_REMOVED lines=37> */
[----:B0-----:R-:W3:Y:S04]  /*13e30*/  LDL.LU R33, [R1+0x328] ;  /* 0x0003280001217983 */ /* 0x001ee80000300800 */
[----:B------:R-:W2:Y:S01]  /*13e40*/  LDL.LU R44, [R1+0x6fc] ;  /* 0x0006fc00012c7983 */ /* 0x000ea20000300800 */
[----:B----4-:R-:W-:-:S03]  /*13e50*/  FADD R35, R45, R35 ;  /* 0x000000232d237221 */ /* 0x010fc60000000000 */
[----:B------:R0:W-:Y:S01]  /*13e60*/  STL [R1+0x2e4], R34 ;  /* 0x0002e42201007387 */ /* 0x0001e20000100800 */
[----:B------:R-:W-:-:S03]  /*13e70*/  FADD R36, R46, R36 ;  /* 0x000000242e247221 */ /* 0x000fc60000000000 */
[----:B0-----:R-:W4:Y:S04]  /*13e80*/  LDL.LU R34, [R1+0x32c] ;  /* 0x00032c0001227983 */ /* 0x001f280000300800 */
[----:B------:R-:W2:Y:S01]  /*13e90*/  LDL.LU R45, [R1+0x6f8] ;  /* 0x0006f800012d7983 */ /* 0x000ea20000300800 */
[----:B------:R-:W-:-:S03]  /*13ea0*/  FADD R37, R47, R37 ;  /* 0x000000252f257221 */ /* 0x000fc60000000000 */
[----:B------:R0:W-:Y:S01]  /*13eb0*/  STL [R1+0x2e8], R35 ;  /* 0x0002e82301007387 */ /* 0x0001e20000100800 */
[----:B------:R-:W-:-:S03]  /*13ec0*/  FADD R38, R48, R38 ;  /* 0x0000002630267221 */ /* 0x000fc60000000000 */
[----:B0-----:R-:W2:Y:S04]  /*13ed0*/  LDL.LU R35, [R1+0x330] ;  /* 0x0003300001237983 */ /* 0x001ea80000300800 */
[----:B------:R-:W2:Y:S04]  /*13ee0*/  LDL.LU R46, [R1+0x6f4] ;  /* 0x0006f400012e7983 */ /* 0x000ea80000300800 */
[----:B------:R0:W-:Y:S01]  /*13ef0*/  STL [R1+0x2ec], R36 ;  /* 0x0002ec2401007387 */ /* 0x0001e20000100800 */
[----:B------:R-:W-:-:S03]  /*13f00*/  FADD R39, R0, R39 ;  /* 0x0000002700277221 */ /* 0x000fc60000000000 */
[----:B0-----:R-:W2:Y:S04]  /*13f10*/  LDL.LU R36, [R1+0x334] ;  /* 0x0003340001247983 */ /* 0x001ea80000300800 */
[----:B------:R-:W2:Y:S04]  /*13f20*/  LDL.LU R47, [R1+0x6f0] ;  /* 0x0006f000012f7983 */ /* 0x000ea80000300800 */
[----:B------:R0:W-:Y:S04]  /*13f30*/  STL [R1+0x2f0], R37 ;  /* 0x0002f02501007387 */ /* 0x0001e80000100800 */
[----:B0-----:R-:W2:Y:S04]  /*13f40*/  LDL.LU R37, [R1+0x338] ;  /* 0x0003380001257983 */ /* 0x001ea80000300800 */
[----:B------:R-:W2:Y:S04]  /*13f50*/  LDL.LU R48, [R1+0x6ec] ;  /* 0x0006ec0001307983 */ /* 0x000ea80000300800 */
[----:B------:R0:W-:Y:S04]  /*13f60*/  STL [R1+0x2f4], R38 ;  /* 0x0002f42601007387 */ /* 0x0001e80000100800 */
[----:B0-----:R-:W2:Y:S04]  /*13f70*/  LDL.LU R38, [R1+0x33c] ;  /* 0x00033c0001267983 */ /* 0x001ea80000300800 */
[----:B------:R0:W-:Y:S04]  /*13f80*/  STL [R1+0x2f8], R39 ;  /* 0x0002f82701007387 */ /* 0x0001e80000100800 */
[----:B0-----:R-:W2:Y:S01]  /*13f90*/  LDL.LU R39, [R1+0x340] ;  /* 0x0003400001277983 */ /* 0x001ea20000300800 */
[----:B------:R-:W-:Y:S01]  /*13fa0*/  FADD R3, R2, R3 ;  /* 0x0000000302037221 */ /* 0x000fe20000000000 */
[----:B------:R-:W-:-:S02]  /*13fb0*/  FADD R4, R49, R4 ;  /* 0x0000000431047221 */ /* 0x000fc40000000000 */
[----:B------:R-:W2:Y:S01]  /*13fc0*/  LDL.LU R0, [R1+0x364] ;  /* 0x0003640001007983 */ /* 0x000ea20000300800 */
[----:B------:R-:W-:-:S03]  /*13fd0*/  FADD R5, R50, R5 ;  /* 0x0000000532057221 */ /* 0x000fc60000000000 */
[----:B------:R-:W2:Y:S04]  /*13fe0*/  LDL.LU R2, [R1+0x368] ;  /* 0x0003680001027983 */ /* 0x000ea80000300800 */
[----:B------:R0:W-:Y:S01]  /*13ff0*/  STL [R1+0x2fc], R3 ;  /* 0x0002fc0301007387 */ /* 0x0001e20000100800 */
[----:B------:R-:W-:Y:S01]  /*14000*/  FADD R6, R51, R6 ;  /* 0x0000000633067221 */ /* 0x000fe20000000000 */
[----:B------:R-:W-:Y:S02]  /*14010*/  FADD R53, R52, R53 ;  /* 0x0000003534357221 */ /* 0x000fe40000000000 */
[----:B0-----:R-:W2:Y:S04]  /*14020*/  LDL.LU R3, [R1+0x36c] ;  /* 0x00036c0001037983 */ /* 0x001ea80000300800 */
[----:B------:R-:W2:Y:S04]  /*14030*/  LDL.LU R49, [R1+0x6e8] ;  /* 0x0006e80001317983 */ /* 0x000ea80000300800 */
        /* <DEDUP_REMOVED lines=17> */
[----:B------:R-:W-:Y:S01]  /*14150*/  FADD R31, R30, R31 ;  /* 0x0000001f1e1f7221 */ /* 0x000fe20000000000 */
[----:B------:R-:W-:-:S02]  /*14160*/  FADD R32, R216, R32 ;  /* 0x00000020d8207221 */ /* 0x000fc40000000000 */
[----:B0-----:R-:W2:Y:S04]  /*14170*/  LDL.LU R55, [R1+0x6d0] ;  /* 0x0006d00001377983 */ /* 0x001ea80000300800 */
[----:B------:R-:W2:Y:S04]  /*14180*/  LDL.LU R24, [R1+0x6cc] ;  /* 0x0006cc0001187983 */ /* 0x000ea80000300800 */
[----:B------:R0:W-:Y:S04]  /*14190*/  STL [R1+0x314], R25 ;  /* 0x0003141901007387 */ /* 0x0001e80000100800 */
        /* <DEDUP_REMOVED lines=10> */
[----:B------:R0:W-:Y:S01]  /*14240*/  STL [R1+0x324], R32 ;  /* 0x0003242001007387 */ /* 0x0001e20000100800 */
[----:B---3--:R-:W-:-:S03]  /*14250*/  FADD R33, R217, R33 ;  /* 0x00000021d9217221 */ /* 0x008fc60000000000 */
[----:B0-----:R-:W3:Y:S04]  /*14260*/  LDL.LU R32, [R1+0x6ac] ;  /* 0x0006ac0001207983 */ /* 0x001ee80000300800 */
[----:B------:R-:W3:Y:S04]  /*14270*/  LDL.LU R216, [R1+0x360] ;  /* 0x0003600001d87983 */ /* 0x000ee80000300800 */
[----:B------:R0:W-:Y:S01]  /*14280*/  STL [R1+0x328], R33 ;  /* 0x0003282101007387 */ /* 0x0001e20000100800 */
[----:B----4-:R-:W-:-:S03]  /*14290*/  FADD R34, R218, R34 ;  /* 0x00000022da227221 */ /* 0x010fc60000000000 */
[----:B0-----:R-:W4:Y:S04]  /*142a0*/  LDL.LU R33, [R1+0x6a8] ;  /* 0x0006a80001217983 */ /* 0x001f280000300800 */
[----:B------:R-:W4:Y:S04]  /*142b0*/  LDL.LU R217, [R1+0x35c] ;  /* 0x00035c0001d97983 */ /* 0x000f280000300800 */
[----:B------:R0:W-:Y:S01]  /*142c0*/  STL [R1+0x32c], R34 ;  /* 0x00032c2201007387 */ /* 0x0001e20000100800 */
[----:B--2---:R-:W-:-:S03]  /*142d0*/  FADD R35, R219, R35 ;  /* 0x00000023db237221 */ /* 0x004fc60000000000 */
        /* <DEDUP_REMOVED lines=20> */
[----:B------:R-:W2:Y:S01]  /*14420*/  LDL.LU R223, [R1+0x344] ;  /* 0x0003440001df7983 */ /* 0x000ea20000300800 */
[----:B------:R-:W-:Y:S01]  /*14430*/  FADD R3, R202, R3 ;  /* 0x00000003ca037221 */ /* 0x000fe20000000000 */
[----:B------:R-:W-:Y:S01]  /*14440*/  FADD R0, R200, R0 ;  /* 0x00000000c8007221 */ /* 0x000fe20000000000 */
[----:B------:R-:W-:Y:S01]  /*14450*/  FADD R2, R201, R2 ;  /* 0x00000002c9027221 */ /* 0x000fe20000000000 */
[----:B---3--:R-:W-:Y:S01]  /*14460*/  FADD R216, R231, R216 ;  /* 0x000000d8e7d87221 */ /* 0x008fe20000000000 */
[----:B----4-:R-:W-:Y:S01]  /*14470*/  FADD R217, R230, R217 ;  /* 0x000000d9e6d97221 */ /* 0x010fe20000000000 */
[----:B--2---:R-:W-:Y:S01]  /*14480*/  FADD R218, R229, R218 ;  /* 0x000000dae5da7221 */ /* 0x004fe20000000000 */
[----:B------:R-:W-:Y:S01]  /*14490*/  FADD R219, R228, R219 ;  /* 0x000000dbe4db7221 */ /* 0x000fe20000000000 */
[----:B------:R-:W-:Y:S01]  /*144a0*/  FADD R220, R227, R220 ;  /* 0x000000dce3dc7221 */ /* 0x000fe20000000000 */
[----:B------:R-:W-:Y:S01]  /*144b0*/  FADD R221, R226, R221 ;  /* 0x000000dde2dd7221 */ /* 0x000fe20000000000 */
[----:B------:R-:W-:Y:S01]  /*144c0*/  FADD R222, R225, R222 ;  /* 0x000000dee1de7221 */ /* 0x000fe20000000000 */
[----:B------:R-:W-:-:S05]  /*144d0*/  FADD R223, R224, R223 ;  /* 0x000000dfe0df7221 */ /* 0x000fca0000000000 */
        /* <DEDUP_REMOVED lines=10> */
[----:B0-----:R-:W2:Y:S04]  /*14580*/  LDL.LU R3, [R1+0x37c] ;  /* 0x00037c0001037983 */ /* 0x001ea80000300800 */
[----:B------:R0:W-:Y:S04]  /*14590*/  STL [R1+0x368], R2 ;  /* 0x0003680201007387 */ /* 0x0001e80000100800 */
[----:B0-----:R-:W3:Y:S04]  /*145a0*/  LDL.LU R2, [R1+0x380] ;  /* 0x0003800001027983 */ /* 0x001ee80000300800 */
[----:B------:R-:W4:Y:S01]  /*145b0*/  LDL.LU R0, [R1+0x384] ;  /* 0x0003840001007983 */ /* 0x000f220000300800 */
[----:B------:R-:W-:Y:S01]  /*145c0*/  FADD R4, R203, R4 ;  /* 0x00000004cb047221 */ /* 0x000fe20000000000 */
[----:B------:R-:W-:Y:S01]  /*145d0*/  FADD R5, R204, R5 ;  /* 0x00000005cc057221 */ /* 0x000fe20000000000 */
[----:B------:R-:W-:-:S03]  /*145e0*/  FADD R6, R205, R6 ;  /* 0x00000006cd067221 */ /* 0x000fc60000000000 */
[----:B------:R0:W-:Y:S04]  /*145f0*/  STL [R1+0x370], R4 ;  /* 0x0003700401007387 */ /* 0x0001e80000100800 */
[----:B------:R-:W4:Y:S04]  /*14600*/  LDL.LU R205, [R1+0x394] ;  /* 0x0003940001cd7983 */ /* 0x000f280000300800 */
[----:B------:R1:W-:Y:S04]  /*14610*/  STL [R1+0x374], R5 ;  /* 0x0003740501007387 */ /* 0x0003e80000100800 */
        /* <DEDUP_REMOVED lines=25> */
[----:B--2---:R-:W-:-:S05]  /*147b0*/  FADD R3, R206, R3 ;  /* 0x00000003ce037221 */ /* 0x004fca0000000000 */
[----:B------:R0:W-:Y:S01]  /*147c0*/  STL [R1+0x37c], R3 ;  /* 0x00037c0301007387 */ /* 0x0001e20000100800 */
[----:B---3--:R-:W-:-:S03]  /*147d0*/  FADD R2, R207, R2 ;  /* 0x00000002cf027221 */ /* 0x008fc60000000000 */
[----:B0-----:R0:W5:Y:S01]  /*147e0*/  LDL.LU R3, [R1+0x68c] ;  /* 0x00068c0001037983 */ /* 0x0011620000300800 */
[----:B----4-:R-:W-:-:S03]  /*147f0*/  FADD R0, R208, R0 ;  /* 0x00000000d0007221 */ /* 0x010fc60000000000 */
[----:B------:R-:W2:Y:S04]  /*14800*/  LDL.LU R206, [R1+0x390] ;  /* 0x0003900001ce7983 */ /* 0x000ea80000300800 */
[----:B------:R1:W-:Y:S04]  /*14810*/  STL [R1+0x380], R2 ;  /* 0x0003800201007387 */ /* 0x0003e80000100800 */
[----:B-1----:R0:W5:Y:S04]  /*14820*/  LDL.LU R2, [R1+0x688] ;  /* 0x0006880001027983 */ /* 0x0021680000300800 */
[----:B------:R-:W3:Y:S04]  /*14830*/  LDL.LU R207, [R1+0x38c] ;  /* 0x00038c0001cf7983 */ /* 0x000ee80000300800 */
[----:B------:R1:W-:Y:S04]  /*14840*/  STL [R1+0x384], R0 ;  /* 0x0003840001007387 */ /* 0x0003e80000100800 */
[----:B-1----:R0:W5:Y:S04]  /*14850*/  LDL.LU R0, [R1+0x684] ;  /* 0x0006840001007983 */ /* 0x0021680000300800 */
        /* <DEDUP_REMOVED lines=26> */
[----:B--2---:R-:W-:Y:S01]  /*14a00*/  FADD R206, R211, R206 ;  /* 0x000000ced3ce7221 */ /* 0x004fe20000000000 */
[----:B---3--:R-:W-:Y:S01]  /*14a10*/  FADD R207, R210, R207 ;  /* 0x000000cfd2cf7221 */ /* 0x008fe20000000000 */
[----:B----4-:R-:W-:-:S05]  /*14a20*/  FADD R208, R209, R208 ;  /* 0x000000d0d1d07221 */ /* 0x010fca0000000000 */
[----:B------:R1:W-:Y:S04]  /*14a30*/  STL [R1+0x388], R208 ;  /* 0x000388d001007387 */ /* 0x0003e80000100800 */
        /* <DEDUP_REMOVED lines=24> */
[----:B------:R-:W4:Y:S04]  /*14bc0*/  LDL.LU R211, [R1+0x3f8] ;  /* 0x0003f80001d37983 */ /* 0x000f280000300800 */
[----:B------:R0:W-:Y:S04]  /*14bd0*/  STL [R1+0x3ec], R4 ;  /* 0x0003ec0401007387 */ /* 0x0001e80000100800 */
[----:B------:R-:W4:Y:S04]  /*14be0*/  LDL.LU R210, [R1+0x3fc] ;  /* 0x0003fc0001d27983 */ /* 0x000f280000300800 */
[----:B------:R0:W-:Y:S04]  /*14bf0*/  STL [R1+0x3f0], R5 ;  /* 0x0003f00501007387 */ /* 0x0001e80000100800 */
[----:B------:R-:W4:Y:S04]  /*14c00*/  LDL.LU R209, [R1+0x400] ;  /* 0x0004000001d17983 */ /* 0x000f280000300800 */
[----:B------:R0:W-:Y:S04]  /*14c10*/  STL [R1+0x3f4], R6 ;  /* 0x0003f40601007387 */ /* 0x0001e80000100800 */
[----:B-1----:R-:W4:Y:S04]  /*14c20*/  LDL.LU R208, [R1+0x404] ;  /* 0x0004040001d07983 */ /* 0x002f280000300800 */
[----:B--2---:R-:W2:Y:S04]  /*14c30*/  LDL.LU R207, [R1+0x408] ;  /* 0x0004080001cf7983 */ /* 0x004ea80000300800 */
[----:B---3--:R-:W3:Y:S04]  /*14c40*/  LDL.LU R206, [R1+0x40c] ;  /* 0x00040c0001ce7983 */ /* 0x008ee80000300800 */
[----:B----4-:R-:W4:Y:S04]  /*14c50*/  LDL.LU R205, [R1+0x410] ;  /* 0x0004100001cd7983 */ /* 0x010f280000300800 */
        /* <DEDUP_REMOVED lines=24> */
[----:B------:R-:W-:Y:S01]  /*14de0*/  FADD R211, R173, R211 ;  /* 0x000000d3add37221 */ /* 0x000fe20000000000 */
[----:B------:R-:W-:-:S04]  /*14df0*/  FADD R210, R174, R210 ;  /* 0x000000d2aed27221 */ /* 0x000fc80000000000 */
[----:B------:R0:W-:Y:S01]  /*14e00*/  STL [R1+0x3f8], R211 ;  /* 0x0003f8d301007387 */ /* 0x0001e20000100800 */
[----:B------:R-:W-:-:S03]  /*14e10*/  FADD R209, R175, R209 ;  /* 0x000000d1afd17221 */ /* 0x000fc60000000000 */
[----:B------:R1:W-:Y:S01]  /*14e20*/  STL [R1+0x3fc], R210 ;  /* 0x0003fcd201007387 */ /* 0x0003e20000100800 */
[----:B------:R-:W-:-:S03]  /*14e30*/  FADD R208, R176, R208 ;  /* 0x000000d0b0d07221 */ /* 0x000fc60000000000 */
        /* <DEDUP_REMOVED lines=57> */
[----:B------:R-:W4:Y:S04]  /*151d0*/  LDL.LU R209, [R1+0x47c] ;  /* 0x00047c0001d17983 */ /* 0x000f280000300800 */
[----:B------:R1:W-:Y:S04]  /*151e0*/  STL [R1+0x470], R6 ;  /* 0x0004700601007387 */ /* 0x0003e80000100800 */
[----:B--2---:R-:W2:Y:S04]  /*151f0*/  LDL.LU R208, [R1+0x480] ;  /* 0x0004800001d07983 */ /* 0x004ea80000300800 */
        /* <DEDUP_REMOVED lines=27> */
[----:B------:R-:W-:Y:S01]  /*153b0*/  FADD R211, R140, R211 ;  /* 0x000000d38cd37221 */ /* 0x000fe20000000000 */
[----:B------:R-:W-:-:S04]  /*153c0*/  FADD R210, R141, R210 ;  /* 0x000000d28dd27221 */ /* 0x000fc80000000000 */
        /* <DEDUP_REMOVED lines=334> */
[----:B------:R-:W-:Y:S01]  /*168b0*/  FADD R5, R38, R5 ;  /* 0x0000000526057221 */ /* 0x000fe20000000000 */
[----:B------:R-:W-:-:S05]  /*168c0*/  FADD R6, R6, R39 ;  /* 0x0000002706067221 */ /* 0x000fca0000000000 */
[----:B------:R0:W-:Y:S04]  /*168d0*/  STL [R1+0x660], R6 ;  /* 0x0006600601007387 */ /* 0x0001e80000100800 */
[----:B------:R0:W-:Y:S04]  /*168e0*/  STL [R1+0x658], R4 ;  /* 0x0006580401007387 */ /* 0x0001e80000100800 */
[----:B------:R0:W-:Y:S02]  /*168f0*/  STL [R1+0x65c], R5 ;  /* 0x00065c0501007387 */ /* 0x0001e40000100800 */
.L_x_32:
[----:B0-----:R-:W0:Y:S02]  /*16900*/  LDC R4, c[0x0][0x28c] ;  /* 0x0000a300ff047b82 */ /* 0x001e240000000800 */
[----:B0-----:R-:W-:-:S13]  /*16910*/  ISETP.GE.AND P0, PT, R4, 0x1, PT ;  /* 0x000000010400780c */ /* 0x001fda0003f06270 */
[----:B------:R-:W-:Y:S05]  /*16920*/  @!P0 BRA `(.L_x_33) ;  /* 0x0000000000648947 */ /* 0x000fea0003800000 */
[----:B------:R-:W-:-:S06]  /*16930*/  UISETP.NE.AND UP0, UPT, UR36, 0x3, UPT ;  /* 0x000000032400788c */ /* 0x000fcc000bf05270 */
[----:B------:R-:W-:-:S13]  /*16940*/  PLOP3.LUT P0, PT, PT, PT, UP0, 0x80, 0x0 ;  /* 0x000000000000781c */ /* 0x000fda0003f0f008 */
[----:B------:R-:W-:Y:S05]  /*16950*/  @!P0 BRA `(.L_x_34) ;  /* 0x0000000000048947 */ /* 0x000fea0003800000 */
[----:B------:R-:W-:Y:S01]  /*16960*/  BPT.TRAP 0x1 ;  /* 0x000000040000795c */ /* 0x000fe20000300000 */
.L_x_34:
[----:B------:R-:W2:Y:S01]  /*16970*/  LDL R4, [R1+0x664] ;  /* 0x0006640001047983 */ /* 0x000ea20000100800 */
[----:B------:R-:W-:Y:S01]  /*16980*/  BSSY B0, `(.L_x_35) ;  /* 0x000000f000007945 */ /* 0x000fe20003800000 */
[----:B--2---:R-:W-:-:S13]  /*16990*/  ISETP.NE.AND P0, PT, R4, RZ, PT ;  /* 0x000000ff0400720c */ /* 0x004fda0003f05270 */
[----:B------:R-:W-:Y:S05]  /*169a0*/  @!P0 BRA `(.L_x_36) ;  /* 0x0000000000308947 */ /* 0x000fea0003800000 */
[----:B------:R-:W2:Y:S01]  /*169b0*/  LDL R5, [R1+0x670] ;  /* 0x0006700001057983 */ /* 0x000ea20000100800 */
[----:B------:R-:W-:-:S04]  /*169c0*/  UISETP.LT.AND UP0, UPT, UR37, 0x1, UPT ;  /* 0x000000012500788c */ /* 0x000fc8000bf01270 */
[----:B------:R-:W-:-:S04]  /*169d0*/  USEL UR14, UR37, 0x1, UP0 ;  /* 0x00000001250e7887 */ /* 0x000fc80008000000 */
[----:B------:R-:W-:-:S04]  /*169e0*/  UIADD3 UR14, UR34, UR37, -UR14 ;  /* 0x00000025220e7290 */ /* 0x000fc8000fffe80e */
[----:B------:R-:W-:-:S04]  /*169f0*/  UIMAD.WIDE.U32 UR12, UR14, -0x33333333, URZ ;  /* 0xcccccccd0e0c78a5 */ /* 0x000fc8000f8e003f */
[----:B------:R-:W-:-:S04]  /*16a00*/  USHF.R.U32.HI UR12, URZ, 0x2, UR13 ;  /* 0x000000023f0c7899 */ /* 0x000fc8000801160d */
[----:B------:R-:W-:-:S04]  /*16a10*/  UIMAD UR14, UR12, -0x5, UR14 ;  /* 0xfffffffb0c0e78a4 */ /* 0x000fc8000f8e020e */
[----:B------:R-:W-:-:S04]  /*16a20*/  ULEA UR14, UR14, UR11, 0x3 ;  /* 0x0000000b0e0e7291 */ /* 0x000fc8000f8e183f */
[----:B------:R-:W-:-:S06]  /*16a30*/  UIADD3 UR14, UR14, 0x28, URZ ;  /* 0x000000280e0e7890 */ /* 0x000fcc000fffe03f */
[----:B------:R-:W-:-:S05]  /*16a40*/  IMAD.U32 R4, RZ, RZ, UR14 ;  /* 0x0000000eff047e24 */ /* 0x000fca000f8e00ff */
[----:B--2---:R-:W-:-:S04]  /*16a50*/  PRMT R4, R5, 0x654, R4 ;  /* 0x0000065405047816 */ /* 0x004fc80000000004 */
[----:B------:R0:W-:Y:S03]  /*16a60*/  SYNCS.ARRIVE.TRANS64.RED.A1T0 RZ, [R4+URZ], RZ ;  /* 0x000000ff04ff79a7 */ /* 0x0001e6000810043f */
.L_x_36:
[----:B------:R-:W-:Y:S05]  /*16a70*/  BSYNC B0 ;  /* 0x0000000000007941 */ /* 0x000fea0003800000 */
.L_x_35:
[----:B------:R-:W-:-:S06]  /*16a80*/  UISETP.GT.U32.AND UP0, UPT, UR4, 0x1, UPT ;  /* 0x000000010400788c */ /* 0x000fcc000bf04070 */
[----:B------:R-:W-:-:S13]  /*16a90*/  PLOP3.LUT P0, PT, PT, PT, UP0, 0x80, 0x0 ;  /* 0x000000000000781c */ /* 0x000fda0003f0f008 */
[----:B------:R-:W-:Y:S05]  /*16aa0*/  @P0 BRA `(.L_x_33) ;  /* 0x0000000000040947 */ /* 0x000fea0003800000 */
[----:B------:R-:W-:Y:S01]  /*16ab0*/  BPT.TRAP 0x1 ;  /* 0x000000040000795c */ /* 0x000fe20000300000 */
.L_x_33:
[----:B------:R-:W2:Y:S01]  /*16ac0*/  LDL.LU R26, [R1+0x66c] ;  /* 0x00066c00011a7983 */ /* 0x000ea20000300800 */
[----:B------:R-:W3:Y:S01]  /*16ad0*/  LDC R24, c[0x0][0x288] ;  /* 0x0000a200ff187b82 */ /* 0x000ee20000000800 */
[----:B------:R-:W4:Y:S01]  /*16ae0*/  S2R R27, SR_TID.X ;  /* 0x00000000001b7919 */ /* 0x000f220000002100 */
[----:B------:R-:W-:Y:S02]  /*16af0*/  UIADD3 UR34, UR37, UR34, URZ ;  /* 0x0000002225227290 */ /* 0x000fe4000fffe03f */
[----:B------:R-:W-:Y:S01]  /*16b00*/  UISETP.GE.U32.AND UP1, UPT, UR37, 0x5, UPT ;  /* 0x000000052500788c */ /* 0x000fe2000bf26070 */
[----:B------:R-:W2:Y:S01]  /*16b10*/  LDL.LU R25, [R1+0x668] ;  /* 0x0006680001197983 */ /* 0x000ea20000300800 */
[----:B------:R-:W-:Y:S01]  /*16b20*/  UISETP.GT.U32.AND UP0, UPT, UR34, 0x4, UPT ;  /* 0x000000042200788c */ /* 0x000fe2000bf04070 */
[----:B------:R-:W-:Y:S01]  /*16b30*/  IMAD.MOV.U32 R222, RZ, RZ, -0x1 ;  /* 0xffffffffffde7424 */ /* 0x000fe200078e00ff */
[----:B------:R-:W-:Y:S01]  /*16b40*/  ULDC UR11, c[0x0][0x284] ;  /* 0x0000a100000b7ab9 */ /* 0x000fe20000000800 */
[----:B------:R-:W-:Y:S01]  /*16b50*/  USHF.R.S32.HI UR14, URZ, 0x1f, UR40 ;  /* 0x0000001f3f0e7899 */ /* 0x000fe20008011428 */
[----:B------:R-:W-:Y:S01]  /*16b60*/  ULDC.64 UR16, c[0x0][0x5d0] ;  /* 0x0001740000107ab9 */ /* 0x000fe20000000a00 */
[----:B------:R-:W-:-:S04]  /*16b70*/  UISETP.LT.U32.AND UP0, UPT, UR37, 0x5, UP0 ;  /* 0x000000052500788c */ /* 0x000fc80008701070 */
[----:B------:R-:W-:Y:S02]  /*16b80*/  @UP1 UIMAD.WIDE.U32 UR12, UR34, -0x33333333, URZ ;  /* 0xcccccccd220c18a5 */ /* 0x000fe4000f8e003f */
[----:B------:R-:W-:Y:S02]  /*16b90*/  USEL UR15, URZ, 0x1, !UP0 ;  /* 0x000000013f0f7887 */ /* 0x000fe4000c000000 */
[----:B------:R-:W-:Y:S02]  /*16ba0*/  @UP1 USHF.R.U32.HI UR12, URZ, 0x2, UR13 ;  /* 0x000000023f0c1899 */ /* 0x000fe4000801160d */
[----:B------:R-:W-:-:S04]  /*16bb0*/  ULOP3.LUT UR35, UR35, UR15, URZ, 0x3c, !UPT ;  /* 0x0000000f23237292 */ /* 0x000fc8000f8e3c3f */
[----:B------:R-:W-:Y:S01]  /*16bc0*/  @UP1 ULOP3.LUT UR35, UR35, 0x1, UR12, 0x78, !UPT ;  /* 0x0000000123231892 */ /* 0x000fe2000f8e780c */
[--C-:B----4-:R-:W-:Y:S02]  /*16bd0*/  SHF.R.U32.HI R5, RZ, 0x2, R27.reuse ;  /* 0x00000002ff057819 */ /* 0x110fe4000001161b */
[----:B------:R-:W-:Y:S02]  /*16be0*/  LOP3.LUT R6, R27, 0x60, RZ, 0xc0, !PT ;  /* 0x000000601b067812 */ /* 0x000fe400078ec0ff */
[----:B------:R-:W-:Y:S02]  /*16bf0*/  SHF.R.U32.HI R28, RZ, 0x7, R27 ;  /* 0x00000007ff1c7819 */ /* 0x000fe4000001161b */
[----:B------:R-:W-:Y:S02]  /*16c00*/  LOP3.LUT R5, R5, 0x7, RZ, 0xc0, !PT ;  /* 0x0000000705057812 */ /* 0x000fe400078ec0ff */
[----:B------:R-:W-:Y:S02]  /*16c10*/  SHF.R.U32.HI R6, RZ, 0x1, R6 ;  /* 0x00000001ff067819 */ /* 0x000fe40000011606 */
[----:B------:R-:W-:-:S02]  /*16c20*/  LOP3.LUT R28, R28, 0x1, RZ, 0xc0, !PT ;  /* 0x000000011c1c7812 */ /* 0x000fc400078ec0ff */
[--C-:B0-----:R-:W-:Y:S02]  /*16c30*/  IADD3 R4, RZ, -R6, -R5.reuse ;  /* 0x80000006ff047210 */ /* 0x101fe40007ffe805 */
[----:B------:R-:W-:Y:S01]  /*16c40*/  LOP3.LUT R29, R27, 0x3, RZ, 0xc0, !PT ;  /* 0x000000031b1d7812 */ /* 0x000fe200078ec0ff */
[C---:B------:R-:W-:Y:S02]  /*16c50*/  IMAD.SHL.U32 R34, R28.reuse, 0x40, RZ ;  /* 0x000000401c227824 */ /* 0x040fe400078e00ff */
[----:B------:R-:W-:Y:S02]  /*16c60*/  IMAD R28, R28, -0x40, R4 ;  /* 0xffffffc01c1c7824 */ /* 0x000fe400078e0204 */
[----:B---3--:R-:W-:Y:S01]  /*16c70*/  IMAD R29, R29, -0x2, R24 ;  /* 0xfffffffe1d1d7824 */ /* 0x008fe200078e0218 */
[----:B------:R-:W-:Y:S01]  /*16c80*/  LOP3.LUT R34, R34, 0x40, R5, 0xe2, !PT ;  /* 0x0000004022227812 */ /* 0x000fe200078ee205 */
[----:B------:R-:W-:Y:S02]  /*16c90*/  IMAD.SHL.U32 R27, R27, 0x2, RZ ;  /* 0x000000021b1b7824 */ /* 0x000fe400078e00ff */
[----:B--2---:R-:W-:-:S04]  /*16ca0*/  IMAD R26, R26, 0xa0, RZ ;  /* 0x000000a01a1a7824 */ /* 0x004fc800078e02ff */
[----:B------:R-:W-:Y:S01]  /*16cb0*/  IMAD.IADD R29, R29, 0x1, -R26 ;  /* 0x000000011d1d7824 */ /* 0x000fe200078e0a1a */
[C---:B------:R-:W-:Y:S01]  /*16cc0*/  ISETP.GE.AND P0, PT, R26.reuse, R24, PT ;  /* 0x000000181a00720c */ /* 0x040fe20003f06270 */
[----:B------:R-:W-:Y:S01]  /*16cd0*/  IMAD.U32 R24, RZ, RZ, UR16 ;  /* 0x00000010ff187e24 */ /* 0x000fe2000f8e00ff */
[----:B------:R-:W-:Y:S01]  /*16ce0*/  LOP3.LUT R26, R26, 0x6, R27, 0xf8, !PT ;  /* 0x000000061a1a7812 */ /* 0x000fe200078ef81b */
[C---:B------:R-:W-:Y:S02]  /*16cf0*/  IMAD.SHL.U32 R4, R25.reuse, 0x200, RZ ;  /* 0x0000020019047824 */ /* 0x040fe400078e00ff */
[----:B------:R-:W-:Y:S01]  /*16d00*/  IMAD.WIDE R54, R25, 0x200, RZ ;  /* 0x0000020019367825 */ /* 0x000fe200078e02ff */
[----:B------:R-:W-:Y:S02]  /*16d10*/  SHF.R.S32.HI R27, RZ, 0x1f, R26 ;  /* 0x0000001fff1b7819 */ /* 0x000fe4000001141a */
[C---:B------:R-:W-:Y:S02]  /*16d20*/  ISETP.GE.OR P0, PT, R4.reuse, UR11, P0 ;  /* 0x0000000b04007c0c */ /* 0x040fe40008706670 */
[----:B------:R-:W-:Y:S01]  /*16d30*/  IADD3 R28, -R4, UR11, R28 ;  /* 0x0000000b041c7c10 */ /* 0x000fe2000fffe11c */
[----:B------:R-:W-:Y:S01]  /*16d40*/  UIMAD UR11, UR14, UR16, URZ ;  /* 0x000000100e0b72a4 */ /* 0x000fe2000f8e023f */
[----:B------:R-:W-:Y:S01]  /*16d50*/  IMAD.WIDE.U32 R24, R24, UR40, R26 ;  /* 0x0000002818187c25 */ /* 0x000fe2000f8e001a */
[----:B------:R-:W-:-:S02]  /*16d60*/  LOP3.LUT R34, R54, R34, R6, 0xfe, !PT ;  /* 0x0000002236227212 */ /* 0x000fc400078efe06 */
[----:B------:R-:W-:-:S06]  /*16d70*/  UIMAD UR11, UR40, UR17, UR11 ;  /* 0x00000011280b72a4 */ /* 0x000fcc000f8e020b */
[----:B------:R-:W-:Y:S01]  /*16d80*/  VIADD R25, R25, UR11 ;  /* 0x0000000b19197c36 */ /* 0x000fe20008000000 */
[----:B------:R-:W-:Y:S06]  /*16d90*/  @P0 BRA `(.L_x_37) ;  /* 0x0000026400c00947 */ /* 0x000fec0003800000 */
[----:B------:R-:W0:Y:S01]  /*16da0*/  LDC.64 R4, c[0x0][0x5c8] ;  /* 0x00017200ff047b82 */ /* 0x000e220000000a00 */
[----:B------:R-:W-:Y:S01]  /*16db0*/  FSETP.NEU.AND P0, PT, RZ, UR38, PT ;  /* 0x00000026ff007c0b */ /* 0x000fe2000bf0d000 */
[----:B------:R-:W-:Y:S01]  /*16dc0*/  BSSY B0, `(.L_x_37) ;  /* 0x000266d000007945 */ /* 0x000fe20003800000 */
[-C--:B0-----:R-:W-:Y:S02]  /*16dd0*/  IMAD R30, R55, R4.reuse, RZ ;  /* 0x00000004371e7224 */ /* 0x081fe400078e02ff */
[----:B------:R-:W-:-:S04]  /*16de0*/  IMAD.WIDE.U32 R24, R34, R4, R24 ;  /* 0x0000000422187225 */ /* 0x000fc800078e0018 */
[----:B------:R-:W-:-:S04]  /*16df0*/  IMAD R30, R34, R5, R30 ;  /* 0x00000005221e7224 */ /* 0x000fc800078e021e */
[----:B------:R-:W-:Y:S01]  /*16e00*/  IMAD.IADD R30, R25, 0x1, R30 ;  /* 0x00000001191e7824 */ /* 0x000fe200078e021e */
[----:B------:R-:W-:Y:S06]  /*16e10*/  @!P0 BRA `(.L_x_38) ;  /* 0x0000016800208947 */ /* 0x000fec0003800000 */
[----:B------:R-:W-:Y:S01]  /*16e20*/  ISETP.GE.AND P5, PT, R28, 0x189, PT ;  /* 0x000001891c00780c */ /* 0x000fe20003fa6270 */
[----:B------:R-:W-:Y:S01]  /*16e30*/  ULDC.64 UR12, c[0x0][0x5b8] ;  /* 0x00016e00000c7ab9 */ /* 0x000fe20000000a00 */
[----:B------:R-:W2:Y:S02]  /*16e40*/  LDL.LU R56, [R1+0x1c0] ;  /* 0x0001c00001387983 */ /* 0x000ea40000300800 */
[C---:B------:R-:W-:Y:S02]  /*16e50*/  ISETP.LT.OR P4, PT, R29.reuse, 0x1, !P5 ;  /* 0x000000011d00780c */ /* 0x040fe40006f81670 */
[C---:B------:R-:W-:Y:S02]  /*16e60*/  ISETP.LT.OR P1, PT, R29.reuse, 0x2, !P5 ;  /* 0x000000021d00780c */ /* 0x040fe40006f21670 */
[----:B------:R-:W-:Y:S02]  /*16e70*/  ISETP.LT.OR P3, PT, R29, 0x9, !P5 ;  /* 0x000000091d00780c */ /* 0x000fe40006f61670 */
[----:B------:R-:W-:Y:S01]  /*16e80*/  LOP3.LUT R31, R31, 0xffffffdf, RZ, 0xc0, !PT ;  /* 0xffffffdf1f1f7812 */ /* 0x000fe200078ec0ff */
[----:B------:R-:W-:Y:S01]  /*16e90*/  UIMAD UR11, UR14, UR12, URZ ;  /* 0x0000000c0e0b72a4 */ /* 0x000fe2000f8e023f */
[----:B-----5:R-:W-:Y:S01]  /*16ea0*/  LOP3.LUT R0, R0, 0xfffffffd, RZ, 0xc0, !PT ;  /* 0xfffffffd00007812 */ /* 0x020fe200078ec0ff */
[----:B------:R-:W3:Y:S01]  /*16eb0*/  LDL.LU R57, [R1+0x1c4] ;  /* 0x0001c40001397983 */ /* 0x000ee20000300800 */
[----:B------:R-:W-:Y:S01]  /*16ec0*/  ULDC.64 UR14, c[0x0][0x5a8] ;  /* 0x00016a00000e7ab9 */ /* 0x000fe20000000a00 */
[----:B------:R-:W-:-:S02]  /*16ed0*/  UIMAD UR11, UR40, UR13, UR11 ;  /* 0x0000000d280b72a4 */ /* 0x000fc4000f8e020b */
[----:B------:R-:W0:Y:S01]  /*16ee0*/  @!P4 LDC.64 R32, c[0x0][0x5c0] ;  /* 0x00017000ff20cb82 */ /* 0x000e220000000a00 */
[----:B------:R-:W-:Y:S01]  /*16ef0*/  @!P4 IMAD.MOV.U32 R36, RZ, RZ, R24 ;  /* 0x000000ffff24c224 */ /* 0x000fe200078e0018 */
[----:B------:R-:W-:Y:S01]  /*16f00*/  @P1 LOP3.LUT R31, R31, 0x20, RZ, 0xfc, !PT ;  /* 0x000000201f1f1812 */ /* 0x000fe200078efcff */
[----:B------:R-:W-:Y:S01]  /*16f10*/  @!P4 IMAD.MOV.U32 R37, RZ, RZ, R30 ;  /* 0x000000ffff25c224 */ /* 0x000fe200078e001e */
[----:B------:R-:W-:Y:S01]  /*16f20*/  @P4 LOP3.LUT R0, R0, 0x2, RZ, 0xfc, !PT ;  /* 0x0000000200004812 */ /* 0x000fe200078efcff */
[----:B------:R-:W-:Y:S02]  /*16f30*/  @!P4 IMAD R6, R5, 0x180, RZ ;  /* 0x000001800506c824 */ /* 0x000fe400078e02ff */
[----:B------:R-:W-:Y:S01]  /*16f40*/  @!P4 IMAD.WIDE.U32 R36, R4, 0x180, R36 ;  /* 0x000001800424c825 */ /* 0x000fe200078e0024 */
[----:B------:R-:W4:Y:S01]  /*16f50*/  @!P1 LDC.64 R38, c[0x0][0x5c0] ;  /* 0x00017000ff269b82 */ /* 0x000f220000000a00 */
[----:B------:R-:W-:Y:S02]  /*16f60*/  LOP3.LUT R0, R0, 0xfffffff7, RZ, 0xc0, !PT ;  /* 0xfffffff700007812 */ /* 0x000fe400078ec0ff */
[----:B------:R-:W-:-:S02]  /*16f70*/  @!P4 IMAD.IADD R6, R37, 0x1, R6 ;  /* 0x000000012506c824 */ /* 0x000fc400078e0206 */
[----:B------:R-:W-:-:S04]  /*16f80*/  @P3 LOP3.LUT R0, R0, 0x8, RZ, 0xfc, !PT ;  /* 0x0000000800003812 */ /* 0x000fc800078efcff */
[----:B------:R-:W-:Y:S02]  /*16f90*/  LOP3.LUT R0, R0, 0xfffffffb, RZ, 0xc0, !PT ;  /* 0xfffffffb00007812 */ /* 0x000fe400078ec0ff */
[----:B0-----:R-:W-:Y:S01]  /*16fa0*/  @!P4 IADD3 R40, P0, P2, R36, UR8, R32 ;  /* 0x000000082428cc10 */ /* 0x001fe2000fa1e020 */
[----:B------:R-:W-:Y:S01]  /*16fb0*/  @!P1 IMAD.MOV.U32 R32, RZ, RZ, R24 ;  /* 0x000000ffff209224 */ /* 0x000fe200078e0018 */
[----:B------:R-:W0:Y:S02]  /*16fc0*/  @!P3 LDC.64 R36, c[0x0][0x5c0] ;  /* 0x00017000ff24bb82 */ /* 0x000e240000000a00 */
[----:B------:R-:W-:Y:S01]  /*16fd0*/  @!P4 IADD3.X R41, R6, UR7, R33, P0, P2 ;  /* 0x000000070629cc10 */ /* 0x000fe200087e4421 */
[----:B------:R-:W-:Y:S02]  /*16fe0*/  @!P1 IMAD.MOV.U32 R33, RZ, RZ, R30 ;  /* 0x000000ffff219224 */ /* 0x000fe400078e001e */
[----:B------:R-:W-:Y:S02]  /*16ff0*/  @!P1 IMAD R6, R5, 0x180, RZ ;  /* 0x0000018005069824 */ /* 0x000fe400078e02ff */
[----:B------:R-:W-:-:S04]  /*17000*/  @!P1 IMAD.WIDE.U32 R32, R4, 0x180, R32 ;  /* 0x0000018004209825 */ /* 0x000fc800078e0020 */
[----:B------:R-:W-:Y:S01]  /*17010*/  @!P1 IMAD.IADD R6, R33, 0x1, R6 ;  /* 0x0000000121069824 */ /* 0x000fe200078e0206 */
[----:B----4-:R-:W-:Y:S01]  /*17020*/  @!P1 IADD3 R38, P0, P2, R32, UR8, R38 ;  /* 0x0000000820269c10 */ /* 0x010fe2000fa1e026 */
[----:B------:R-:W-:Y:S02]  /*17030*/  @!P3 IMAD.MOV.U32 R32, RZ, RZ, R24 ;  /* 0x000000ffff20b224 */ /* 0x000fe400078e0018 */
[----:B------:R-:W-:Y:S01]  /*17040*/  @!P3 IMAD.MOV.U32 R33, RZ, RZ, R30 ;  /* 0x000000ffff21b224 */ /* 0x000fe200078e001e */
[----:B------:R-:W-:Y:S01]  /*17050*/  @!P1 IADD3.X R39, R6, UR7, R39, P0, P2 ;  /* 0x0000000706279c10 */ /* 0x000fe200087e4427 */
[----:B------:R-:W-:Y:S01]  /*17060*/  @!P3 IMAD R6, R5, 0x180, RZ ;  /* 0x000001800506b824 */ /* 0x000fe200078e02ff */
[----:B------:R-:W-:Y:S01]  /*17070*/  ISETP.LT.OR P1, PT, R29, 0xa, !P5 ;  /* 0x0000000a1d00780c */ /* 0x000fe20006f21670 */
[----:B------:R-:W-:-:S04]  /*17080*/  @!P3 IMAD.WIDE.U32 R32, R4, 0x180, R32 ;  /* 0x000001800420b825 */ /* 0x000fc800078e0020 */
[----:B------:R-:W-:Y:S01]  /*17090*/  @!P3 IMAD.IADD R6, R33, 0x1, R6 ;  /* 0x000000012106b824 */ /* 0x000fe200078e0206 */
[----:B0-----:R-:W-:-:S04]  /*170a0*/  @!P3 IADD3 R50, P0, P2, R32, UR8, R36 ;  /* 0x000000082032bc10 */ /* 0x001fc8000fa1e024 */
[----:B------:R-:W-:-:S03]  /*170b0*/  @!P3 IADD3.X R51, R6, UR7, R37, P0, P2 ;  /* 0x000000070633bc10 */ /* 0x000fc600087e4425 */
[----:B------:R-:W0:Y:S01]  /*170c0*/  @!P1 LDC.64 R32, c[0x0][0x5c0] ;  /* 0x00017000ff209b82 */ /* 0x000e220000000a00 */
[----:B------:R-:W-:Y:S01]  /*170d0*/  @!P1 IMAD.MOV.U32 R36, RZ, RZ, R24 ;  /* 0x000000ffff249224 */ /* 0x000fe200078e0018 */
[----:B------:R-:W-:Y:S01]  /*170e0*/  @P1 LOP3.LUT R0, R0, 0x4, RZ, 0xfc, !PT ;  /* 0x0000000400001812 */ /* 0x000fe200078efcff */
[----:B------:R-:W-:Y:S02]  /*170f0*/  @!P1 IMAD.MOV.U32 R37, RZ, RZ, R30 ;  /* 0x000000ffff259224 */ /* 0x000fe400078e001e */
[----:B------:R-:W-:Y:S02]  /*17100*/  @!P1 IMAD R6, R5, 0x180, RZ ;  /* 0x0000018005069824 */ /* 0x000fe400078e02ff */
[----:B------:R-:W-:-:S04]  /*17110*/  @!P1 IMAD.WIDE.U32 R36, R4, 0x180, R36 ;  /* 0x0000018004249825 */ /* 0x000fc800078e0024 */
[----:B------:R-:W-:Y:S01]  /*17120*/  @!P1 IMAD.IADD R6, R37, 0x1, R6 ;  /* 0x0000000125069824 */ /* 0x000fe200078e0206 */
[----:B0-----:R-:W-:-:S04]  /*17130*/  @!P1 IADD3 R52, P0, P2, R36, UR8, R32 ;  /* 0x0000000824349c10 */ /* 0x001fc8000fa1e020 */
[----:B------:R-:W-:Y:S01]  /*17140*/  @!P1 IADD3.X R53, R6, UR7, R33, P0, P2 ;  /* 0x0000000706359c10 */ /* 0x000fe200087e4421 */
[----:B------:R-:W-:Y:S01]  /*17150*/  IMAD.U32 R6, RZ, RZ, UR12 ;  /* 0x0000000cff067e24 */ /* 0x000fe2000f8e00ff */
[----:B------:R-:W-:Y:S01]  /*17160*/  ULDC.64 UR12, c[0x0][0x5b0] ;  /* 0x00016c00000c7ab9 */ /* 0x000fe20000000a00 */
[----:B------:R-:W-:Y:S02]  /*17170*/  ISETP.GE.AND P1, PT, R28, 0x1, PT ;  /* 0x000000011c00780c */ /* 0x000fe40003f26270 */
[----:B------:R-:W-:-:S04]  /*17180*/  IMAD.WIDE.U32 R26, R6, UR40, R26 ;  /* 0x00000028061a7c25 */ /* 0x000fc8000f8e001a */
[----:B------:R-:W-:Y:S02]  /*17190*/  VIADD R33, R27, UR11 ;  /* 0x0000000b1b217c36 */ /* 0x000fe40008000000 */
[----:B------:R-:W-:Y:S02]  /*171a0*/  IMAD.MOV.U32 R32, RZ, RZ, R26 ;  /* 0x000000ffff207224 */ /* 0x000fe400078e001a */
[----:B------:R-:W-:Y:S02]  /*171b0*/  IMAD R6, R55, UR12, RZ ;  /* 0x0000000c37067c24 */ /* 0x000fe4000f8e02ff */
[----:B------:R-:W-:-:S04]  /*171c0*/  IMAD.WIDE.U32 R26, R34, UR12, R32 ;  /* 0x0000000c221a7c25 */ /* 0x000fc8000f8e0020 */
[----:B------:R-:W-:Y:S01]  /*171d0*/  IMAD R6, R34, UR13, R6 ;  /* 0x0000000d22067c24 */ /* 0x000fe2000f8e0206 */
[----:B------:R-:W-:-:S04]  /*171e0*/  IADD3 R26, P0, R26, UR14, RZ ;  /* 0x0000000e1a1a7c10 */ /* 0x000fc8000ff1e0ff */
[--C-:B------:R-:W-:Y:S02]  /*171f0*/  IADD3.X R27, R27, UR15, R6.reuse, P0, !PT ;  /* 0x0000000f1b1b7c10 */ /* 0x100fe400087fe406 */
[----:B------:R-:W-:Y:S02]  /*17200*/  ISETP.LT.OR P0, PT, R29, 0x1, !P1 ;  /* 0x000000011d00780c */ /* 0x000fe40004f01670 */
[----:B------:R-:W-:-:S11]  /*17210*/  PRMT R6, RZ, 0x7610, R6 ;  /* 0x00007610ff067816 */ /* 0x000fd60000000006 */
[----:B------:R-:W4:Y:S02]  /*17220*/  @!P0 LDG.E.U8 R6, desc[UR44][R26.64] ;  /* 0x0000002c1a068981 */ /* 0x000f24000c1e1100 */
[----:B----4-:R-:W-:-:S04]  /*17230*/  LOP3.LUT R6, R6, 0xff, RZ, 0xc0, !PT ;  /* 0x000000ff06067812 */ /* 0x010fc800078ec0ff */
[----:B------:R-:W-:-:S05]  /*17240*/  F2FP.F16.E4M3.UNPACK_B R6, R6 ;  /* 0x00000006ff06723e */ /* 0x000fca00020006ff */
[----:B------:R-:W-:-:S05]  /*17250*/  HADD2.F32 R6, -RZ, R6.H0_H0 ;  /* 0x20000006ff067230 */ /* 0x000fca0000004100 */
[----:B------:R-:W-:-:S04]  /*17260*/  FMUL R6, R6, UR38 ;  /* 0x0000002606067c20 */ /* 0x000fc80008400000 */
[----:B------:R-:W-:Y:S02]  /*17270*/  FFMA R35, R7, UR39, R6 ;  /* 0x0000002707237c23 */ /* 0x000fe40008000006 */
[----:B------:R-:W0:Y:S03]  /*17280*/  @!P0 LDC.64 R6, c[0x0][0x5c0] ;  /* 0x00017000ff068b82 */ /* 0x000e260000000a00 */
[----:B------:R-:W-:Y:S02]  /*17290*/  F2FP.SATFINITE.E4M3.F32.PACK_AB_MERGE_C R35, RZ, R35, RZ ;  /* 0x00000023ff23723e */ /* 0x000fe400048070ff */
[----:B0-----:R-:W-:-:S05]  /*172a0*/  @!P0 IADD3 R6, P2, R24, R6, RZ ;  /* 0x0000000618068210 */ /* 0x001fca0007f5e0ff */
[----:B------:R-:W-:-:S05]  /*172b0*/  @!P0 IMAD.X R7, R30, 0x1, R7, P2 ;  /* 0x000000011e078824 */ /* 0x000fca00010e0607 */
[----:B------:R0:W-:Y:S01]  /*172c0*/  @!P0 STG.E.U8 desc[UR44][R6.64], R35 ;  /* 0x0000002306008986 */ /* 0x0001e2000c10112c */
[----:B------:R-:W-:Y:S02]  /*172d0*/  ISETP.LT.OR P0, PT, R29, 0x2, !P1 ;  /* 0x000000021d00780c */ /* 0x000fe40004f01670 */
[----:B0-----:R-:W-:-:S11]  /*172e0*/  PRMT R35, RZ, 0x7610, R35 ;  /* 0x00007610ff237816 */ /* 0x001fd60000000023 */
[----:B------:R-:W0:Y:S01]  /*172f0*/  @!P0 LDC.64 R6, c[0x0][0x5c0] ;  /* 0x00017000ff068b82 */ /* 0x000e220000000a00 */
[----:B------:R-:W4:Y:S01]  /*17300*/  @!P0 LDG.E.U8 R35, desc[UR44][R26.64+0x1] ;  /* 0x0000012c1a238981 */ /* 0x000f22000c1e1100 */
[----:B0-----:R-:W-:-:S05]  /*17310*/  @!P0 IADD3 R6, P2, R24, R6, RZ ;  /* 0x0000000618068210 */ /* 0x001fca0007f5e0ff */
[----:B------:R-:W-:Y:S01]  /*17320*/  @!P0 IMAD.X R7, R30, 0x1, R7, P2 ;  /* 0x000000011e078824 */ /* 0x000fe200010e0607 */
[----:B------:R-:W-:Y:S02]  /*17330*/  ISETP.GE.AND P3, PT, R28, 0x9, PT ;  /* 0x000000091c00780c */ /* 0x000fe40003f66270 */
[----:B----4-:R-:W-:-:S04]  /*17340*/  LOP3.LUT R35, R35, 0xff, RZ, 0xc0, !PT ;  /* 0x000000ff23237812 */ /* 0x010fc800078ec0ff */
[----:B------:R-:W-:-:S05]  /*17350*/  F2FP.F16.E4M3.UNPACK_B R35, R35 ;  /* 0x00000023ff23723e */ /* 0x000fca00020006ff */
[----:B------:R-:W-:-:S05]  /*17360*/  HADD2.F32 R35, -RZ, R35.H0_H0 ;  /* 0x20000023ff237230 */ /* 0x000fca0000004100 */
[----:B------:R-:W-:-:S04]  /*17370*/  FMUL R35, R35, UR38 ;  /* 0x0000002623237c20 */ /* 0x000fc80008400000 */
[----:B------:R-:W-:-:S05]  /*17380*/  FFMA R8, R8, UR39, R35 ;  /* 0x0000002708087c23 */ /* 0x000fca0008000023 */
[----:B------:R-:W-:-:S05]  /*17390*/  F2FP.SATFINITE.E4M3.F32.PACK_AB_MERGE_C R8, RZ, R8, RZ ;  /* 0x00000008ff08723e */ /* 0x000fca00048070ff */
[----:B------:R0:W-:Y:S02]  /*173a0*/  @!P0 STG.E.U8 desc[UR44][R6.64+0x1], R8 ;  /* 0x0000010806008986 */ /* 0x0001e4000c10112c */
[----:B0-----:R-:W-:-:S05]  /*173b0*/  IADD3 R6, P0, R34, 0x8, RZ ;  /* 0x0000000822067810 */ /* 0x001fca0007f1e0ff */
[----:B------:R-:W-:-:S04]  /*173c0*/  IMAD.X R8, RZ, RZ, R55, P0 ;  /* 0x000000ffff087224 */ /* 0x000fc800000e0637 */
[----:B------:R-:W-:-:S04]  /*173d0*/  IMAD R8, R8, UR12, RZ ;  /* 0x0000000c08087c24 */ /* 0x000fc8000f8e02ff */
[C---:B------:R-:W-:Y:S02]  /*173e0*/  IMAD R8, R6.reuse, UR13, R8 ;  /* 0x0000000d06087c24 */ /* 0x040fe4000f8e0208 */
[----:B------:R-:W-:-:S03]  /*173f0*/  IMAD.WIDE.U32 R6, R6, UR12, R32 ;  /* 0x0000000c06067c25 */ /* 0x000fc6000f8e0020 */
        /* <DEDUP_REMOVED lines=12> */
[----:B0-----:R-:W-:-:S04]  /*174c0*/  @!P0 IADD3 R8, P2, P4, R24, UR8, R8 ;  /* 0x0000000818088c10 */ /* 0x001fc8000fc5e008 */
[----:B------:R-:W-:-:S05]  /*174d0*/  @!P0 IADD3.X R9, R30, UR7, R9, P2, P4 ;  /* 0x000000071e098c10 */ /* 0x000fca00097e8409 */
[----:B------:R0:W-:Y:S01]  /*174e0*/  @!P0 STG.E.U8 desc[UR44][R8.64], R35 ;  /* 0x0000002308008986 */ /* 0x0001e2000c10112c */
[----:B------:R-:W-:Y:S02]  /*174f0*/  ISETP.LT.OR P0, PT, R29, 0x2, !P3 ;  /* 0x000000021d00780c */ /* 0x000fe40005f01670 */
[----:B0-----:R-:W-:-:S11]  /*17500*/  PRMT R35, RZ, 0x7610, R35 ;  /* 0x00007610ff237816 */ /* 0x001fd60000000023 */
[----:B------:R-:W0:Y:S01]  /*17510*/  @!P0 LDC.64 R8, c[0x0][0x5c0] ;  /* 0x00017000ff088b82 */ /* 0x000e220000000a00 */
[----:B------:R-:W4:Y:S01]  /*17520*/  @!P0 LDG.E.U8 R35, desc[UR44][R6.64+0x1] ;  /* 0x0000012c06238981 */ /* 0x000f22000c1e1100 */
[----:B------:R-:W-:Y:S02]  /*17530*/  ISETP.LT.OR P6, PT, R29, 0x11, !P5 ;  /* 0x000000111d00780c */ /* 0x000fe40006fc1670 */
[----:B0-----:R-:W-:-:S04]  /*17540*/  @!P0 IADD3 R8, P2, P4, R24, UR8, R8 ;  /* 0x0000000818088c10 */ /* 0x001fc8000fc5e008 */
[----:B------:R-:W-:-:S07]  /*17550*/  @!P0 IADD3.X R9, R30, UR7, R9, P2, P4 ;  /* 0x000000071e098c10 */ /* 0x000fce00097e8409 */
[----:B------:R-:W-:Y:S02]  /*17560*/  @!P6 IMAD.MOV.U32 R36, RZ, RZ, R24 ;  /* 0x000000ffff24e224 */ /* 0x000fe400078e0018 */
[----:B------:R-:W-:Y:S02]  /*17570*/  @!P6 IMAD.MOV.U32 R37, RZ, RZ, R30 ;  /* 0x000000ffff25e224 */ /* 0x000fe400078e001e */
[----:B------:R-:W-:Y:S01]  /*17580*/  @!P6 IMAD.WIDE.U32 R36, R4, 0x180, R36 ;  /* 0x000001800424e825 */ /* 0x000fe200078e0024 */
[----:B----4-:R-:W-:-:S04]  /*17590*/  LOP3.LUT R35, R35, 0xff, RZ, 0xc0, !PT ;  /* 0x000000ff23237812 */ /* 0x010fc800078ec0ff */
[----:B------:R-:W-:-:S05]  /*175a0*/  F2FP.F16.E4M3.UNPACK_B R35, R35 ;  /* 0x00000023ff23723e */ /* 0x000fca00020006ff */
[----:B------:R-:W-:-:S05]  /*175b0*/  HADD2.F32 R35, -RZ, R35.H0_H0 ;  /* 0x20000023ff237230 */ /* 0x000fca0000004100 */
[----:B------:R-:W-:-:S04]  /*175c0*/  FMUL R35, R35, UR38 ;  /* 0x0000002623237c20 */ /* 0x000fc80008400000 */
[----:B------:R-:W-:-:S05]  /*175d0*/  FFMA R10, R10, UR39, R35 ;  /* 0x000000270a0a7c23 */ /* 0x000fca0008000023 */
[----:B------:R-:W-:-:S05]  /*175e0*/  F2FP.SATFINITE.E4M3.F32.PACK_AB_MERGE_C R10, RZ, R10, RZ ;  /* 0x0000000aff0a723e */ /* 0x000fca00048070ff */
[----:B------:R0:W-:Y:S02]  /*175f0*/  @!P0 STG.E.U8 desc[UR44][R8.64+0x1], R10 ;  /* 0x0000010a08008986 */ /* 0x0001e4000c10112c */
[----:B0-----:R-:W0:Y:S01]  /*17600*/  @!P6 LDC.64 R8, c[0x0][0x5c0] ;  /* 0x00017000ff08eb82 */ /* 0x001e220000000a00 */
[----:B------:R-:W-:-:S04]  /*17610*/  @!P6 IMAD R10, R5, 0x180, RZ ;  /* 0x00000180050ae824 */ /* 0x000fc800078e02ff */
[----:B------:R-:W-:Y:S01]  /*17620*/  @!P6 IMAD.IADD R10, R37, 0x1, R10 ;  /* 0x00000001250ae824 */ /* 0x000fe200078e020a */
[----:B0-----:R-:W-:-:S04]  /*17630*/  @!P6 IADD3 R48, P0, P2, R36, UR8, R8 ;  /* 0x000000082430ec10 */ /* 0x001fc8000fa1e008 */
[----:B------:R-:W-:Y:S02]  /*17640*/  @!P6 IADD3.X R49, R10, UR7, R9, P0, P2 ;  /* 0x000000070a31ec10 */ /* 0x000fe400087e4409 */
[----:B------:R-:W-:Y:S02]  /*17650*/  ISETP.LT.OR P0, PT, R29, 0x9, !P1 ;  /* 0x000000091d00780c */ /* 0x000fe40004f01670 */
[----:B------:R-:W-:-:S11]  /*17660*/  PRMT R8, RZ, 0x7610, R8 ;  /* 0x00007610ff087816 */ /* 0x000fd60000000008 */
[----:B------:R-:W4:Y:S01]  /*17670*/  @!P0 LDG.E.U8 R8, desc[UR44][R26.64+0x8] ;  /* 0x0000082c1a088981 */ /* 0x000f22000c1e1100 */
[----:B------:R-:W-:Y:S02]  /*17680*/  PRMT R10, RZ, 0x7610, R10 ;  /* 0x00007610ff0a7816 */ /* 0x000fe4000000000a */
        /* <DEDUP_REMOVED lines=10> */
[----:B------:R-:W-:-:S13]  /*17730*/  ISETP.LT.OR P0, PT, R29, 0xa, !P1 ;  /* 0x0000000a1d00780c */ /* 0x000fda0004f01670 */
[----:B------:R-:W4:Y:S01]  /*17740*/  @!P0 LDG.E.U8 R10, desc[UR44][R26.64+0x9] ;  /* 0x0000092c1a0a8981 */ /* 0x000f22000c1e1100 */
[----:B0-----:R-:W0:Y:S01]  /*17750*/  @!P0 LDC.64 R8, c[0x0][0x5c0] ;  /* 0x00017000ff088b82 */ /* 0x001e220000000a00 */
[----:B------:R-:W-:Y:S02]  /*17760*/  ISETP.LT.OR P4, PT, R29, 0x12, !P5 ;  /* 0x000000121d00780c */ /* 0x000fe40006f81670 */
[----:B0-----:R-:W-:-:S05]  /*17770*/  @!P0 IADD3 R8, P2, R24, R8, RZ ;  /* 0x0000000818088210 */ /* 0x001fca0007f5e0ff */
[----:B------:R-:W-:-:S06]  /*17780*/  @!P0 IMAD.X R9, R30, 0x1, R9, P2 ;  /* 0x000000011e098824 */ /* 0x000fcc00010e0609 */
[----:B------:R-:W-:Y:S01]  /*17790*/  @!P4 IMAD.MOV.U32 R11, RZ, RZ, R30 ;  /* 0x000000ffff0bc224 */ /* 0x000fe200078e001e */
        /* <DEDUP_REMOVED lines=8> */
[----:B------:R-:W-:Y:S02]  /*17820*/  @!P4 IMAD.MOV.U32 R10, RZ, RZ, R24 ;  /* 0x000000ffff0ac224 */ /* 0x000fe400078e0018 */
[----:B------:R-:W-:Y:S02]  /*17830*/  @!P4 IMAD R12, R5, 0x180, RZ ;  /* 0x00000180050cc824 */ /* 0x000fe400078e02ff */
[----:B------:R-:W-:-:S04]  /*17840*/  @!P4 IMAD.WIDE.U32 R10, R4, 0x180, R10 ;  /* 0x00000180040ac825 */ /* 0x000fc800078e000a */
[----:B------:R-:W-:Y:S01]  /*17850*/  @!P4 IMAD.IADD R11, R11, 0x1, R12 ;  /* 0x000000010b0bc824 */ /* 0x000fe200078e020c */
[----:B0-----:R-:W-:-:S04]  /*17860*/  @!P4 IADD3 R44, P0, P2, R10, UR8, R8 ;  /* 0x000000080a2ccc10 */ /* 0x001fc8000fa1e008 */
[----:B------:R-:W-:Y:S02]  /*17870*/  @!P4 IADD3.X R45, R11, UR7, R9, P0, P2 ;  /* 0x000000070b2dcc10 */ /* 0x000fe400087e4409 */
[----:B------:R-:W-:Y:S02]  /*17880*/  ISETP.LT.OR P0, PT, R29, 0x9, !P3 ;  /* 0x000000091d00780c */ /* 0x000fe40005f01670 */
[----:B------:R-:W-:-:S11]  /*17890*/  PRMT R8, RZ, 0x7610, R8 ;  /* 0x00007610ff087816 */ /* 0x000fd60000000008 */
[----:B------:R-:W4:Y:S01]  /*178a0*/  @!P0 LDG.E.U8 R8, desc[UR44][R6.64+0x8] ;  /* 0x0000082c06088981 */ /* 0x000f22000c1e1100 */
[----:B------:R-:W-:-:S04]  /*178b0*/  LOP3.LUT R0, R0, 0xffffffbf, RZ, 0xc0, !PT ;  /* 0xffffffbf00007812 */ /* 0x000fc800078ec0ff */
[----:B------:R-:W-:-:S04]  /*178c0*/  @P6 LOP3.LUT R0, R0, 0x40, RZ, 0xfc, !PT ;  /* 0x0000004000006812 */ /* 0x000fc800078efcff */
[----:B------:R-:W-:-:S04]  /*178d0*/  LOP3.LUT R0, R0, 0xffffffef, RZ, 0xc0, !PT ;  /* 0xffffffef00007812 */ /* 0x000fc800078ec0ff */
[----:B------:R-:W-:Y:S02]  /*178e0*/  @P4 LOP3.LUT R0, R0, 0x10, RZ, 0xfc, !PT ;  /* 0x0000001000004812 */ /* 0x000fe400078efcff */
        /* <DEDUP_REMOVED lines=11> */
[----:B------:R-:W-:-:S13]  /*179a0*/  ISETP.LT.OR P0, PT, R29, 0xa, !P3 ;  /* 0x0000000a1d00780c */ /* 0x000fda0005f01670 */
[----:B------:R-:W4:Y:S01]  /*179b0*/  @!P0 LDG.E.U8 R10, desc[UR44][R6.64+0x9] ;  /* 0x0000092c060a8981 */ /* 0x000f22000c1e1100 */
[----:B0-----:R-:W0:Y:S01]  /*179c0*/  @!P0 LDC.64 R8, c[0x0][0x5c0] ;  /* 0x00017000ff088b82 */ /* 0x001e220000000a00 */
[----:B------:R-:W-:Y:S02]  /*179d0*/  ISETP.LT.OR P6, PT, R29, 0x19, !P5 ;  /* 0x000000191d00780c */ /* 0x000fe40006fc1670 */
[----:B0-----:R-:W-:-:S04]  /*179e0*/  @!P0 IADD3 R8, P2, P4, R24, UR8, R8 ;  /* 0x0000000818088c10 */ /* 0x001fc8000fc5e008 */
[----:B------:R-:W-:-:S07]  /*179f0*/  @!P0 IADD3.X R9, R30, UR7, R9, P2, P4 ;  /* 0x000000071e098c10 */ /* 0x000fce00097e8409 */
[----:B------:R-:W-:Y:S02]  /*17a00*/  @!P6 IMAD.MOV.U32 R11, RZ, RZ, R30 ;  /* 0x000000ffff0be224 */ /* 0x000fe400078e001e */
[----:B------:R-:W-:Y:S01]  /*17a10*/  @!P6 IMAD R12, R5, 0x180, RZ ;  /* 0x00000180050ce824 */ /* 0x000fe200078e02ff */
        /* <DEDUP_REMOVED lines=8> */
[----:B------:R-:W-:-:S04]  /*17aa0*/  @!P6 IMAD.MOV.U32 R10, RZ, RZ, R24 ;  /* 0x000000ffff0ae224 */ /* 0x000fc800078e0018 */
[----:B------:R-:W-:-:S04]  /*17ab0*/  @!P6 IMAD.WIDE.U32 R10, R4, 0x180, R10 ;  /* 0x00000180040ae825 */ /* 0x000fc800078e000a */
        /* <DEDUP_REMOVED lines=93> */
[----:B0-----:R-:W0:Y:S02]  /*18090*/  @!P0 LDC.64 R8, c[0x0][0x5c0] ;  /* 0x00017000ff088b82 */ /* 0x001e240000000a00 */
[----:B0-----:R-:W-:-:S05]  /*180a0*/  @!P0 IADD3 R8, P2, R24, R8, RZ ;  /* 0x0000000818088210 */ /* 0x001fca0007f5e0ff */
[----:B------:R-:W-:Y:S01]  /*180b0*/  @!P0 IMAD.X R9, R30, 0x1, R9, P2 ;  /* 0x000000011e098824 */ /* 0x000fe200010e0609 */
[----:B----4-:R-:W-:-:S04]  /*180c0*/  LOP3.LUT R10, R10, 0xff, RZ, 0xc0, !PT ;  /* 0x000000ff0a0a7812 */ /* 0x010fc800078ec0ff */
[----:B------:R-:W-:-:S05]  /*180d0*/  F2FP.F16.E4M3.UNPACK_B R10, R10 ;  /* 0x0000000aff0a723e */ /* 0x000fca00020006ff */
[----:B------:R-:W-:-:S05]  /*180e0*/  HADD2.F32 R10, -RZ, R10.H0_H0 ;  /* 0x2000000aff0a7230 */ /* 0x000fca0000004100 */
[----:B------:R-:W-:-:S04]  /*180f0*/  FMUL R10, R10, UR38 ;  /* 0x000000260a0a7c20 */ /* 0x000fc80008400000 */
[----:B------:R-:W-:-:S05]  /*18100*/  FFMA R10, R20, UR39, R10 ;  /* 0x00000027140a7c23 */ /* 0x000fca000800000a */
[----:B------:R-:W-:-:S05]  /*18110*/  F2FP.SATFINITE.E4M3.F32.PACK_AB_MERGE_C R10, RZ, R10, RZ ;  /* 0x0000000aff0a723e */ /* 0x000fca00048070ff */
[----:B------:R0:W-:Y:S01]  /*18120*/  @!P0 STG.E.U8 desc[UR44][R8.64+0x19], R10 ;  /* 0x0000190a08008986 */ /* 0x0001e2000c10112c */
[----:B------:R-:W-:-:S13]  /*18130*/  ISETP.LT.OR P0, PT, R29, 0x19, !P3 ;  /* 0x000000191d00780c */ /* 0x000fda0005f01670 */
[----:B0-----:R-:W0:Y:S02]  /*18140*/  @!P0 LDC.64 R8, c[0x0][0x5c0] ;  /* 0x00017000ff088b82 */ /* 0x001e240000000a00 */
[--C-:B0-----:R-:W-:Y:S02]  /*18150*/  @!P0 IADD3 R12, P2, P4, R24, UR8, R8.reuse ;  /* 0x00000008180c8c10 */ /* 0x101fe4000fc5e008 */
[----:B------:R-:W-:-:S06]  /*18160*/  PRMT R8, RZ, 0x7610, R8 ;  /* 0x00007610ff087816 */ /* 0x000fcc0000000008 */
[----:B------:R-:W4:Y:S01]  /*18170*/  @!P0 LDG.E.U8 R8, desc[UR44][R6.64+0x18] ;  /* 0x0000182c06088981 */ /* 0x000f22000c1e1100 */
[----:B------:R-:W-:Y:S02]  /*18180*/  @!P0 IADD3.X R13, R30, UR7, R9, P2, P4 ;  /* 0x000000071e0d8c10 */ /* 0x000fe400097e8409 */
[----:B------:R-:W-:Y:S02]  /*18190*/  ISETP.LT.OR P4, PT, R29, 0x1a, !P3 ;  /* 0x0000001a1d00780c */ /* 0x000fe40005f81670 */
[----:B------:R-:W-:-:S04]  /*181a0*/  LOP3.LUT R2, R2, 0xffffffdf, RZ, 0xc0, !PT ;  /* 0xffffffdf02027812 */ /* 0x000fc800078ec0ff */
[----:B------:R-:W-:Y:S02]  /*181b0*/  @P5 LOP3.LUT R2, R2, 0x20, RZ, 0xfc, !PT ;  /* 0x0000002002025812 */ /* 0x000fe400078efcff */
[----:B----4-:R-:W-:-:S04]  /*181c0*/  LOP3.LUT R8, R8, 0xff, RZ, 0xc0, !PT ;  /* 0x000000ff08087812 */ /* 0x010fc800078ec0ff */
[----:B------:R-:W-:-:S05]  /*181d0*/  F2FP.F16.E4M3.UNPACK_B R8, R8 ;  /* 0x00000008ff08723e */ /* 0x000fca00020006ff */
[----:B------:R-:W-:-:S05]  /*181e0*/  HADD2.F32 R8, -RZ, R8.H0_H0 ;  /* 0x20000008ff087230 */ /* 0x000fca0000004100 */
[----:B------:R-:W-:-:S04]  /*181f0*/  FMUL R8, R8, UR38 ;  /* 0x0000002608087c20 */ /* 0x000fc80008400000 */
[----:B------:R-:W-:Y:S02]  /*18200*/  FFMA R21, R21, UR39, R8 ;  /* 0x0000002715157c23 */ /* 0x000fe40008000008 */
[----:B------:R-:W0:Y:S03]  /*18210*/  @!P4 LDC.64 R8, c[0x0][0x5c0] ;  /* 0x00017000ff08cb82 */ /* 0x000e260000000a00 */
[----:B------:R-:W-:-:S05]  /*18220*/  F2FP.SATFINITE.E4M3.F32.PACK_AB_MERGE_C R21, RZ, R21, RZ ;  /* 0x00000015ff15723e */ /* 0x000fca00048070ff */
[----:B------:R4:W-:Y:S01]  /*18230*/  @!P0 STG.E.U8 desc[UR44][R12.64+0x18], R21 ;  /* 0x000018150c008986 */ /* 0x0009e2000c10112c */
[----:B0-----:R-:W-:-:S04]  /*18240*/  @!P4 IADD3 R10, P2, P5, R24, UR8, R8 ;  /* 0x00000008180acc10 */ /* 0x001fc8000fd5e008 */
[----:B------:R-:W-:Y:S02]  /*18250*/  @!P4 IADD3.X R11, R30, UR7, R9, P2, P5 ;  /* 0x000000071e0bcc10 */ /* 0x000fe400097ea409 */
[----:B------:R-:W-:-:S04]  /*18260*/  ISETP.GE.AND P2, PT, R28, 0x81, PT ;  /* 0x000000811c00780c */ /* 0x000fc80003f46270 */
[----:B------:R-:W-:-:S13]  /*18270*/  ISETP.LT.OR P0, PT, R29, 0x1, !P2 ;  /* 0x000000011d00780c */ /* 0x000fda0005701670 */
[----:B------:R-:W4:Y:S02]  /*18280*/  @!P0 LDC.64 R8, c[0x0][0x5c0] ;  /* 0x00017000ff088b82 */ /* 0x000f240000000a00 */
[--C-:B----4-:R-:W-:Y:S02]  /*18290*/  @!P0 IADD3 R12, P5, P6, R24, UR6, R8.reuse ;  /* 0x00000006180c8c10 */ /* 0x110fe4000febe008 */
[----:B------:R-:W-:-:S06]  /*182a0*/  PRMT R8, RZ, 0x7610, R8 ;  /* 0x00007610ff087816 */ /* 0x000fcc0000000008 */
[----:B------:R-:W4:Y:S01]  /*182b0*/  @!P4 LDG.E.U8 R8, desc[UR44][R6.64+0x19] ;  /* 0x0000192c0608c981 */ /* 0x000f22000c1e1100 */
[----:B------:R-:W-:Y:S02]  /*182c0*/  @!P0 IADD3.X R13, R30, UR5, R9, P5, P6 ;  /* 0x000000051e0d8c10 */ /* 0x000fe4000afec409 */
[----:B----4-:R-:W-:-:S04]  /*182d0*/  LOP3.LUT R8, R8, 0xff, RZ, 0xc0, !PT ;  /* 0x000000ff08087812 */ /* 0x010fc800078ec0ff */
[----:B------:R-:W-:-:S05]  /*182e0*/  F2FP.F16.E4M3.UNPACK_B R8, R8 ;  /* 0x00000008ff08723e */ /* 0x000fca00020006ff */
[----:B------:R-:W-:-:S05]  /*182f0*/  HADD2.F32 R8, -RZ, R8.H0_H0 ;  /* 0x20000008ff087230 */ /* 0x000fca0000004100 */
[----:B------:R-:W-:-:S04]  /*18300*/  FMUL R8, R8, UR38 ;  /* 0x0000002608087c20 */ /* 0x000fc80008400000 */
[----:B------:R-:W-:-:S05]  /*18310*/  FFMA R22, R22, UR39, R8 ;  /* 0x0000002716167c23 */ /* 0x000fca0008000008 */
[----:B------:R-:W-:-:S05]  /*18320*/  F2FP.SATFINITE.E4M3.F32.PACK_AB_MERGE_C R22, RZ, R22, RZ ;  /* 0x00000016ff16723e */ /* 0x000fca00048070ff */
[----:B------:R0:W-:Y:S01]  /*18330*/  @!P4 STG.E.U8 desc[UR44][R10.64+0x19], R22 ;  /* 0x000019160a00c986 */ /* 0x0001e2000c10112c */
[----:B------:R-:W-:-:S05]  /*18340*/  IADD3 R8, P4, R34, 0x80, RZ ;  /* 0x0000008022087810 */ /* 0x000fca0007f9e0ff */
[----:B0-----:R-:W-:-:S04]  /*18350*/  IMAD.X R10, RZ, RZ, R55, P4 ;  /* 0x000000ffff0a7224 */ /* 0x001fc800020e0637 */
[----:B------:R-:W-:-:S04]  /*18360*/  IMAD R10, R10, UR12, RZ ;  /* 0x0000000c0a0a7c24 */ /* 0x000fc8000f8e02ff */
[C---:B------:R-:W-:Y:S02]  /*18370*/  IMAD R10, R8.reuse, UR13, R10 ;  /* 0x0000000d080a7c24 */ /* 0x040fe4000f8e020a */
[----:B------:R-:W-:-:S03]  /*18380*/  IMAD.WIDE.U32 R8, R8, UR12, R32 ;  /* 0x0000000c08087c25 */ /* 0x000fc6000f8e0020 */
[----:B------:R-:W-:-:S04]  /*18390*/  IADD3 R8, P4, R8, UR14, RZ ;  /* 0x0000000e08087c10 */ /* 0x000fc8000ff9e0ff */
[--C-:B------:R-:W-:Y:S02]  /*183a0*/  IADD3.X R9, R9, UR15, R10.reuse, P4, !PT ;  /* 0x0000000f09097c10 */ /* 0x100fe4000a7fe40a */
[----:B------:R-:W-:-:S06]  /*183b0*/  PRMT R10, RZ, 0x7610, R10 ;  /* 0x00007610ff0a7816 */ /* 0x000fcc000000000a */
[----:B------:R-:W4:Y:S01]  /*183c0*/  @!P0 LDG.E.U8 R10, desc[UR44][R8.64] ;  /* 0x0000002c080a8981 */ /* 0x000f22000c1e1100 */
[----:B------:R-:W-:Y:S02]  /*183d0*/  ISETP.LT.OR P4, PT, R29, 0x2, !P2 ;  /* 0x000000021d00780c */ /* 0x000fe40005781670 */
[----:B----4-:R-:W-:-:S04]  /*183e0*/  LOP3.LUT R10, R10, 0xff, RZ, 0xc0, !PT ;  /* 0x000000ff0a0a7812 */ /* 0x010fc800078ec0ff */
[----:B------:R-:W-:-:S05]  /*183f0*/  F2FP.F16.E4M3.UNPACK_B R10, R10 ;  /* 0x0000000aff0a723e */ /* 0x000fca00020006ff */
[----:B------:R-:W-:-:S05]  /*18400*/  HADD2.F32 R10, -RZ, R10.H0_H0 ;  /* 0x2000000aff0a7230 */ /* 0x000fca0000004100 */
[----:B------:R-:W-:-:S04]  /*18410*/  FMUL R10, R10, UR38 ;  /* 0x000000260a0a7c20 */ /* 0x000fc80008400000 */
[----:B------:R-:W-:Y:S02]  /*18420*/  FFMA R23, R23, UR39, R10 ;  /* 0x0000002717177c23 */ /* 0x000fe4000800000a */
[----:B------:R-:W0:Y:S03]  /*18430*/  @!P4 LDC.64 R10, c[0x0][0x5c0] ;  /* 0x00017000ff0acb82 */ /* 0x000e260000000a00 */
[----:B------:R-:W-:-:S05]  /*18440*/  F2FP.SATFINITE.E4M3.F32.PACK_AB_MERGE_C R23, RZ, R23, RZ ;  /* 0x00000017ff17723e */ /* 0x000fca00048070ff */
[----:B------:R4:W-:Y:S02]  /*18450*/  @!P0 STG.E.U8 desc[UR44][R12.64], R23 ;  /* 0x000000170c008986 */ /* 0x0009e4000c10112c */
[----:B----4-:R-:W-:-:S06]  /*18460*/  PRMT R12, RZ, 0x7610, R12 ;  /* 0x00007610ff0c7816 */ /* 0x010fcc000000000c */
[----:B------:R-:W4:Y:S01]  /*18470*/  @!P4 LDG.E.U8 R12, desc[UR44][R8.64+0x1] ;  /* 0x0000012c080cc981 */ /* 0x000f22000c1e1100 */
[----:B0-----:R-:W-:-:S04]  /*18480*/  @!P4 IADD3 R10, P5, P6, R24, UR6, R10 ;  /* 0x00000006180acc10 */ /* 0x001fc8000febe00a */
[----:B------:R-:W-:Y:S02]  /*18490*/  @!P4 IADD3.X R11, R30, UR5, R11, P5, P6 ;  /* 0x000000051e0bcc10 */ /* 0x000fe4000afec40b */
[----:B------:R-:W-:-:S04]  /*184a0*/  ISETP.GE.AND P1, PT, R28, 0x89, PT ;  /* 0x000000891c00780c */ /* 0x000fc80003f26270 */
[----:B------:R-:W-:Y:S01]  /*184b0*/  ISETP.LT.OR P0, PT, R29, 0x1, !P1 ;  /* 0x000000011d00780c */ /* 0x000fe20004f01670 */
[----:B------:R-:W-:-:S12]  /*184c0*/  IMAD.U32 R14, RZ, RZ, UR8 ;  /* 0x00000008ff0e7e24 */ /* 0x000fd8000f8e00ff */
[----:B------:R-:W-:Y:S02]  /*184d0*/  @!P0 IADD3 R14, P5, P6, R14, UR6, R24 ;  /* 0x000000060e0e8c10 */ /* 0x000fe4000febe018 */
        /* <DEDUP_REMOVED lines=13> */
[----:B------:R-:W-:Y:S02]  /*185b0*/  IADD3.X R11, R11, UR15, R12, P4, !PT ;  /* 0x0000000f0b0b7c10 */ /* 0x000fe4000a7fe40c */
[----:B------:R-:W0:Y:S02]  /*185c0*/  @!P0 LDC.64 R12, c[0x0][0x5c0] ;  /* 0x00017000ff0c8b82 */ /* 0x000e240000000a00 */
[----:B0-----:R-:W-:Y:S02]  /*185d0*/  @!P0 IADD3 R12, P4, R14, R12, RZ ;  /* 0x0000000c0e0c8210 */ /* 0x001fe40007f9e0ff */
[----:B------:R-:W-:-:S06]  /*185e0*/  PRMT R14, RZ, 0x7610, R14 ;  /* 0x00007610ff0e7816 */ /* 0x000fcc000000000e */
[----:B------:R-:W4:Y:S01]  /*185f0*/  @!P0 LDG.E.U8 R14, desc[UR44][R10.64] ;  /* 0x0000002c0a0e8981 */ /* 0x000f22000c1e1100 */
[----:B------:R-:W-:Y:S01]  /*18600*/  IMAD.U32 R15, RZ, RZ, UR7 ;  /* 0x00000007ff0f7e24 */ /* 0x000fe2000f8e00ff */
[----:B------:R-:W-:-:S04]  /*18610*/  LOP3.LUT R31, R31, 0xffffffef, RZ, 0xc0, !PT ;  /* 0xffffffef1f1f7812 */ /* 0x000fc800078ec0ff */
[----:B------:R-:W-:Y:S02]  /*18620*/  @!P0 IADD3.X R15, R15, UR5, R30, P5, P6 ;  /* 0x000000050f0f8c10 */ /* 0x000fe4000afec41e */
[----:B------:R-:W-:-:S03]  /*18630*/  @P3 LOP3.LUT R31, R31, 0x10, RZ, 0xfc, !PT ;  /* 0x000000101f1f3812 */ /* 0x000fc600078efcff */
[----:B------:R-:W-:Y:S01]  /*18640*/  @!P0 IMAD.X R13, R15, 0x1, R13, P4 ;  /* 0x000000010f0d8824 */ /* 0x000fe200020e060d */
[----:B------:R-:W-:Y:S02]  /*18650*/  ISETP.LT.OR P4, PT, R29, 0x2, !P1 ;  /* 0x000000021d00780c */ /* 0x000fe40004f81670 */
[----:B------:R-:W-:Y:S02]  /*18660*/  LOP3.LUT R31, R31, 0xfffff7ff, RZ, 0xc0, !PT ;  /* 0xfffff7ff1f1f7812 */ /* 0x000fe400078ec0ff */
[----:B------:R-:W-:Y:S02]  /*18670*/  ISETP.GE.AND P3, PT, R28, 0x189, PT ;  /* 0x000001891c00780c */ /* 0x000fe40003f66270 */
[----:B------:R-:W-:Y:S02]  /*18680*/  @P2 LOP3.LUT R31, R31, 0x800, RZ, 0xfc, !PT ;  /* 0x000008001f1f2812 */ /* 0x000fe400078efcff */
[----:B------:R-:W-:-:S05]  /*18690*/  ISETP.LT.OR P2, PT, R29, 0x22, !P3 ;  /* 0x000000221d00780c */ /* 0x000fca0005f41670 */
[----:B------:R-:W0:Y:S01]  /*186a0*/  @!P4 LDC.64 R16, c[0x0][0x5c0] ;  /* 0x00017000ff10cb82 */ /* 0x000e220000000a00 */
[----:B------:R-:W-:-:S07]  /*186b0*/  IMAD.U32 R19, RZ, RZ, UR7 ;  /* 0x00000007ff137e24 */ /* 0x000fce000f8e00ff */
[----:B------:R-:W-:Y:S01]  /*186c0*/  @!P2 IMAD.MOV.U32 R15, RZ, RZ, R30 ;  /* 0x000000ffff0fa224 */ /* 0x000fe200078e001e */
[----:B----4-:R-:W-:-:S04]  /*186d0*/  LOP3.LUT R14, R14, 0xff, RZ, 0xc0, !PT ;  /* 0x000000ff0e0e7812 */ /* 0x010fc800078ec0ff */
[----:B------:R-:W-:-:S05]  /*186e0*/  F2FP.F16.E4M3.UNPACK_B R14, R14 ;  /* 0x0000000eff0e723e */ /* 0x000fca00020006ff */
[----:B------:R-:W-:-:S05]  /*186f0*/  HADD2.F32 R14, -RZ, R14.H0_H0 ;  /* 0x2000000eff0e7230 */ /* 0x000fca0000004100 */
[----:B------:R-:W-:-:S04]  /*18700*/  FMUL R14, R14, UR38 ;  /* 0x000000260e0e7c20 */ /* 0x000fc80008400000 */
[----:B------:R-:W-:-:S05]  /*18710*/  FFMA R233, R233, UR39, R14 ;  /* 0x00000027e9e97c23 */ /* 0x000fca000800000e */
[----:B------:R-:W-:-:S05]  /*18720*/  F2FP.SATFINITE.E4M3.F32.PACK_AB_MERGE_C R233, RZ, R233, RZ ;  /* 0x000000e9ffe9723e */ /* 0x000fca00048070ff */
[----:B------:R4:W-:Y:S01]  /*18730*/  @!P0 STG.E.U8 desc[UR44][R12.64], R233 ;  /* 0x000000e90c008986 */ /* 0x0009e2000c10112c */
[----:B------:R-:W-:Y:S01]  /*18740*/  IMAD.U32 R14, RZ, RZ, UR8 ;  /* 0x00000008ff0e7e24 */ /* 0x000fe2000f8e00ff */
[----:B----4-:R-:W4:Y:S04]  /*18750*/  @!P2 LDC.64 R12, c[0x0][0x5c0] ;  /* 0x00017000ff0cab82 */ /* 0x010f280000000a00 */
[----:B------:R-:W-:-:S04]  /*18760*/  @!P4 IADD3 R14, P5, P6, R14, UR6, R24 ;  /* 0x000000060e0ecc10 */ /* 0x000fc8000febe018 */
[----:B0-----:R-:W-:Y:S01]  /*18770*/  @!P4 IADD3 R16, P0, R14, R16, RZ ;  /* 0x000000100e10c210 */ /* 0x001fe20007f1e0ff */
[----:B------:R-:W-:-:S04]  /*18780*/  @!P2 IMAD.MOV.U32 R14, RZ, RZ, R24 ;  /* 0x000000ffff0ea224 */ /* 0x000fc800078e0018 */
[----:B------:R-:W-:Y:S01]  /*18790*/  @!P2 IMAD.WIDE.U32 R14, R4, 0x180, R14 ;  /* 0x00000180040ea825 */ /* 0x000fe200078e000e */
[----:B------:R-:W-:Y:S02]  /*187a0*/  @!P4 IADD3.X R19, R19, UR5, R30, P5, P6 ;  /* 0x000000051313cc10 */ /* 0x000fe4000afec41e */
[--C-:B----4-:R-:W-:Y:S02]  /*187b0*/  @!P2 IADD3 R110, P5, P6, R14, UR8, R12.reuse ;  /* 0x000000080e6eac10 */ /* 0x110fe4000febe00c */
[----:B------:R-:W-:-:S06]  /*187c0*/  PRMT R12, RZ, 0x7610, R12 ;  /* 0x00007610ff0c7816 */ /* 0x000fcc000000000c */
[----:B------:R-:W4:Y:S01]  /*187d0*/  @!P4 LDG.E.U8 R12, desc[UR44][R10.64+0x1] ;  /* 0x0000012c0a0cc981 */ /* 0x000f22000c1e1100 */
[----:B------:R-:W-:-:S04]  /*187e0*/  @!P2 IMAD R18, R5, 0x180, RZ ;  /* 0x000001800512a824 */ /* 0x000fc800078e02ff */
[----:B------:R-:W-:-:S05]  /*187f0*/  @!P2 IMAD.IADD R15, R15, 0x1, R18 ;  /* 0x000000010f0fa824 */ /* 0x000fca00078e0212 */
[----:B------:R-:W-:Y:S02]  /*18800*/  @!P2 IADD3.X R111, R15, UR7, R13, P5, P6 ;  /* 0x000000070f6fac10 */ /* 0x000fe4000afec40d */
[----:B------:R-:W-:Y:S01]  /*18810*/  ISETP.LT.OR P6, PT, R29, 0x29, !P3 ;  /* 0x000000291d00780c */ /* 0x000fe20005fc1670 */
[----:B------:R-:W-:Y:S01]  /*18820*/  @!P4 IMAD.X R17, R19, 0x1, R17, P0 ;  /* 0x000000011311c824 */ /* 0x000fe200000e0611 */
[----:B------:R-:W-:-:S11]  /*18830*/  LOP3.LUT R2, R2, 0xfffffffe, RZ, 0xc0, !PT ;  /* 0xfffffffe02027812 */ /* 0x000fd600078ec0ff */
[----:B------:R-:W-:Y:S02]  /*18840*/  @!P6 IMAD.MOV.U32 R14, RZ, RZ, R24 ;  /* 0x000000ffff0ee224 */ /* 0x000fe400078e0018 */
[----:B------:R-:W-:Y:S02]  /*18850*/  @!P6 IMAD.MOV.U32 R15, RZ, RZ, R30 ;  /* 0x000000ffff0fe224 */ /* 0x000fe400078e001e */
[----:B------:R-:W-:Y:S01]  /*18860*/  @!P6 IMAD.WIDE.U32 R14, R4, 0x180, R14 ;  /* 0x00000180040ee825 */ /* 0x000fe200078e000e */
[----:B------:R-:W-:Y:S02]  /*18870*/  @P2 LOP3.LUT R2, R2, 0x1, RZ, 0xfc, !PT ;  /* 0x0000000102022812 */ /* 0x000fe400078efcff */
[----:B------:R-:W-:Y:S02]  /*18880*/  LOP3.LUT P2, RZ, R31, 0x800, RZ, 0xc0, !PT ;  /* 0x000008001fff7812 */ /* 0x000fe4000784c0ff */
        /* <DEDUP_REMOVED lines=8> */
[----:B----4-:R-:W-:-:S04]  /*18910*/  @!P6 IMAD R16, R5, 0x180, RZ ;  /* 0x000001800510e824 */ /* 0x010fc800078e02ff */
        /* <DEDUP_REMOVED lines=19> */
[----:B0-----:R-:W0:Y:S02]  /*18a50*/  @!P0 LDC.64 R12, c[0x0][0x5c0] ;  /* 0x00017000ff0c8b82 */ /* 0x001e240000000a00 */
[----:B0-----:R-:W-:-:S04]  /*18a60*/  @!P0 IADD3 R12, P4, P5, R24, UR6, R12 ;  /* 0x00000006180c8c10 */ /* 0x001fc8000fd9e00c */
[----:B------:R-:W-:Y:S02]  /*18a70*/  @!P0 IADD3.X R13, R30, UR5, R13, P4, P5 ;  /* 0x000000051e0d8c10 */ /* 0x000fe4000a7ea40d */
[----:B------:R-:W-:Y:S01]  /*18a80*/  ISETP.LT.OR P4, PT, R29, 0x9, !P1 ;  /* 0x000000091d00780c */ /* 0x000fe20004f81670 */
[----:B------:R-:W-:Y:S01]  /*18a90*/  IMAD.U32 R15, RZ, RZ, UR7 ;  /* 0x00000007ff0f7e24 */ /* 0x000fe2000f8e00ff */
        /* <DEDUP_REMOVED lines=8> */
[----:B------:R-:W-:-:S05]  /*18b20*/  IMAD.U32 R14, RZ, RZ, UR8 ;  /* 0x00000008ff0e7e24 */ /* 0x000fca000f8e00ff */
[----:B------:R-:W-:-:S04]  /*18b30*/  @!P4 IADD3 R14, P0, P5, R14, UR6, R24 ;  /* 0x000000060e0ecc10 */ /* 0x000fc8000fd1e018 */
[----:B------:R-:W-:Y:S02]  /*18b40*/  @!P4 IADD3.X R15, R15, UR5, R30, P0, P5 ;  /* 0x000000050f0fcc10 */ /* 0x000fe400087ea41e */
[----:B0-----:R-:W-:Y:S02]  /*18b50*/  @!P4 IADD3 R12, P0, R14, R12, RZ ;  /* 0x0000000c0e0cc210 */ /* 0x001fe40007f1e0ff */
[----:B------:R-:W-:-:S06]  /*18b60*/  PRMT R14, RZ, 0x7610, R14 ;  /* 0x00007610ff0e7816 */ /* 0x000fcc000000000e */
[----:B------:R-:W4:Y:S01]  /*18b70*/  @!P4 LDG.E.U8 R14, desc[UR44][R10.64+0x8] ;  /* 0x0000082c0a0ec981 */ /* 0x000f22000c1e1100 */
[----:B------:R-:W-:Y:S01]  /*18b80*/  @!P4 IMAD.X R13, R15, 0x1, R13, P0 ;  /* 0x000000010f0dc824 */ /* 0x000fe200000e060d */
[----:B------:R-:W-:Y:S02]  /*18b90*/  ISETP.LT.OR P0, PT, R29, 0xa, !P1 ;  /* 0x0000000a1d00780c */ /* 0x000fe40004f01670 */
[----:B------:R-:W-:-:S04]  /*18ba0*/  LOP3.LUT R31, R31, 0xfffffbff, RZ, 0xc0, !PT ;  /* 0xfffffbff1f1f7812 */ /* 0x000fc800078ec0ff */
[----:B------:R-:W-:Y:S02]  /*18bb0*/  @P2 LOP3.LUT R31, R31, 0x400, RZ, 0xfc, !PT ;  /* 0x000004001f1f2812 */ /* 0x000fe400078efcff */
[----:B------:R-:W-:-:S05]  /*18bc0*/  ISETP.LT.OR P2, PT, R29, 0x2a, !P3 ;  /* 0x0000002a1d00780c */ /* 0x000fca0005f41670 */
[----:B------:R-:W0:Y:S01]  /*18bd0*/  @!P0 LDC.64 R16, c[0x0][0x5c0] ;  /* 0x00017000ff108b82 */ /* 0x000e220000000a00 */
[----:B------:R-:W-:-:S04]  /*18be0*/  LOP3.LUT R2, R2, 0xfffffff7, RZ, 0xc0, !PT ;  /* 0xfffffff702027812 */ /* 0x000fc800078ec0ff */
[----:B------:R-:W-:-:S03]  /*18bf0*/  @P6 LOP3.LUT R2, R2, 0x8, RZ, 0xfc, !PT ;  /* 0x0000000802026812 */ /* 0x000fc600078efcff */
[----:B------:R-:W-:Y:S02]  /*18c00*/  @!P2 IMAD.MOV.U32 R15, RZ, RZ, R30 ;  /* 0x000000ffff0fa224 */ /* 0x000fe400078e001e */
[----:B------:R-:W-:Y:S01]  /*18c10*/  IMAD.U32 R19, RZ, RZ, UR7 ;  /* 0x00000007ff137e24 */ /* 0x000fe2000f8e00ff */
        /* <DEDUP_REMOVED lines=32> */
[----:B--2---:R-:W-:Y:S02]  /*18e20*/  FFMA R12, R56, UR39, R12 ;  /* 0x00000027380c7c23 */ /* 0x004fe4000800000c */
[----:B------:R-:W2:Y:S03]  /*18e30*/  LDL.LU R56, [R1+0x1c8] ;  /* 0x0001c80001387983 */ /* 0x000ea60000300800 */
        /* <DEDUP_REMOVED lines=9> */
[----:B------:R-:W4:Y:S02]  /*18ed0*/  @!P0 LDG.E.U8 R12, desc[UR44][R8.64+0x10] ;  /* 0x0000102c080c8981 */ /* 0x000f24000c1e1100 */
[----:B----4-:R-:W-:-:S04]  /*18ee0*/  LOP3.LUT R12, R12, 0xff, RZ, 0xc0, !PT ;  /* 0x000000ff0c0c7812 */ /* 0x010fc800078ec0ff */
[----:B------:R-:W-:-:S05]  /*18ef0*/  F2FP.F16.E4M3.UNPACK_B R12, R12 ;  /* 0x0000000cff0c723e */ /* 0x000fca00020006ff */
[----:B------:R-:W-:-:S05]  /*18f00*/  HADD2.F32 R12, -RZ, R12.H0_H0 ;  /* 0x2000000cff0c7230 */ /* 0x000fca0000004100 */
[----:B------:R-:W-:-:S04]  /*18f10*/  FMUL R12, R12, UR38 ;  /* 0x000000260c0c7c20 */ /* 0x000fc80008400000 */
[----:B---3--:R-:W-:Y:S02]  /*18f20*/  FFMA R14, R57, UR39, R12 ;  /* 0x00000027390e7c23 */ /* 0x008fe4000800000c */
[----:B------:R-:W0:Y:S01]  /*18f30*/  @!P0 LDC.64 R12, c[0x0][0x5c0] ;  /* 0x00017000ff0c8b82 */ /* 0x000e220000000a00 */
[----:B------:R-:W-:Y:S01]  /*18f40*/  IMAD.U32 R15, RZ, RZ, UR7 ;  /* 0x00000007ff0f7e24 */ /* 0x000fe2000f8e00ff */
[----:B------:R-:W3:Y:S01]  /*18f50*/  LDL.LU R57, [R1+0x1cc] ;  /* 0x0001cc0001397983 */ /* 0x000ee20000300800 */
        /* <DEDUP_REMOVED lines=8> */
[----:B0-----:R-:W-:-:S04]  /*18fe0*/  @!P0 IADD3 R12, P4, P5, R24, UR6, R12 ;  /* 0x00000006180c8c10 */ /* 0x001fc8000fd9e00c */
[----:B------:R-:W-:Y:S02]  /*18ff0*/  @!P0 IADD3.X R13, R30, UR5, R13, P4, P5 ;  /* 0x000000051e0d8c10 */ /* 0x000fe4000a7ea40d */
[----:B------:R-:W-:Y:S02]  /*19000*/  ISETP.LT.OR P4, PT, R29, 0x11, !P1 ;  /* 0x000000111d00780c */ /* 0x000fe40004f81670 */
[----:B----4-:R-:W-:-:S04]  /*19010*/  LOP3.LUT R14, R14, 0xff, RZ, 0xc0, !PT ;  /* 0x000000ff0e0e7812 */ /* 0x010fc800078ec0ff */
[----:B------:R-:W-:-:S05]  /*19020*/  F2FP.F16.E4M3.UNPACK_B R14, R14 ;  /* 0x0000000eff0e723e */ /* 0x000fca00020006ff */
[----:B------:R-:W-:-:S05]  /*19030*/  HADD2.F32 R14, -RZ, R14.H0_H0 ;  /* 0x2000000eff0e7230 */ /* 0x000fca0000004100 */
[----:B------:R-:W-:-:S04]  /*19040*/  FMUL R14, R14, UR38 ;  /* 0x000000260e0e7c20 */ /* 0x000fc80008400000 */
[----:B--2---:R-:W-:Y:S01]  /*19050*/  FFMA R14, R56, UR39, R14 ;  /* 0x00000027380e7c23 */ /* 0x004fe2000800000e */
[----:B------:R-:W-:Y:S02]  /*19060*/  LOP3.LUT R31, R31, 0xfffffdff, RZ, 0xc0, !PT ;  /* 0xfffffdff1f1f7812 */ /* 0x000fe400078ec0ff */
[----:B------:R-:W-:Y:S01]  /*19070*/  LOP3.LUT R2, R2, 0xfffffffd, RZ, 0xc0, !PT ;  /* 0xfffffffd02027812 */ /* 0x000fe200078ec0ff */
[----:B------:R-:W-:Y:S01]  /*19080*/  IMAD.U32 R19, RZ, RZ, UR7 ;  /* 0x00000007ff137e24 */ /* 0x000fe2000f8e00ff */
[----:B------:R-:W-:Y:S01]  /*19090*/  F2FP.SATFINITE.E4M3.F32.PACK_AB_MERGE_C R14, RZ, R14, RZ ;  /* 0x0000000eff0e723e */ /* 0x000fe200048070ff */
[----:B------:R-:W2:Y:S04]  /*190a0*/  LDL.LU R56, [R1+0x1d0] ;  /* 0x0001d00001387983 */ /* 0x000ea80000300800 */
        /* <DEDUP_REMOVED lines=10> */
[----:B------:R-:W-:Y:S02]  /*19150*/  @P2 LOP3.LUT R31, R31, 0x200, RZ, 0xfc, !PT ;  /* 0x000002001f1f2812 */ /* 0x000fe400078efcff */
[----:B------:R-:W-:-:S09]  /*19160*/  ISETP.LT.OR P2, PT, R29, 0x32, !P3 ;  /* 0x000000321d00780c */ /* 0x000fd20005f41670 */
[----:B------:R-:W0:Y:S01]  /*19170*/  @!P0 LDC.64 R16, c[0x0][0x5c0] ;  /* 0x00017000ff108b82 */ /* 0x000e220000000a00 */
[----:B------:R-:W-:Y:S01]  /*19180*/  IMAD.U32 R15, RZ, RZ, UR8 ;  /* 0x00000008ff0f7e24 */ /* 0x000fe2000f8e00ff */
[----:B------:R-:W-:-:S04]  /*19190*/  @P6 LOP3.LUT R2, R2, 0x2, RZ, 0xfc, !PT ;  /* 0x0000000202026812 */ /* 0x000fc800078efcff */
[----:B------:R-:W-:-:S04]  /*191a0*/  @!P0 IADD3 R15, P5, P6, R15, UR6, R24 ;  /* 0x000000060f0f8c10 */ /* 0x000fc8000febe018 */
[----:B------:R-:W-:Y:S02]  /*191b0*/  @!P0 IADD3.X R19, R19, UR5, R30, P5, P6 ;  /* 0x0000000513138c10 */ /* 0x000fe4000afec41e */
[----:B----4-:R-:W-:-:S04]  /*191c0*/  LOP3.LUT R14, R14, 0xff, RZ, 0xc0, !PT ;  /* 0x000000ff0e0e7812 */ /* 0x010fc800078ec0ff */
[----:B------:R-:W-:-:S05]  /*191d0*/  F2FP.F16.E4M3.UNPACK_B R14, R14 ;  /* 0x0000000eff0e723e */ /* 0x000fca00020006ff */
[----:B------:R-:W-:-:S05]  /*191e0*/  HADD2.F32 R14, -RZ, R14.H0_H0 ;  /* 0x2000000eff0e7230 */ /* 0x000fca0000004100 */
[----:B------:R-:W-:-:S04]  /*191f0*/  FMUL R14, R14, UR38 ;  /* 0x000000260e0e7c20 */ /* 0x000fc80008400000 */
[----:B---3--:R-:W-:Y:S01]  /*19200*/  FFMA R14, R57, UR39, R14 ;  /* 0x00000027390e7c23 */ /* 0x008fe2000800000e */
[----:B------:R-:W-:Y:S01]  /*19210*/  ISETP.LT.OR P3, PT, R29, 0x39, !P3 ;  /* 0x000000391d00780c */ /* 0x000fe20005f61670 */
[----:B------:R-:W-:Y:S01]  /*19220*/  @!P2 IMAD R18, R5, 0x180, RZ ;  /* 0x000001800512a824 */ /* 0x000fe200078e02ff */
[----:B------:R-:W-:Y:S01]  /*19230*/  LOP3.LUT R0, R0, 0xfdffffff, RZ, 0xc0, !PT ;  /* 0xfdffffff00007812 */ /* 0x000fe200078ec0ff */
[----:B------:R-:W3:Y:S01]  /*19240*/  LDL.LU R57, [R1+0x1d4] ;  /* 0x0001d40001397983 */ /* 0x000ee20000300800 */
[----:B------:R-:W-:-:S05]  /*19250*/  F2FP.SATFINITE.E4M3.F32.PACK_AB_MERGE_C R14, RZ, R14, RZ ;  /* 0x0000000eff0e723e */ /* 0x000fca00048070ff */
[----:B------:R4:W-:Y:S02]  /*19260*/  @!P4 STG.E.U8 desc[UR44][R12.64+0x10], R14 ;  /* 0x0000100e0c00c986 */ /* 0x0009e4000c10112c */
[----:B----4-:R-:W4:Y:S01]  /*19270*/  @!P2 LDC.64 R12, c[0x0][0x5c0] ;  /* 0x00017000ff0cab82 */ /* 0x010f220000000a00 */
[----:B0-----:R-:W-:Y:S01]  /*19280*/  @!P0 IADD3 R16, P4, R15, R16, RZ ;  /* 0x000000100f108210 */ /* 0x001fe20007f9e0ff */
[----:B------:R-:W-:Y:S02]  /*19290*/  @!P2 IMAD.MOV.U32 R14, RZ, RZ, R24 ;  /* 0x000000ffff0ea224 */ /* 0x000fe400078e0018 */
[----:B------:R-:W-:Y:S02]  /*192a0*/  @!P2 IMAD.MOV.U32 R15, RZ, RZ, R30 ;  /* 0x000000ffff0fa224 */ /* 0x000fe400078e001e */
[----:B------:R-:W-:-:S03]  /*192b0*/  @!P2 IMAD.WIDE.U32 R14, R4, 0x180, R14 ;  /* 0x00000180040ea825 */ /* 0x000fc600078e000e */
[--C-:B----4-:R-:W-:Y:S02]  /*192c0*/  @!P2 IADD3 R88, P5, P6, R14, UR8, R12.reuse ;  /* 0x000000080e58ac10 */ /* 0x110fe4000febe00c */
[----:B------:R-:W-:-:S06]  /*192d0*/  PRMT R12, RZ, 0x7610, R12 ;  /* 0x00007610ff0c7816 */ /* 0x000fcc000000000c */
[----:B------:R-:W4:Y:S01]  /*192e0*/  @!P0 LDG.E.U8 R12, desc[UR44][R10.64+0x11] ;  /* 0x0000112c0a0c8981 */ /* 0x000f22000c1e1100 */
[----:B------:R-:W-:Y:S02]  /*192f0*/  @!P2 IMAD.IADD R15, R15, 0x1, R18 ;  /* 0x000000010f0fa824 */ /* 0x000fe400078e0212 */
[----:B------:R-:W-:-:S03]  /*19300*/  @!P0 IMAD.X R17, R19, 0x1, R17, P4 ;  /* 0x0000000113118824 */ /* 0x000fc600020e0611 */
[----:B------:R-:W-:Y:S01]  /*19310*/  @!P2 IADD3.X R89, R15, UR7, R13, P5, P6 ;  /* 0x000000070f59ac10 */ /* 0x000fe2000afec40d */
        /* <DEDUP_REMOVED lines=39> */
[----:B----4-:R-:W-:-:S04]  /*19590*/  LOP3.LUT R14, R14, 0xff, RZ, 0xc0, !PT ;  /* 0x000000ff0e0e7812 */ /* 0x010fc800078ec0ff */
[----:B------:R-:W-:-:S05]  /*195a0*/  F2FP.F16.E4M3.UNPACK_B R14, R14 ;  /* 0x0000000eff0e723e */ /* 0x000fca00020006ff */
[----:B------:R-:W-:-:S05]  /*195b0*/  HADD2.F32 R14, -RZ, R14.H0_H0 ;  /* 0x2000000eff0e7230 */ /* 0x000fca0000004100 */
[----:B------:R-:W-:-:S04]  /*195c0*/  FMUL R14, R14, UR38 ;  /* 0x000000260e0e7c20 */ /* 0x000fc80008400000 */
[----:B--2---:R-:W-:Y:S01]  /*195d0*/  FFMA R14, R56, UR39, R14 ;  /* 0x00000027380e7c23 */ /* 0x004fe2000800000e */
[----:B------:R-:W-:Y:S01]  /*195e0*/  LOP3.LUT R0, R0, 0x7fffffff, RZ, 0xc0, !PT ;  /* 0x7fffffff00007812 */ /* 0x000fe200078ec0ff */
[----:B------:R-:W-:Y:S01]  /*195f0*/  IMAD.U32 R16, RZ, RZ, UR8 ;  /* 0x00000008ff107e24 */ /* 0x000fe2000f8e00ff */
[----:B------:R-:W2:Y:S02]  /*19600*/  LDL.LU R56, [R1+0x1e0] ;  /* 0x0001e00001387983 */ /* 0x000ea40000300800 */
[----:B------:R-:W-:-:S05]  /*19610*/  F2FP.SATFINITE.E4M3.F32.PACK_AB_MERGE_C R14, RZ, R14, RZ ;  /* 0x0000000eff0e723e */ /* 0x000fca00048070ff */
[----:B------:R0:W-:Y:S01]  /*19620*/  @!P0 STG.E.U8 desc[UR44][R12.64+0x19], R14 ;  /* 0x0000190e0c008986 */ /* 0x0001e2000c10112c */
[----:B------:R-:W-:-:S13]  /*19630*/  ISETP.LT.OR P0, PT, R29, 0x19, !P1 ;  /* 0x000000191d00780c */ /* 0x000fda0004f01670 */
        /* <DEDUP_REMOVED lines=8> */
[----:B------:R-:W-:Y:S02]  /*196c0*/  @P3 LOP3.LUT R0, R0, 0x80000000, RZ, 0xfc, !PT ;  /* 0x8000000000003812 */ /* 0x000fe400078efcff */
[----:B------:R-:W-:Y:S02]  /*196d0*/  ISETP.GE.AND P3, PT, R28, 0x101, PT ;  /* 0x000001011c00780c */ /* 0x000fe40003f66270 */
[----:B------:R-:W-:Y:S01]  /*196e0*/  ISETP.LT.OR P4, PT, R29, 0x1a, !P1 ;  /* 0x0000001a1d00780c */ /* 0x000fe20004f81670 */
[----:B------:R-:W-:-:S12]  /*196f0*/  IMAD.U32 R18, RZ, RZ, UR7 ;  /* 0x00000007ff127e24 */ /* 0x000fd8000f8e00ff */
[----:B------:R-:W-:-:S04]  /*19700*/  @!P4 IADD3 R16, P5, P6, R16, UR6, R24 ;  /* 0x000000061010cc10 */ /* 0x000fc8000febe018 */
[----:B------:R-:W-:Y:S02]  /*19710*/  @!P4 IADD3.X R18, R18, UR5, R30, P5, P6 ;  /* 0x000000051212cc10 */ /* 0x000fe4000afec41e */
[----:B----4-:R-:W-:-:S04]  /*19720*/  LOP3.LUT R14, R14, 0xff, RZ, 0xc0, !PT ;  /* 0x000000ff0e0e7812 */ /* 0x010fc800078ec0ff */
[----:B------:R-:W-:-:S05]  /*19730*/  F2FP.F16.E4M3.UNPACK_B R14, R14 ;  /* 0x0000000eff0e723e */ /* 0x000fca00020006ff */
[----:B------:R-:W-:-:S05]  /*19740*/  HADD2.F32 R14, -RZ, R14.H0_H0 ;  /* 0x2000000eff0e7230 */ /* 0x000fca0000004100 */
[----:B------:R-:W-:-:S04]  /*19750*/  FMUL R14, R14, UR38 ;  /* 0x000000260e0e7c20 */ /* 0x000fc80008400000 */
[----:B---3--:R-:W-:Y:S02]  /*19760*/  FFMA R14, R57, UR39, R14 ;  /* 0x00000027390e7c23 */ /* 0x008fe4000800000e */
[----:B------:R-:W3:Y:S03]  /*19770*/  LDL.LU R57, [R1+0x1e4] ;  /* 0x0001e40001397983 */ /* 0x000ee60000300800 */
[----:B------:R-:W-:-:S05]  /*19780*/  F2FP.SATFINITE.E4M3.F32.PACK_AB_MERGE_C R14, RZ, R14, RZ ;  /* 0x0000000eff0e723e */ /* 0x000fca00048070ff */
[----:B------:R0:W-:Y:S01]  /*19790*/  @!P0 STG.E.U8 desc[UR44][R12.64+0x18], R14 ;  /* 0x0000180e0c008986 */ /* 0x0001e2000c10112c */
[----:B------:R-:W-:Y:S01]  /*197a0*/  ISETP.LT.OR P0, PT, R29, 0x1, !P3 ;  /* 0x000000011d00780c */ /* 0x000fe20005f01670 */
[----:B0-----:R-:W0:-:S12]  /*197b0*/  @!P4 LDC.64 R14, c[0x0][0x5c0] ;  /* 0x00017000ff0ecb82 */ /* 0x001e180000000a00 */
[----:B------:R-:W4:Y:S01]  /*197c0*/  @!P0 LDC.64 R12, c[0x0][0x5c0] ;  /* 0x00017000ff0c8b82 */ /* 0x000f220000000a00 */
[----:B0-----:R-:W-:Y:S02]  /*197d0*/  @!P4 IADD3 R14, P5, R16, R14, RZ ;  /* 0x0000000e100ec210 */ /* 0x001fe40007fbe0ff */
[--C-:B----4-:R-:W-:Y:S02]  /*197e0*/  @!P0 IADD3 R16, P1, P6, R24, UR10, R12.reuse ;  /* 0x0000000a18108c10 */ /* 0x110fe4000fe3e00c */
[----:B------:R-:W-:-:S06]  /*197f0*/  PRMT R12, RZ, 0x7610, R12 ;  /* 0x00007610ff0c7816 */ /* 0x000fcc000000000c */
[----:B------:R-:W4:Y:S01]  /*19800*/  @!P4 LDG.E.U8 R12, desc[UR44][R10.64+0x19] ;  /* 0x0000192c0a0cc981 */ /* 0x000f22000c1e1100 */
[----:B------:R-:W-:Y:S01]  /*19810*/  @!P4 IMAD.X R15, R18, 0x1, R15, P5 ;  /* 0x00000001120fc824 */ /* 0x000fe200028e060f */
[----:B------:R-:W-:Y:S02]  /*19820*/  @!P0 IADD3.X R17, R30, UR9, R13, P1, P6 ;  /* 0x000000091e118c10 */ /* 0x000fe40008fec40d */
        /* <DEDUP_REMOVED lines=22> */
[----:B---3--:R-:W-:Y:S02]  /*19990*/  FFMA R18, R57, UR39, R14 ;  /* 0x0000002739127c23 */ /* 0x008fe4000800000e */
[----:B------:R-:W0:Y:S01]  /*199a0*/  @!P4 LDC.64 R14, c[0x0][0x5c0] ;  /* 0x00017000ff0ecb82 */ /* 0x000e220000000a00 */
[----:B------:R-:W-:Y:S01]  /*199b0*/  ISETP.GE.AND P1, PT, R28, 0x109, PT ;  /* 0x000001091c00780c */ /* 0x000fe20003f26270 */
[----:B------:R-:W3:Y:S01]  /*199c0*/  LDL.LU R57, [R1+0x1ec] ;  /* 0x0001ec0001397983 */ /* 0x000ee20000300800 */
[----:B------:R-:W-:-:S05]  /*199d0*/  F2FP.SATFINITE.E4M3.F32.PACK_AB_MERGE_C R18, RZ, R18, RZ ;  /* 0x00000012ff12723e */ /* 0x000fca00048070ff */
[----:B------:R4:W-:Y:S02]  /*199e0*/  @!P0 STG.E.U8 desc[UR44][R16.64], R18 ;  /* 0x0000001210008986 */ /* 0x0009e4000c10112c */
[----:B----4-:R-:W-:-:S06]  /*199f0*/  PRMT R16, RZ, 0x7610, R16 ;  /* 0x00007610ff107816 */ /* 0x010fcc0000000010 */
[----:B------:R-:W4:Y:S01]  /*19a00*/  @!P4 LDG.E.U8 R16, desc[UR44][R12.64+0x1] ;  /* 0x0000012c0c10c981 */ /* 0x000f22000c1e1100 */
[----:B0-----:R-:W-:-:S04]  /*19a10*/  @!P4 IADD3 R14, P5, P6, R24, UR10, R14 ;  /* 0x0000000a180ecc10 */ /* 0x001fc8000febe00e */
[----:B------:R-:W-:Y:S02]  /*19a20*/  @!P4 IADD3.X R15, R30, UR9, R15, P5, P6 ;  /* 0x000000091e0fcc10 */ /* 0x000fe4000afec40f */
[----:B------:R-:W-:Y:S01]  /*19a30*/  ISETP.LT.OR P0, PT, R29, 0x1, !P1 ;  /* 0x000000011d00780c */ /* 0x000fe20004f01670 */
[----:B------:R-:W-:-:S12]  /*19a40*/  IMAD.U32 R18, RZ, RZ, UR8 ;  /* 0x00000008ff127e24 */ /* 0x000fd8000f8e00ff */
[----:B------:R-:W-:Y:S02]  /*19a50*/  @!P0 IADD3 R18, P5, P6, R18, UR10, R24 ;  /* 0x0000000a12128c10 */ /* 0x000fe4000febe018 */
[----:B----4-:R-:W-:-:S04]  /*19a60*/  LOP3.LUT R16, R16, 0xff, RZ, 0xc0, !PT ;  /* 0x000000ff10107812 */ /* 0x010fc800078ec0ff */
[----:B------:R-:W-:-:S05]  /*19a70*/  F2FP.F16.E4M3.UNPACK_B R16, R16 ;  /* 0x00000010ff10723e */ /* 0x000fca00020006ff */
[----:B------:R-:W-:-:S05]  /*19a80*/  HADD2.F32 R16, -RZ, R16.H0_H0 ;  /* 0x20000010ff107230 */ /* 0x000fca0000004100 */
[----:B------:R-:W-:-:S04]  /*19a90*/  FMUL R16, R16, UR38 ;  /* 0x0000002610107c20 */ /* 0x000fc80008400000 */
[----:B--2---:R-:W-:Y:S01]  /*19aa0*/  FFMA R16, R56, UR39, R16 ;  /* 0x0000002738107c23 */ /* 0x004fe20008000010 */
[----:B------:R-:W-:Y:S01]  /*19ab0*/  IMAD.U32 R19, RZ, RZ, UR7 ;  /* 0x00000007ff137e24 */ /* 0x000fe2000f8e00ff */
[----:B------:R-:W-:Y:S01]  /*19ac0*/  LOP3.LUT R31, R31, 0xfffffffb, RZ, 0xc0, !PT ;  /* 0xfffffffb1f1f7812 */ /* 0x000fe200078ec0ff */
[----:B------:R-:W-:Y:S01]  /*19ad0*/  IMAD.U32 R35, RZ, RZ, UR7 ;  /* 0x00000007ff237e24 */ /* 0x000fe2000f8e00ff */
[----:B------:R-:W2:Y:S01]  /*19ae0*/  LDL.LU R56, [R1+0x1f0] ;  /* 0x0001f00001387983 */ /* 0x000ea20000300800 */
        /* <DEDUP_REMOVED lines=22> */
[----:B------:R-:W-:-:S05]  /*19c50*/  IMAD.U32 R19, RZ, RZ, UR8 ;  /* 0x00000008ff137e24 */ /* 0x000fca000f8e00ff */
[----:B------:R-:W-:-:S04]  /*19c60*/  @!P4 IADD3 R19, P5, P6, R19, UR10, R24 ;  /* 0x0000000a1313cc10 */ /* 0x000fc8000febe018 */
[----:B------:R-:W-:Y:S02]  /*19c70*/  @!P4 IADD3.X R35, R35, UR9, R30, P5, P6 ;  /* 0x000000092323cc10 */ /* 0x000fe4000afec41e */
[----:B----4-:R-:W-:-:S04]  /*19c80*/  LOP3.LUT R18, R18, 0xff, RZ, 0xc0, !PT ;  /* 0x000000ff12127812 */ /* 0x010fc800078ec0ff */
[----:B------:R-:W-:-:S05]  /*19c90*/  F2FP.F16.E4M3.UNPACK_B R18, R18 ;  /* 0x00000012ff12723e */ /* 0x000fca00020006ff */
[----:B------:R-:W-:-:S05]  /*19ca0*/  HADD2.F32 R18, -RZ, R18.H0_H0 ;  /* 0x20000012ff127230 */ /* 0x000fca0000004100 */
[----:B------:R-:W-:-:S04]  /*19cb0*/  FMUL R18, R18, UR38 ;  /* 0x0000002612127c20 */ /* 0x000fc80008400000 */
[----:B---3--:R-:W-:Y:S01]  /*19cc0*/  FFMA R18, R57, UR39, R18 ;  /* 0x0000002739127c23 */ /* 0x008fe20008000012 */
[----:B------:R-:W-:Y:S01]  /*19cd0*/  @!P3 IMAD R21, R5, 0x180, RZ ;  /* 0x000001800515b824 */ /* 0x000fe200078e02ff */
[----:B------:R-:W-:Y:S01]  /*19ce0*/  LOP3.LUT R0, R0, 0xff7fffff, RZ, 0xc0, !PT ;  /* 0xff7fffff00007812 */ /* 0x000fe200078ec0ff */
[----:B------:R-:W3:Y:S02]  /*19cf0*/  LDL.LU R57, [R1+0x1f4] ;  /* 0x0001f40001397983 */ /* 0x000ee40000300800 */
        /* <DEDUP_REMOVED lines=10> */
[----:B------:R-:W-:-:S05]  /*19da0*/  @!P3 IMAD.IADD R19, R19, 0x1, R21 ;  /* 0x000000011313b824 */ /* 0x000fca00078e0215 */
[----:B------:R-:W-:Y:S02]  /*19db0*/  @!P3 IADD3.X R87, R19, UR7, R17, P5, P6 ;  /* 0x000000071357bc10 */ /* 0x000fe4000afec411 */
[----:B------:R-:W-:Y:S01]  /*19dc0*/  ISETP.LT.OR P6, PT, R29, 0x41, !P2 ;  /* 0x000000411d00780c */ /* 0x000fe200057c1670 */
[----:B------:R-:W-:Y:S01]  /*19dd0*/  @!P4 IMAD.X R23, R35, 0x1, R23, P0 ;  /* 0x000000012317c824 */ /* 0x000fe200000e0617 */
[----:B------:R-:W-:-:S11]  /*19de0*/  @P3 LOP3.LUT R0, R0, 0x800000, RZ, 0xfc, !PT ;  /* 0x0080000000003812 */ /* 0x000fd600078efcff */
[----:B------:R-:W-:Y:S02]  /*19df0*/  @!P6 IMAD.MOV.U32 R18, RZ, RZ, R24 ;  /* 0x000000ffff12e224 */ /* 0x000fe400078e0018 */
[----:B------:R-:W-:Y:S02]  /*19e00*/  @!P6 IMAD.MOV.U32 R19, RZ, RZ, R30 ;  /* 0x000000ffff13e224 */ /* 0x000fe400078e001e */
[----:B------:R-:W-:Y:S02]  /*19e10*/  @!P6 IMAD R21, R5, 0x180, RZ ;  /* 0x000001800515e824 */ /* 0x000fe400078e02ff */
[----:B------:R-:W-:Y:S01]  /*19e20*/  @!P6 IMAD.WIDE.U32 R18, R4, 0x180, R18 ;  /* 0x000001800412e825 */ /* 0x000fe200078e0012 */
[----:B------:R-:W-:-:S03]  /*19e30*/  LOP3.LUT P3, RZ, R31, 0x100, RZ, 0xc0, !PT ;  /* 0x000001001fff7812 */ /* 0x000fc6000786c0ff */
[----:B------:R-:W-:Y:S01]  /*19e40*/  @!P6 IMAD.IADD R19, R19, 0x1, R21 ;  /* 0x000000011313e824 */ /* 0x000fe200078e0215 */
        /* <DEDUP_REMOVED lines=8> */
[----:B0-----:R-:W0:Y:S02]  /*19ed0*/  @!P6 LDC.64 R16, c[0x0][0x5c0] ;  /* 0x00017000ff10eb82 */ /* 0x001e240000000a00 */
        /* <DEDUP_REMOVED lines=118> */
[----:B------:R-:W-:Y:S01]  /*1a640*/  LOP3.LUT R31, R31, 0xffffffbf, RZ, 0xc0, !PT ;  /* 0xffffffbf1f1f7812 */ /* 0x000fe200078ec0ff */
[----:B------:R-:W-:Y:S01]  /*1a650*/  IMAD.U32 R35, RZ, RZ, UR7 ;  /* 0x00000007ff237e24 */ /* 0x000fe2000f8e00ff */
[----:B------:R-:W-:Y:S01]  /*1a660*/  LOP3.LUT R20, R20, 0xbfffffff, RZ, 0xc0, !PT ;  /* 0xbfffffff14147812 */ /* 0x000fe200078ec0ff */
[----:B------:R-:W2:Y:S01]  /*1a670*/  LDL.LU R56, [R1+0x210] ;  /* 0x0002100001387983 */ /* 0x000ea20000300800 */
        /* <DEDUP_REMOVED lines=97> */
[----:B----4-:R-:W-:-:S04]  /*1ac90*/  LOP3.LUT R18, R18, 0xff, RZ, 0xc0, !PT ;  /* 0x000000ff12127812 */ /* 0x010fc800078ec0ff */
[----:B------:R-:W-:-:S05]  /*1aca0*/  F2FP.F16.E4M3.UNPACK_B R18, R18 ;  /* 0x00000012ff12723e */ /* 0x000fca00020006ff */
[----:B------:R-:W-:-:S05]  /*1acb0*/  HADD2.F32 R18, -RZ, R18.H0_H0 ;  /* 0x20000012ff127230 */ /* 0x000fca0000004100 */
[----:B------:R-:W-:-:S04]  /*1acc0*/  FMUL R18, R18, UR38 ;  /* 0x0000002612127c20 */ /* 0x000fc80008400000 */
[----:B---3--:R-:W-:Y:S01]  /*1acd0*/  FFMA R18, R57, UR39, R18 ;  /* 0x0000002739127c23 */ /* 0x008fe20008000012 */
[----:B------:R-:W-:Y:S01]  /*1ace0*/  LOP3.LUT R20, R20, 0xffefffff, RZ, 0xc0, !PT ;  /* 0xffefffff14147812 */ /* 0x000fe200078ec0ff */
[----:B------:R-:W-:Y:S01]  /*1acf0*/  IMAD.U32 R19, RZ, RZ, UR8 ;  /* 0x00000008ff137e24 */ /* 0x000fe2000f8e00ff */
[----:B------:R-:W3:Y:S02]  /*1ad00*/  LDL.LU R57, [R1+0x224] ;  /* 0x0002240001397983 */ /* 0x000ee40000300800 */
[----:B------:R-:W-:-:S05]  /*1ad10*/  F2FP.SATFINITE.E4M3.F32.PACK_AB_MERGE_C R18, RZ, R18, RZ ;  /* 0x00000012ff12723e */ /* 0x000fca00048070ff */
[----:B------:R0:W-:Y:S02]  /*1ad20*/  @!P0 STG.E.U8 desc[UR44][R16.64+0x18], R18 ;  /* 0x0000181210008986 */ /* 0x0001e4000c10112c */
[----:B0-----:R-:W-:Y:S01]  /*1ad30*/  PRMT R18, RZ, 0x7610, R18 ;  /* 0x00007610ff127816 */ /* 0x001fe20000000012 */
[----:B------:R-:W0:Y:S05]  /*1ad40*/  @!P4 LDC.64 R16, c[0x0][0x5c0] ;  /* 0x00017000ff10cb82 */ /* 0x000e2a0000000a00 */
[----:B------:R-:W4:Y:S01]  /*1ad50*/  @!P4 LDG.E.U8 R18, desc[UR44][R14.64+0x19] ;  /* 0x0000192c0e12c981 */ /* 0x000f22000c1e1100 */
[----:B------:R-:W-:Y:S01]  /*1ad60*/  @P6 LOP3.LUT R20, R20, 0x100000, RZ, 0xfc, !PT ;  /* 0x0010000014146812 */ /* 0x000fe200078efcff */
[----:B------:R-:W-:Y:S01]  /*1ad70*/  IMAD.U32 R21, RZ, RZ, UR7 ;  /* 0x00000007ff157e24 */ /* 0x000fe2000f8e00ff */
[----:B------:R-:W-:-:S04]  /*1ad80*/  @!P4 IADD3 R19, P5, P6, R19, UR10, R24 ;  /* 0x0000000a1313cc10 */ /* 0x000fc8000febe018 */
[----:B------:R-:W-:Y:S02]  /*1ad90*/  @!P4 IADD3.X R21, R21, UR9, R30, P5, P6 ;  /* 0x000000091515cc10 */ /* 0x000fe4000afec41e */
[----:B0-----:R-:W-:-:S05]  /*1ada0*/  @!P4 IADD3 R16, P0, R19, R16, RZ ;  /* 0x000000101310c210 */ /* 0x001fca0007f1e0ff */
[----:B------:R-:W-:Y:S01]  /*1adb0*/  @!P4 IMAD.X R17, R21, 0x1, R17, P0 ;  /* 0x000000011511c824 */ /* 0x000fe200000e0611 */
[----:B------:R-:W-:Y:S02]  /*1adc0*/  ISETP.GE.AND P0, PT, R28, 0x181, PT ;  /* 0x000001811c00780c */ /* 0x000fe40003f06270 */
[----:B----4-:R-:W-:-:S04]  /*1add0*/  LOP3.LUT R18, R18, 0xff, RZ, 0xc0, !PT ;  /* 0x000000ff12127812 */ /* 0x010fc800078ec0ff */
[----:B------:R-:W-:-:S05]  /*1ade0*/  F2FP.F16.E4M3.UNPACK_B R18, R18 ;  /* 0x00000012ff12723e */ /* 0x000fca00020006ff */
[----:B------:R-:W-:-:S05]  /*1adf0*/  HADD2.F32 R18, -RZ, R18.H0_H0 ;  /* 0x20000012ff127230 */ /* 0x000fca0000004100 */
[----:B------:R-:W-:-:S04]  /*1ae00*/  FMUL R18, R18, UR38 ;  /* 0x0000002612127c20 */ /* 0x000fc80008400000 */
[----:B--2---:R-:W-:Y:S01]  /*1ae10*/  FFMA R18, R56, UR39, R18 ;  /* 0x0000002738127c23 */ /* 0x004fe20008000012 */
[----:B------:R-:W-:Y:S01]  /*1ae20*/  ISETP.LT.OR P1, PT, R29, 0x52, !P2 ;  /* 0x000000521d00780c */ /* 0x000fe20005721670 */
[----:B------:R-:W2:Y:S03]  /*1ae30*/  LDL.LU R56, [R1+0x228] ;  /* 0x0002280001387983 */ /* 0x000ea60000300800 */
[----:B------:R-:W-:-:S05]  /*1ae40*/  F2FP.SATFINITE.E4M3.F32.PACK_AB_MERGE_C R18, RZ, R18, RZ ;  /* 0x00000012ff12723e */ /* 0x000fca00048070ff */
[----:B------:R0:W-:Y:S01]  /*1ae50*/  @!P4 STG.E.U8 desc[UR44][R16.64+0x19], R18 ;  /* 0x000019121000c986 */ /* 0x0001e2000c10112c */
[----:B------:R-:W-:-:S13]  /*1ae60*/  ISETP.LT.OR P4, PT, R29, 0x1, !P0 ;  /* 0x000000011d00780c */ /* 0x000fda0004781670 */
[----:B0-----:R-:W0:Y:S01]  /*1ae70*/  @!P4 LDC.64 R16, c[0x0][0x5c0] ;  /* 0x00017000ff10cb82 */ /* 0x001e220000000a00 */
[----:B------:R-:W-:Y:S02]  /*1ae80*/  @!P4 IMAD.MOV.U32 R18, RZ, RZ, R24 ;  /* 0x000000ffff12c224 */ /* 0x000fe400078e0018 */
[----:B------:R-:W-:Y:S02]  /*1ae90*/  @!P4 IMAD.MOV.U32 R19, RZ, RZ, R30 ;  /* 0x000000ffff13c224 */ /* 0x000fe400078e001e */
[----:B------:R-:W-:-:S04]  /*1aea0*/  @!P4 IMAD.WIDE.U32 R18, R4, 0x180, R18 ;  /* 0x000001800412c825 */ /* 0x000fc800078e0012 */
[----:B------:R-:W-:Y:S01]  /*1aeb0*/  @!P4 IMAD R21, R5, 0x180, RZ ;  /* 0x000001800515c824 */ /* 0x000fe200078e02ff */
[----:B0-----:R-:W-:-:S04]  /*1aec0*/  @!P4 IADD3 R18, P5, R18, R16, RZ ;  /* 0x000000101212c210 */ /* 0x001fc80007fbe0ff */
[----:B------:R-:W-:Y:S02]  /*1aed0*/  @!P4 IADD3.X R19, R17, R19, R21, P5, !PT ;  /* 0x000000131113c210 */ /* 0x000fe40002ffe415 */
[----:B------:R-:W-:-:S05]  /*1aee0*/  IADD3 R16, P5, R34, 0x180, RZ ;  /* 0x0000018022107810 */ /* 0x000fca0007fbe0ff */
[----:B------:R-:W-:-:S04]  /*1aef0*/  IMAD.X R21, RZ, RZ, R55, P5 ;  /* 0x000000ffff157224 */ /* 0x000fc800028e0637 */
[----:B------:R-:W-:-:S04]  /*1af00*/  IMAD R21, R21, UR12, RZ ;  /* 0x0000000c15157c24 */ /* 0x000fc8000f8e02ff */
[C---:B------:R-:W-:Y:S02]  /*1af10*/  IMAD R21, R16.reuse, UR13, R21 ;  /* 0x0000000d10157c24 */ /* 0x040fe4000f8e0215 */
[----:B------:R-:W-:-:S03]  /*1af20*/  IMAD.WIDE.U32 R16, R16, UR12, R32 ;  /* 0x0000000c10107c25 */ /* 0x000fc6000f8e0020 */
[----:B------:R-:W-:-:S04]  /*1af30*/  IADD3 R16, P5, R16, UR14, RZ ;  /* 0x0000000e10107c10 */ /* 0x000fc8000ffbe0ff */
[--C-:B------:R-:W-:Y:S02]  /*1af40*/  IADD3.X R17, R17, UR15, R21.reuse, P5, !PT ;  /* 0x0000000f11117c10 */ /* 0x100fe4000affe415 */
[----:B------:R-:W-:-:S06]  /*1af50*/  PRMT R21, RZ, 0x7610, R21 ;  /* 0x00007610ff157816 */ /* 0x000fcc0000000015 */
[----:B------:R-:W4:Y:S02]  /*1af60*/  @!P4 LDG.E.U8 R21, desc[UR44][R16.64] ;  /* 0x0000002c1015c981 */ /* 0x000f24000c1e1100 */
[----:B----4-:R-:W-:-:S04]  /*1af70*/  LOP3.LUT R21, R21, 0xff, RZ, 0xc0, !PT ;  /* 0x000000ff15157812 */ /* 0x010fc800078ec0ff */
[----:B------:R-:W-:-:S05]  /*1af80*/  F2FP.F16.E4M3.UNPACK_B R21, R21 ;  /* 0x00000015ff15723e */ /* 0x000fca00020006ff */
[----:B------:R-:W-:-:S05]  /*1af90*/  HADD2.F32 R21, -RZ, R21.H0_H0 ;  /* 0x20000015ff157230 */ /* 0x000fca0000004100 */
[----:B------:R-:W-:-:S04]  /*1afa0*/  FMUL R21, R21, UR38 ;  /* 0x0000002615157c20 */ /* 0x000fc80008400000 */
[----:B---3--:R-:W-:-:S05]  /*1afb0*/  FFMA R21, R57, UR39, R21 ;  /* 0x0000002739157c23 */ /* 0x008fca0008000015 */
        /* <DEDUP_REMOVED lines=10> */
[----:B------:R-:W0:Y:S01]  /*1b060*/  @!P1 LDC.64 R18, c[0x0][0x5c0] ;  /* 0x00017000ff129b82 */ /* 0x000e220000000a00 */
[----:B------:R-:W-:Y:S02]  /*1b070*/  @!P1 IMAD.MOV.U32 R22, RZ, RZ, R24 ;  /* 0x000000ffff169224 */ /* 0x000fe400078e0018 */
[----:B------:R-:W-:Y:S02]  /*1b080*/  @!P1 IMAD.MOV.U32 R23, RZ, RZ, R30 ;  /* 0x000000ffff179224 */ /* 0x000fe400078e001e */
[----:B------:R-:W-:-:S03]  /*1b090*/  @!P1 IMAD.WIDE.U32 R22, R4, 0x180, R22 ;  /* 0x0000018004169825 */ /* 0x000fc600078e0016 */
[--C-:B0-----:R-:W-:Y:S02]  /*1b0a0*/  @!P1 IADD3 R190, P5, P6, R22, UR8, R18.reuse ;  /* 0x0000000816be9c10 */ /* 0x101fe4000febe012 */
[----:B------:R-:W-:-:S06]  /*1b0b0*/  PRMT R18, RZ, 0x7610, R18 ;  /* 0x00007610ff127816 */ /* 0x000fcc0000000012 */
[----:B------:R-:W3:Y:S01]  /*1b0c0*/  @!P4 LDG.E.U8 R18, desc[UR44][R16.64+0x1] ;  /* 0x0000012c1012c981 */ /* 0x000ee2000c1e1100 */
[----:B------:R-:W-:Y:S01]  /*1b0d0*/  @!P1 IMAD R21, R5, 0x180, RZ ;  /* 0x0000018005159824 */ /* 0x000fe200078e02ff */
[----:B------:R-:W-:-:S03]  /*1b0e0*/  LOP3.LUT R20, R20, 0xffffbfff, RZ, 0xc0, !PT ;  /* 0xffffbfff14147812 */ /* 0x000fc600078ec0ff */
[----:B------:R-:W-:Y:S01]  /*1b0f0*/  @!P1 IMAD.IADD R21, R23, 0x1, R21 ;  /* 0x0000000117159824 */ /* 0x000fe200078e0215 */
[----:B------:R-:W-:-:S04]  /*1b100*/  @P1 LOP3.LUT R20, R20, 0x4000, RZ, 0xfc, !PT ;  /* 0x0000400014141812 */ /* 0x000fc800078efcff */
[----:B------:R-:W-:Y:S02]  /*1b110*/  @!P1 IADD3.X R191, R21, UR7, R19, P5, P6 ;  /* 0x0000000715bf9c10 */ /* 0x000fe4000afec413 */
[----:B------:R-:W-:-:S13]  /*1b120*/  ISETP.LT.OR P1, PT, R29, 0x59, !P2 ;  /* 0x000000591d00780c */ /* 0x000fda0005721670 */
[----:B------:R-:W-:Y:S02]  /*1b130*/  @!P1 IMAD.MOV.U32 R22, RZ, RZ, R24 ;  /* 0x000000ffff169224 */ /* 0x000fe400078e0018 */
[----:B------:R-:W-:Y:S02]  /*1b140*/  @!P1 IMAD.MOV.U32 R23, RZ, RZ, R30 ;  /* 0x000000ffff179224 */ /* 0x000fe400078e001e */
[----:B------:R-:W-:Y:S02]  /*1b150*/  @!P1 IMAD R21, R5, 0x180, RZ ;  /* 0x0000018005159824 */ /* 0x000fe400078e02ff */
[----:B------:R-:W-:-:S04]  /*1b160*/  @!P1 IMAD.WIDE.U32 R22, R4, 0x180, R22 ;  /* 0x0000018004169825 */ /* 0x000fc800078e0016 */
[----:B------:R-:W-:Y:S01]  /*1b170*/  @!P1 IMAD.IADD R21, R23, 0x1, R21 ;  /* 0x0000000117159824 */ /* 0x000fe200078e0215 */
[----:B------:R-:W-:-:S04]  /*1b180*/  LOP3.LUT R20, R20, 0xffff7fff, RZ, 0xc0, !PT ;  /* 0xffff7fff14147812 */ /* 0x000fc800078ec0ff */
[----:B------:R-:W-:-:S04]  /*1b190*/  @P1 LOP3.LUT R20, R20, 0x8000, RZ, 0xfc, !PT ;  /* 0x0000800014141812 */ /* 0x000fc800078efcff */
[----:B------:R-:W-:Y:S02]  /*1b1a0*/  LOP3.LUT R20, R20, 0xffffdfff, RZ, 0xc0, !PT ;  /* 0xffffdfff14147812 */ /* 0x000fe400078ec0ff */
[----:B------:R-:W-:Y:S02]  /*1b1b0*/  LOP3.LUT P3, RZ, R0, 0x2, RZ, 0xc0, !PT ;  /* 0x0000000200ff7812 */ /* 0x000fe4000786c0ff */
[----:B---3--:R-:W-:-:S04]  /*1b1c0*/  LOP3.LUT R18, R18, 0xff, RZ, 0xc0, !PT ;  /* 0x000000ff12127812 */ /* 0x008fc800078ec0ff */
[----:B------:R-:W-:-:S05]  /*1b1d0*/  F2FP.F16.E4M3.UNPACK_B R18, R18 ;  /* 0x00000012ff12723e */ /* 0x000fca00020006ff */
[----:B------:R-:W-:-:S05]  /*1b1e0*/  HADD2.F32 R18, -RZ, R18.H0_H0 ;  /* 0x20000012ff127230 */ /* 0x000fca0000004100 */
[----:B------:R-:W-:-:S04]  /*1b1f0*/  FMUL R18, R18, UR38 ;  /* 0x0000002612127c20 */ /* 0x000fc80008400000 */
[----:B--2---:R-:W-:Y:S02]  /*1b200*/  FFMA R35, R56, UR39, R18 ;  /* 0x0000002738237c23 */ /* 0x004fe40008000012 */
[----:B------:R-:W0:Y:S01]  /*1b210*/  @!P1 LDC.64 R18, c[0x0][0x5c0] ;  /* 0x00017000ff129b82 */ /* 0x000e220000000a00 */
[----:B------:R-:W2:Y:S02]  /*1b220*/  LDL.LU R56, [R1+0x22c] ;  /* 0x00022c0001387983 */ /* 0x000ea40000300800 */
[----:B------:R-:W-:Y:S02]  /*1b230*/  F2FP.SATFINITE.E4M3.F32.PACK_AB_MERGE_C R35, RZ, R35, RZ ;  /* 0x00000023ff23723e */ /* 0x000fe400048070ff */
[----:B------:R-:W3:Y:S01]  /*1b240*/  LDL.LU R57, [R1+0x230] ;  /* 0x0002300001397983 */ /* 0x000ee20000300800 */
[----:B0-----:R-:W-:-:S04]  /*1b250*/  @!P1 IADD3 R194, P5, P6, R22, UR8, R18 ;  /* 0x0000000816c29c10 */ /* 0x001fc8000febe012 */
[----:B------:R-:W-:Y:S02]  /*1b260*/  @!P1 IADD3.X R195, R21, UR7, R19, P5, P6 ;  /* 0x0000000715c39c10 */ /* 0x000fe4000afec413 */
[----:B------:R-:W-:-:S13]  /*1b270*/  ISETP.LT.OR P6, PT, R29, 0x5a, !P2 ;  /* 0x0000005a1d00780c */ /* 0x000fda00057c1670 */
[----:B------:R-:W0:Y:S01]  /*1b280*/  @!P6 LDC.64 R18, c[0x0][0x5c0] ;  /* 0x00017000ff12eb82 */ /* 0x000e220000000a00 */
[----:B------:R-:W-:Y:S02]  /*1b290*/  @!P6 IMAD.MOV.U32 R22, RZ, RZ, R24 ;  /* 0x000000ffff16e224 */ /* 0x000fe400078e0018 */
[----:B------:R-:W-:Y:S02]  /*1b2a0*/  @!P6 IMAD.MOV.U32 R23, RZ, RZ, R30 ;  /* 0x000000ffff17e224 */ /* 0x000fe400078e001e */
[----:B------:R-:W-:Y:S02]  /*1b2b0*/  @!P6 IMAD R21, R5, 0x180, RZ ;  /* 0x000001800515e824 */ /* 0x000fe400078e02ff */
[----:B------:R-:W-:Y:S01]  /*1b2c0*/  @!P6 IMAD.WIDE.U32 R22, R4, 0x180, R22 ;  /* 0x000001800416e825 */ /* 0x000fe200078e0016 */
[----:B------:R4:W-:Y:S03]  /*1b2d0*/  @!P4 STG.E.U8 desc[UR44][R36.64+0x1], R35 ;  /* 0x000001232400c986 */ /* 0x0009e6000c10112c */
[----:B------:R-:W-:Y:S01]  /*1b2e0*/  @!P6 IMAD.IADD R21, R23, 0x1, R21 ;  /* 0x000000011715e824 */ /* 0x000fe200078e0215 */
[----:B------:R-:W-:-:S02]  /*1b2f0*/  @P6 LOP3.LUT R20, R20, 0x2000, RZ, 0xfc, !PT ;  /* 0x0000200014146812 */ /* 0x000fc400078efcff */
[----:B0-----:R-:W-:-:S04]  /*1b300*/  @!P6 IADD3 R192, P4, P5, R22, UR8, R18 ;  /* 0x0000000816c0ec10 */ /* 0x001fc8000fd9e012 */
[----:B------:R-:W-:Y:S02]  /*1b310*/  @!P6 IADD3.X R193, R21, UR7, R19, P4, P5 ;  /* 0x0000000715c1ec10 */ /* 0x000fe4000a7ea413 */
[----:B------:R-:W-:-:S13]  /*1b320*/  ISETP.LT.OR P6, PT, R29, 0x61, !P2 ;  /* 0x000000611d00780c */ /* 0x000fda00057c1670 */
[----:B------:R-:W0:Y:S01]  /*1b330*/  @!P6 LDC.64 R18, c[0x0][0x5c0] ;  /* 0x00017000ff12eb82 */ /* 0x000e220000000a00 */
[----:B------:R-:W-:Y:S01]  /*1b340*/  @!P6 IMAD.MOV.U32 R22, RZ, RZ, R24 ;  /* 0x000000ffff16e224 */ /* 0x000fe200078e0018 */
[----:B------:R-:W-:Y:S01]  /*1b350*/  IADD3 R34, P4, R34, 0x188, RZ ;  /* 0x0000018822227810 */ /* 0x000fe20007f9e0ff */
[----:B------:R-:W-:Y:S02]  /*1b360*/  @!P6 IMAD.MOV.U32 R23, RZ, RZ, R30 ;  /* 0x000000ffff17e224 */ /* 0x000fe400078e001e */
[----:B------:R-:W-:Y:S02]  /*1b370*/  @!P6 IMAD R21, R5, 0x180, RZ ;  /* 0x000001800515e824 */ /* 0x000fe400078e02ff */
[----:B------:R-:W-:-:S04]  /*1b380*/  @!P6 IMAD.WIDE.U32 R22, R4, 0x180, R22 ;  /* 0x000001800416e825 */ /* 0x000fc800078e0016 */
[----:B----4-:R-:W-:Y:S02]  /*1b390*/  IMAD.X R35, RZ, RZ, R55, P4 ;  /* 0x000000ffff237224 */ /* 0x010fe400020e0637 */
[----:B------:R-:W-:Y:S02]  /*1b3a0*/  @!P6 IMAD.IADD R21, R23, 0x1, R21 ;  /* 0x000000011715e824 */ /* 0x000fe400078e0215 */
[----:B------:R-:W-:Y:S01]  /*1b3b0*/  IMAD.WIDE.U32 R32, R34, UR12, R32 ;  /* 0x0000000c22207c25 */ /* 0x000fe2000f8e0020 */
[----:B0-----:R-:W-:-:S03]  /*1b3c0*/  @!P6 IADD3 R220, P4, P5, R22, UR8, R18 ;  /* 0x0000000816dcec10 */ /* 0x001fc6000fd9e012 */
[----:B------:R-:W-:Y:S01]  /*1b3d0*/  IMAD R18, R35, UR12, RZ ;  /* 0x0000000c23127c24 */ /* 0x000fe2000f8e02ff */
[----:B------:R-:W-:-:S03]  /*1b3e0*/  @!P6 IADD3.X R221, R21, UR7, R19, P4, P5 ;  /* 0x0000000715ddec10 */ /* 0x000fc6000a7ea413 */
[----:B------:R-:W-:Y:S01]  /*1b3f0*/  IMAD R34, R34, UR13, R18 ;  /* 0x0000000d22227c24 */ /* 0x000fe2000f8e0212 */
[----:B------:R-:W-:Y:S02]  /*1b400*/  IADD3 R18, P4, R32, UR14, RZ ;  /* 0x0000000e20127c10 */ /* 0x000fe4000ff9e0ff */
[----:B------:R-:W-:Y:S02]  /*1b410*/  PRMT R21, RZ, 0x7610, R21 ;  /* 0x00007610ff157816 */ /* 0x000fe40000000015 */
[----:B------:R-:W-:-:S05]  /*1b420*/  IADD3.X R19, R33, UR15, R34, P4, !PT ;  /* 0x0000000f21137c10 */ /* 0x000fca000a7fe422 */
[----:B------:R-:W4:Y:S01]  /*1b430*/  @!P3 LDG.E.U8 R21, desc[UR44][R18.64] ;  /* 0x0000002c1215b981 */ /* 0x000f22000c1e1100 */
[----:B------:R-:W-:-:S04]  /*1b440*/  LOP3.LUT R20, R20, 0xdfffffff, RZ, 0xc0, !PT ;  /* 0xdfffffff14147812 */ /* 0x000fc800078ec0ff */
[----:B------:R-:W-:Y:S02]  /*1b450*/  @P6 LOP3.LUT R20, R20, 0x20000000, RZ, 0xfc, !PT ;  /* 0x2000000014146812 */ /* 0x000fe400078efcff */
[----:B------:R-:W-:-:S13]  /*1b460*/  ISETP.LT.OR P6, PT, R29, 0x62, !P2 ;  /* 0x000000621d00780c */ /* 0x000fda00057c1670 */
[----:B------:R-:W0:Y:S01]  /*1b470*/  @!P6 LDC.64 R22, c[0x0][0x5c0] ;  /* 0x00017000ff16eb82 */ /* 0x000e220000000a00 */
[----:B------:R-:W-:Y:S02]  /*1b480*/  @!P6 IMAD.MOV.U32 R32, RZ, RZ, R24 ;  /* 0x000000ffff20e224 */ /* 0x000fe400078e0018 */
[----:B------:R-:W-:Y:S01]  /*1b490*/  @!P6 IMAD.MOV.U32 R33, RZ, RZ, R30 ;  /* 0x000000ffff21e224 */ /* 0x000fe200078e001e */
[----:B------:R-:W-:Y:S01]  /*1b4a0*/  LOP3.LUT P1, RZ, R31, 0x20, RZ, 0xc0, !PT ;  /* 0x000000201fff7812 */ /* 0x000fe2000782c0ff */
[----:B------:R-:W-:-:S03]  /*1b4b0*/  @!P6 IMAD.WIDE.U32 R32, R4, 0x180, R32 ;  /* 0x000001800420e825 */ /* 0x000fc600078e0020 */
[----:B0-----:R-:W-:Y:S02]  /*1b4c0*/  @!P6 IADD3 R218, P4, P5, R32, UR8, R22 ;  /* 0x0000000820daec10 */ /* 0x001fe4000fd9e016 */
[----:B----4-:R-:W-:-:S04]  /*1b4d0*/  LOP3.LUT R21, R21, 0xff, RZ, 0xc0, !PT ;  /* 0x000000ff15157812 */ /* 0x010fc800078ec0ff */
[----:B------:R-:W-:-:S05]  /*1b4e0*/  F2FP.F16.E4M3.UNPACK_B R21, R21 ;  /* 0x00000015ff15723e */ /* 0x000fca00020006ff */
[----:B------:R-:W-:-:S05]  /*1b4f0*/  HADD2.F32 R21, -RZ, R21.H0_H0 ;  /* 0x20000015ff157230 */ /* 0x000fca0000004100 */
[----:B------:R-:W-:-:S04]  /*1b500*/  FMUL R21, R21, UR38 ;  /* 0x0000002615157c20 */ /* 0x000fc80008400000 */
[----:B--2---:R-:W-:Y:S01]  /*1b510*/  FFMA R34, R56, UR39, R21 ;  /* 0x0000002738227c23 */ /* 0x004fe20008000015 */
[----:B------:R-:W-:Y:S01]  /*1b520*/  @!P6 IMAD R21, R5, 0x180, RZ ;  /* 0x000001800515e824 */ /* 0x000fe200078e02ff */
[----:B------:R-:W2:Y:S03]  /*1b530*/  LDL.LU R56, [R1+0x234] ;  /* 0x0002340001387983 */ /* 0x000ea60000300800 */
[----:B------:R-:W-:Y:S01]  /*1b540*/  @!P6 IMAD.IADD R21, R33, 0x1, R21 ;  /* 0x000000012115e824 */ /* 0x000fe200078e0215 */
[----:B------:R-:W-:-:S04]  /*1b550*/  F2FP.SATFINITE.E4M3.F32.PACK_AB_MERGE_C R34, RZ, R34, RZ ;  /* 0x00000022ff22723e */ /* 0x000fc800048070ff */
[----:B------:R-:W-:Y:S02]  /*1b560*/  @!P6 IADD3.X R219, R21, UR7, R23, P4, P5 ;  /* 0x0000000715dbec10 */ /* 0x000fe4000a7ea417 */
[----:B------:R-:W-:Y:S01]  /*1b570*/  PRMT R21, RZ, 0x7610, R21 ;  /* 0x00007610ff157816 */ /* 0x000fe20000000015 */
[----:B------:R-:W-:Y:S05]  /*1b580*/  @!P3 STG.E.U8 desc[UR44][R40.64], R34 ;  /* 0x000000222800b986 */ /* 0x000fea000c10112c */
[----:B------:R-:W4:Y:S01]  /*1b590*/  @!P1 LDG.E.U8 R21, desc[UR44][R18.64+0x1] ;  /* 0x0000012c12159981 */ /* 0x000f22000c1e1100 */
[----:B------:R-:W-:Y:S02]  /*1b5a0*/  ISETP.LT.OR P3, PT, R29, 0x69, !P2 ;  /* 0x000000691d00780c */ /* 0x000fe40005761670 */
[----:B----4-:R-:W-:-:S04]  /*1b5b0*/  LOP3.LUT R21, R21, 0xff, RZ, 0xc0, !PT ;  /* 0x000000ff15157812 */ /* 0x010fc800078ec0ff */
[----:B------:R-:W-:-:S05]  /*1b5c0*/  F2FP.F16.E4M3.UNPACK_B R21, R21 ;  /* 0x00000015ff15723e */ /* 0x000fca00020006ff */
[----:B------:R-:W-:-:S05]  /*1b5d0*/  HADD2.F32 R21, -RZ, R21.H0_H0 ;  /* 0x20000015ff157230 */ /* 0x000fca0000004100 */
[----:B------:R-:W-:-:S04]  /*1b5e0*/  FMUL R21, R21, UR38 ;  /* 0x0000002615157c20 */ /* 0x000fc80008400000 */
[----:B---3--:R-:W-:Y:S01]  /*1b5f0*/  FFMA R21, R57, UR39, R21 ;  /* 0x0000002739157c23 */ /* 0x008fe20008000015 */
[----:B------:R-:W-:Y:S01]  /*1b600*/  LOP3.LUT R20, R20, 0xefffffff, RZ, 0xc0, !PT ;  /* 0xefffffff14147812 */ /* 0x000fe200078ec0ff */
[----:B------:R-:W3:Y:S03]  /*1b610*/  LDL.LU R57, [R1+0x238] ;  /* 0x0002380001397983 */ /* 0x000ee60000300800 */
[----:B------:R-:W-:-:S05]  /*1b620*/  F2FP.SATFINITE.E4M3.F32.PACK_AB_MERGE_C R21, RZ, R21, RZ ;  /* 0x00000015ff15723e */ /* 0x000fca00048070ff */
[----:B------:R0:W-:Y:S01]  /*1b630*/  @!P1 STG.E.U8 desc[UR44][R38.64+0x1], R21 ;  /* 0x0000011526009986 */ /* 0x0001e2000c10112c */
[----:B------:R-:W-:-:S13]  /*1b640*/  ISETP.LT.OR P1, PT, R29, 0x9, !P0 ;  /* 0x000000091d00780c */ /* 0x000fda0004721670 */
[----:B------:R-:W4:Y:S01]  /*1b650*/  @!P1 LDC.64 R22, c[0x0][0x5c0] ;  /* 0x00017000ff169b82 */ /* 0x000f220000000a00 */
[----:B------:R-:W-:Y:S02]  /*1b660*/  @!P1 IMAD.MOV.U32 R32, RZ, RZ, R24 ;  /* 0x000000ffff209224 */ /* 0x000fe400078e0018 */
[----:B------:R-:W-:Y:S02]  /*1b670*/  @!P1 IMAD.MOV.U32 R33, RZ, RZ, R30 ;  /* 0x000000ffff219224 */ /* 0x000fe400078e001e */
[----:B------:R-:W-:-:S04]  /*1b680*/  @!P1 IMAD.WIDE.U32 R32, R4, 0x180, R32 ;  /* 0x0000018004209825 */ /* 0x000fc800078e0020 */
[----:B0-----:R-:W-:Y:S01]  /*1b690*/  @!P1 IMAD R21, R5, 0x180, RZ ;  /* 0x0000018005159824 */ /* 0x001fe200078e02ff */
[----:B----4-:R-:W-:-:S04]  /*1b6a0*/  @!P1 IADD3 R34, P4, R32, R22, RZ ;  /* 0x0000001620229210 */ /* 0x010fc80007f9e0ff */
[----:B------:R-:W-:Y:S02]  /*1b6b0*/  @!P1 IADD3.X R35, R23, R33, R21, P4, !PT ;  /* 0x0000002117239210 */ /* 0x000fe400027fe415 */
[----:B------:R-:W0:Y:S01]  /*1b6c0*/  @!P3 LDC.64 R22, c[0x0][0x5c0] ;  /* 0x00017000ff16bb82 */ /* 0x000e220000000a00 */
[----:B------:R-:W-:Y:S02]  /*1b6d0*/  @!P3 IMAD.MOV.U32 R32, RZ, RZ, R24 ;  /* 0x000000ffff20b224 */ /* 0x000fe400078e0018 */
[----:B------:R-:W-:Y:S02]  /*1b6e0*/  @!P3 IMAD.MOV.U32 R33, RZ, RZ, R30 ;  /* 0x000000ffff21b224 */ /* 0x000fe400078e001e */
[----:B------:R-:W-:Y:S02]  /*1b6f0*/  @!P3 IMAD R21, R5, 0x180, RZ ;  /* 0x000001800515b824 */ /* 0x000fe400078e02ff */
[----:B------:R-:W-:-:S04]  /*1b700*/  @!P3 IMAD.WIDE.U32 R32, R4, 0x180, R32 ;  /* 0x000001800420b825 */ /* 0x000fc800078e0020 */
[----:B------:R-:W-:Y:S01]  /*1b710*/  @!P3 IMAD.IADD R21, R33, 0x1, R21 ;  /* 0x000000012115b824 */ /* 0x000fe200078e0215 */
[----:B0-----:R-:W-:-:S04]  /*1b720*/  @!P3 IADD3 R216, P4, P5, R32, UR8, R22 ;  /* 0x0000000820d8bc10 */ /* 0x001fc8000fd9e016 */
[----:B------:R-:W-:Y:S02]  /*1b730*/  @!P3 IADD3.X R217, R21, UR7, R23, P4, P5 ;  /* 0x0000000715d9bc10 */ /* 0x000fe4000a7ea417 */
[----:B------:R-:W-:-:S06]  /*1b740*/  PRMT R21, RZ, 0x7610, R21 ;  /* 0x00007610ff157816 */ /* 0x000fcc0000000015 */
[----:B------:R-:W4:Y:S01]  /*1b750*/  @!P1 LDG.E.U8 R21, desc[UR44][R16.64+0x8] ;  /* 0x0000082c10159981 */ /* 0x000f22000c1e1100 */
[----:B------:R-:W-:-:S04]  /*1b760*/  @P6 LOP3.LUT R20, R20, 0x10000000, RZ, 0xfc, !PT ;  /* 0x1000000014146812 */ /* 0x000fc800078efcff */
[----:B------:R-:W-:-:S04]  /*1b770*/  LOP3.LUT R20, R20, 0xf7ffffff, RZ, 0xc0, !PT ;  /* 0xf7ffffff14147812 */ /* 0x000fc800078ec0ff */
[----:B------:R-:W-:Y:S02]  /*1b780*/  @P3 LOP3.LUT R20, R20, 0x8000000, RZ, 0xfc, !PT ;  /* 0x0800000014143812 */ /* 0x000fe400078efcff */
[----:B------:R-:W-:Y:S02]  /*1b790*/  ISETP.LT.OR P3, PT, R29, 0x6a, !P2 ;  /* 0x0000006a1d00780c */ /* 0x000fe40005761670 */
[----:B----4-:R-:W-:-:S04]  /*1b7a0*/  LOP3.LUT R21, R21, 0xff, RZ, 0xc0, !PT ;  /* 0x000000ff15157812 */ /* 0x010fc800078ec0ff */
[----:B------:R-:W-:-:S05]  /*1b7b0*/  F2FP.F16.E4M3.UNPACK_B R21, R21 ;  /* 0x00000015ff15723e */ /* 0x000fca00020006ff */
[----:B------:R-:W-:-:S05]  /*1b7c0*/  HADD2.F32 R21, -RZ, R21.H0_H0 ;  /* 0x20000015ff157230 */ /* 0x000fca0000004100 */
[----:B------:R-:W-:-:S04]  /*1b7d0*/  FMUL R21, R21, UR38 ;  /* 0x0000002615157c20 */ /* 0x000fc80008400000 */
[----:B--2---:R-:W-:Y:S01]  /*1b7e0*/  FFMA R21, R56, UR39, R21 ;  /* 0x0000002738157c23 */ /* 0x004fe20008000015 */
[----:B------:R-:W-:Y:S01]  /*1b7f0*/  LOP3.LUT R20, R20, 0xfeffffff, RZ, 0xc0, !PT ;  /* 0xfeffffff14147812 */ /* 0x000fe200078ec0ff */
[----:B------:R-:W2:Y:S03]  /*1b800*/  LDL.LU R56, [R1+0x23c] ;  /* 0x00023c0001387983 */ /* 0x000ea60000300800 */
        /* <DEDUP_REMOVED lines=20> */
[----:B------:R-:W-:Y:S02]  /*1b950*/  @P3 LOP3.LUT R20, R20, 0x1000000, RZ, 0xfc, !PT ;  /* 0x0100000014143812 */ /* 0x000fe400078efcff */
[----:B------:R-:W-:-:S13]  /*1b960*/  ISETP.LT.OR P3, PT, R29, 0x71, !P2 ;  /* 0x000000711d00780c */ /* 0x000fda0005761670 */
[----:B------:R-:W0:Y:S01]  /*1b970*/  @!P3 LDC.64 R22, c[0x0][0x5c0] ;  /* 0x00017000ff16bb82 */ /* 0x000e220000000a00 */
[----:B------:R-:W-:Y:S02]  /*1b980*/  @!P3 IMAD.MOV.U32 R32, RZ, RZ, R24 ;  /* 0x000000ffff20b224 */ /* 0x000fe400078e0018 */
[----:B------:R-:W-:Y:S01]  /*1b990*/  @!P3 IMAD.MOV.U32 R33, RZ, RZ, R30 ;  /* 0x000000ffff21b224 */ /* 0x000fe200078e001e */
[----:B------:R-:W-:Y:S01]  /*1b9a0*/  LOP3.LUT P5, RZ, R0, 0x8, RZ, 0xc0, !PT ;  /* 0x0000000800ff7812 */ /* 0x000fe200078ac0ff */
[----:B------:R-:W-:Y:S01]  /*1b9b0*/  @!P3 IMAD.WIDE.U32 R32, R4, 0x180, R32 ;  /* 0x000001800420b825 */ /* 0x000fe200078e0020 */
        /* <DEDUP_REMOVED lines=9> */
[----:B0-----:R-:W-:Y:S01]  /*1ba50*/  @!P3 IADD3 R212, P1, P4, R32, UR8, R22 ;  /* 0x0000000820d4bc10 */ /* 0x001fe2000fc3e016 */
[----:B----4-:R-:W-:-:S04]  /*1ba60*/  @!P3 IMAD R21, R5, 0x180, RZ ;  /* 0x000001800515b824 */ /* 0x010fc800078e02ff */
[----:B------:R-:W-:-:S05]  /*1ba70*/  @!P3 IMAD.IADD R21, R33, 0x1, R21 ;  /* 0x000000012115b824 */ /* 0x000fca00078e0215 */
        /* <DEDUP_REMOVED lines=19> */
[----:B------:R-:W-:Y:S01]  /*1bbb0*/  F2FP.SATFINITE.E4M3.F32.PACK_AB_MERGE_C R34, RZ, R34, RZ ;  /* 0x00000022ff22723e */ /* 0x000fe200048070ff */
[----:B------:R-:W4:Y:S03]  /*1bbc0*/  LDL.LU R58, [R1+0x248] ;  /* 0x00024800013a7983 */ /* 0x000f260000300800 */
[----:B------:R-:W-:-:S02]  /*1bbd0*/  @!P3 IADD3.X R211, R21, UR7, R23, P1, P4 ;  /* 0x0000000715d3bc10 */ /* 0x000fc40008fe8417 */
[----:B------:R-:W-:Y:S01]  /*1bbe0*/  PRMT R21, RZ, 0x7610, R21 ;  /* 0x00007610ff157816 */ /* 0x000fe20000000015 */
[----:B------:R0:W-:Y:S05]  /*1bbf0*/  @!P5 STG.E.U8 desc[UR44][R50.64+0x8], R34 ;  /* 0x000008223200d986 */ /* 0x0001ea000c10112c */
[----:B------:R-:W3:Y:S01]  /*1bc00*/  @!P6 LDG.E.U8 R21, desc[UR44][R18.64+0x9] ;  /* 0x0000092c1215e981 */ /* 0x000ee2000c1e1100 */
[----:B------:R-:W-:-:S13]  /*1bc10*/  ISETP.LT.OR P1, PT, R29, 0x11, !P0 ;  /* 0x000000111d00780c */ /* 0x000fda0004721670 */
[----:B------:R-:W0:Y:S01]  /*1bc20*/  @!P1 LDC.64 R22, c[0x0][0x5c0] ;  /* 0x00017000ff169b82 */ /* 0x000e220000000a00 */
[----:B------:R-:W-:Y:S02]  /*1bc30*/  @!P1 IMAD.MOV.U32 R32, RZ, RZ, R24 ;  /* 0x000000ffff209224 */ /* 0x000fe400078e0018 */
[----:B------:R-:W-:Y:S02]  /*1bc40*/  @!P1 IMAD.MOV.U32 R33, RZ, RZ, R30 ;  /* 0x000000ffff219224 */ /* 0x000fe400078e001e */
[----:B------:R-:W-:-:S03]  /*1bc50*/  @!P1 IMAD.WIDE.U32 R32, R4, 0x180, R32 ;  /* 0x0000018004209825 */ /* 0x000fc600078e0020 */
[----:B0-----:R-:W-:Y:S02]  /*1bc60*/  @!P1 IADD3 R34, P4, R32, R22, RZ ;  /* 0x0000001620229210 */ /* 0x001fe40007f9e0ff */
[----:B---3--:R-:W-:-:S04]  /*1bc70*/  LOP3.LUT R21, R21, 0xff, RZ, 0xc0, !PT ;  /* 0x000000ff15157812 */ /* 0x008fc800078ec0ff */
[----:B------:R-:W-:-:S05]  /*1bc80*/  F2FP.F16.E4M3.UNPACK_B R21, R21 ;  /* 0x00000015ff15723e */ /* 0x000fca00020006ff */
[----:B------:R-:W-:-:S05]  /*1bc90*/  HADD2.F32 R21, -RZ, R21.H0_H0 ;  /* 0x20000015ff157230 */ /* 0x000fca0000004100 */
[----:B------:R-:W-:-:S04]  /*1bca0*/  FMUL R21, R21, UR38 ;  /* 0x0000002615157c20 */ /* 0x000fc80008400000 */
[----:B------:R-:W-:-:S05]  /*1bcb0*/  FFMA R21, R57, UR39, R21 ;  /* 0x0000002739157c23 */ /* 0x000fca0008000015 */
[----:B------:R-:W-:-:S05]  /*1bcc0*/  F2FP.SATFINITE.E4M3.F32.PACK_AB_MERGE_C R21, RZ, R21, RZ ;  /* 0x00000015ff15723e */ /* 0x000fca00048070ff */
[----:B------:R0:W-:Y:S01]  /*1bcd0*/  @!P6 STG.E.U8 desc[UR44][R52.64+0x9], R21 ;  /* 0x000009153400e986 */ /* 0x0001e2000c10112c */
[----:B------:R-:W-:Y:S01]  /*1bce0*/  ISETP.LT.OR P6, PT, R29, 0x79, !P2 ;  /* 0x000000791d00780c */ /* 0x000fe200057c1670 */
[----:B0-----:R-:W-:-:S05]  /*1bcf0*/  @!P1 IMAD R21, R5, 0x180, RZ ;  /* 0x0000018005159824 */ /* 0x001fca00078e02ff */
[----:B------:R-:W-:-:S07]  /*1bd00*/  @!P1 IADD3.X R35, R23, R33, R21, P4, !PT ;  /* 0x0000002117239210 */ /* 0x000fce00027fe415 */
        /* <DEDUP_REMOVED lines=9> */
[----:B------:R-:W3:Y:S01]  /*1bda0*/  @!P1 LDG.E.U8 R21, desc[UR44][R16.64+0x10] ;  /* 0x0000102c10159981 */ /* 0x000ee2000c1e1100 */
[----:B------:R-:W-:-:S04]  /*1bdb0*/  LOP3.LUT R20, R20, 0xff7fffff, RZ, 0xc0, !PT ;  /* 0xff7fffff14147812 */ /* 0x000fc800078ec0ff */
[----:B------:R-:W-:-:S04]  /*1bdc0*/  @P3 LOP3.LUT R20, R20, 0x800000, RZ, 0xfc, !PT ;  /* 0x0080000014143812 */ /* 0x000fc800078efcff */
[----:B------:R-:W-:-:S04]  /*1bdd0*/  LOP3.LUT R20, R20, 0xffbfffff, RZ, 0xc0, !PT ;  /* 0xffbfffff14147812 */ /* 0x000fc800078ec0ff */
[----:B------:R-:W-:Y:S02]  /*1bde0*/  @P6 LOP3.LUT R20, R20, 0x400000, RZ, 0xfc, !PT ;  /* 0x0040000014146812 */ /* 0x000fe400078efcff */
[----:B------:R-:W-:Y:S02]  /*1bdf0*/  ISETP.LT.OR P6, PT, R29, 0x7a, !P2 ;  /* 0x0000007a1d00780c */ /* 0x000fe400057c1670 */
[----:B---3--:R-:W-:-:S04]  /*1be00*/  LOP3.LUT R21, R21, 0xff, RZ, 0xc0, !PT ;  /* 0x000000ff15157812 */ /* 0x008fc800078ec0ff */
[----:B------:R-:W-:-:S05]  /*1be10*/  F2FP.F16.E4M3.UNPACK_B R21, R21 ;  /* 0x00000015ff15723e */ /* 0x000fca00020006ff */
[----:B------:R-:W-:-:S05]  /*1be20*/  HADD2.F32 R21, -RZ, R21.H0_H0 ;  /* 0x20000015ff157230 */ /* 0x000fca0000004100 */
[----:B------:R-:W-:-:S04]  /*1be30*/  FMUL R21, R21, UR38 ;  /* 0x0000002615157c20 */ /* 0x000fc80008400000 */
[----:B--2---:R-:W-:Y:S01]  /*1be40*/  FFMA R21, R56, UR39, R21 ;  /* 0x0000002738157c23 */ /* 0x004fe20008000015 */
[----:B------:R-:W-:Y:S01]  /*1be50*/  LOP3.LUT P3, RZ, R31, 0x10, RZ, 0xc0, !PT ;  /* 0x000000101fff7812 */ /* 0x000fe2000786c0ff */
[----:B------:R-:W2:Y:S03]  /*1be60*/  LDL.LU R56, [R1+0x24c] ;  /* 0x00024c0001387983 */ /* 0x000ea60000300800 */
[----:B------:R-:W-:Y:S01]  /*1be70*/  F2FP.SATFINITE.E4M3.F32.PACK_AB_MERGE_C R21, RZ, R21, RZ ;  /* 0x00000015ff15723e */ /* 0x000fe200048070ff */
[----:B------:R-:W3:Y:S04]  /*1be80*/  LDL.LU R57, [R1+0x250] ;  /* 0x0002500001397983 */ /* 0x000ee80000300800 */
[----:B------:R0:W-:Y:S01]  /*1be90*/  @!P1 STG.E.U8 desc[UR44][R34.64+0x10], R21 ;  /* 0x0000101522009986 */ /* 0x0001e2000c10112c */
[----:B------:R-:W-:-:S13]  /*1bea0*/  ISETP.LT.OR P1, PT, R29, 0x12, !P0 ;  /* 0x000000121d00780c */ /* 0x000fda0004721670 */
[----:B------:R-:W1:Y:S01]  /*1beb0*/  @!P1 LDC.64 R22, c[0x0][0x5c0] ;  /* 0x00017000ff169b82 */ /* 0x000e620000000a00 */
[----:B------:R-:W-:Y:S02]  /*1bec0*/  @!P1 IMAD.MOV.U32 R32, RZ, RZ, R24 ;  /* 0x000000ffff209224 */ /* 0x000fe400078e0018 */
[----:B------:R-:W-:Y:S02]  /*1bed0*/  @!P1 IMAD.MOV.U32 R33, RZ, RZ, R30 ;  /* 0x000000ffff219224 */ /* 0x000fe400078e001e */
[----:B------:R-:W-:-:S04]  /*1bee0*/  @!P1 IMAD.WIDE.U32 R32, R4, 0x180, R32 ;  /* 0x0000018004209825 */ /* 0x000fc800078e0020 */
[----:B0-----:R-:W-:Y:S01]  /*1bef0*/  @!P1 IMAD R21, R5, 0x180, RZ ;  /* 0x0000018005159824 */ /* 0x001fe200078e02ff */
[----:B-1----:R-:W-:-:S04]  /*1bf00*/  @!P1 IADD3 R34, P4, R32, R22, RZ ;  /* 0x0000001620229210 */ /* 0x002fc80007f9e0ff */
        /* <DEDUP_REMOVED lines=11> */
[----:B------:R-:W-:-:S13]  /*1bfc0*/  ISETP.LT.OR P5, PT, R29, 0x21, !P3 ;  /* 0x000000211d00780c */ /* 0x000fda0005fa1670 */
[----:B------:R-:W0:Y:S01]  /*1bfd0*/  @!P5 LDC.64 R22, c[0x0][0x5c0] ;  /* 0x00017000ff16db82 */ /* 0x000e220000000a00 */
[----:B------:R-:W-:-:S04]  /*1bfe0*/  LOP3.LUT R31, R31, 0xfffffff7, RZ, 0xc0, !PT ;  /* 0xfffffff71f1f7812 */ /* 0x000fc800078ec0ff */
[----:B------:R-:W-:Y:S02]  /*1bff0*/  @P5 LOP3.LUT R31, R31, 0x8, RZ, 0xfc, !PT ;  /* 0x000000081f1f5812 */ /* 0x000fe400078efcff */
[----:B----4-:R-:W-:-:S04]  /*1c000*/  LOP3.LUT R21, R21, 0xff, RZ, 0xc0, !PT ;  /* 0x000000ff15157812 */ /* 0x010fc800078ec0ff */
[----:B------:R-:W-:-:S05]  /*1c010*/  F2FP.F16.E4M3.UNPACK_B R21, R21 ;  /* 0x00000015ff15723e */ /* 0x000fca00020006ff */
[----:B------:R-:W-:-:S05]  /*1c020*/  HADD2.F32 R21, -RZ, R21.H0_H0 ;  /* 0x20000015ff157230 */ /* 0x000fca0000004100 */
[----:B------:R-:W-:-:S04]  /*1c030*/  FMUL R21, R21, UR38 ;  /* 0x0000002615157c20 */ /* 0x000fc80008400000 */
[----:B------:R-:W-:-:S05]  /*1c040*/  FFMA R21, R58, UR39, R21 ;  /* 0x000000273a157c23 */ /* 0x000fca0008000015 */
[----:B------:R-:W-:-:S05]  /*1c050*/  F2FP.SATFINITE.E4M3.F32.PACK_AB_MERGE_C R21, RZ, R21, RZ ;  /* 0x00000015ff15723e */ /* 0x000fca00048070ff */
[----:B------:R1:W-:Y:S01]  /*1c060*/  @!P1 STG.E.U8 desc[UR44][R34.64+0x11], R21 ;  /* 0x0000111522009986 */ /* 0x0003e2000c10112c */
[----:B0-----:R-:W-:-:S04]  /*1c070*/  @!P5 IADD3 R38, P1, P4, R24, UR8, R22 ;  /* 0x000000081826dc10 */ /* 0x001fc8000fc3e016 */
[----:B------:R-:W-:Y:S02]  /*1c080*/  @!P5 IADD3.X R39, R30, UR7, R23, P1, P4 ;  /* 0x000000071e27dc10 */ /* 0x000fe40008fe8417 */
[----:B------:R-:W-:Y:S02]  /*1c090*/  LOP3.LUT P5, RZ, R0, 0x40, RZ, 0xc0, !PT ;  /* 0x0000004000ff7812 */ /* 0x000fe400078ac0ff */
[----:B-1----:R-:W-:-:S11]  /*1c0a0*/  PRMT R21, RZ, 0x7610, R21 ;  /* 0x00007610ff157816 */ /* 0x002fd60000000015 */
[----:B------:R-:W4:Y:S01]  /*1c0b0*/  @!P5 LDG.E.U8 R21, desc[UR44][R18.64+0x10] ;  /* 0x0000102c1215d981 */ /* 0x000f22000c1e1100 */
[----:B------:R-:W-:Y:S02]  /*1c0c0*/  LOP3.LUT P2, RZ, R0, 0x10, RZ, 0xc0, !PT ;  /* 0x0000001000ff7812 */ /* 0x000fe4000784c0ff */
[----:B------:R-:W-:-:S13]  /*1c0d0*/  ISETP.LT.OR P1, PT, R29, 0x22, !P3 ;  /* 0x000000221d00780c */ /* 0x000fda0005f21670 */
[----:B------:R-:W0:Y:S01]  /*1c0e0*/  @!P1 LDC.64 R22, c[0x0][0x5c0] ;  /* 0x00017000ff169b82 */ /* 0x000e220000000a00 */
        /* <DEDUP_REMOVED lines=8> */
[----:B------:R1:W-:Y:S02]  /*1c170*/  @!P5 STG.E.U8 desc[UR44][R48.64+0x10], R21 ;  /* 0x000010153000d986 */ /* 0x0003e4000c10112c */
[----:B-1----:R-:W-:-:S06]  /*1c180*/  PRMT R21, RZ, 0x7610, R21 ;  /* 0x00007610ff157816 */ /* 0x002fcc0000000015 */
[----:B------:R-:W4:Y:S01]  /*1c190*/  @!P2 LDG.E.U8 R21, desc[UR44][R18.64+0x11] ;  /* 0x0000112c1215a981 */ /* 0x000f22000c1e1100 */
[----:B------:R-:W-:Y:S02]  /*1c1a0*/  @P6 LOP3.LUT R20, R20, 0x80000, RZ, 0xfc, !PT ;  /* 0x0008000014146812 */ /* 0x000fe400078efcff */
[----:B0-----:R-:W-:-:S04]  /*1c1b0*/  @!P1 IADD3 R34, P4, P6, R24, UR8, R22 ;  /* 0x0000000818229c10 */ /* 0x001fc8000fe9e016 */
[----:B------:R-:W-:Y:S02]  /*1c1c0*/  @!P1 IADD3.X R35, R30, UR7, R23, P4, P6 ;  /* 0x000000071e239c10 */ /* 0x000fe4000a7ec417 */
[----:B------:R-:W-:-:S13]  /*1c1d0*/  ISETP.LT.OR P4, PT, R29, 0x19, !P0 ;  /* 0x000000191d00780c */ /* 0x000fda0004781670 */
[----:B------:R-:W0:Y:S01]  /*1c1e0*/  @!P4 LDC.64 R22, c[0x0][0x5c0] ;  /* 0x00017000ff16cb82 */ /* 0x000e220000000a00 */
[----:B------:R-:W-:Y:S02]  /*1c1f0*/  @!P4 IMAD.MOV.U32 R32, RZ, RZ, R24 ;  /* 0x000000ffff20c224 */ /* 0x000fe400078e0018 */
[----:B------:R-:W-:Y:S02]  /*1c200*/  @!P4 IMAD.MOV.U32 R33, RZ, RZ, R30 ;  /* 0x000000ffff21c224 */ /* 0x000fe400078e001e */
[----:B------:R-:W-:-:S03]  /*1c210*/  @!P4 IMAD.WIDE.U32 R32, R4, 0x180, R32 ;  /* 0x000001800420c825 */ /* 0x000fc600078e0020 */
[----:B0-----:R-:W-:Y:S02]  /*1c220*/  @!P4 IADD3 R32, P6, R32, R22, RZ ;  /* 0x000000162020c210 */ /* 0x001fe40007fde0ff */
[----:B----4-:R-:W-:-:S04]  /*1c230*/  LOP3.LUT R21, R21, 0xff, RZ, 0xc0, !PT ;  /* 0x000000ff15157812 */ /* 0x010fc800078ec0ff */
[----:B------:R-:W-:-:S05]  /*1c240*/  F2FP.F16.E4M3.UNPACK_B R21, R21 ;  /* 0x00000015ff15723e */ /* 0x000fca00020006ff */
[----:B------:R-:W-:-:S05]  /*1c250*/  HADD2.F32 R21, -RZ, R21.H0_H0 ;  /* 0x20000015ff157230 */ /* 0x000fca0000004100 */
[----:B------:R-:W-:-:S04]  /*1c260*/  FMUL R21, R21, UR38 ;  /* 0x0000002615157c20 */ /* 0x000fc80008400000 */
[----:B---3--:R-:W-:Y:S01]  /*1c270*/  FFMA R21, R57, UR39, R21 ;  /* 0x0000002739157c23 */ /* 0x008fe20008000015 */
[----:B------:R-:W-:Y:S01]  /*1c280*/  ISETP.LT.OR P5, PT, R29, 0x29, !P3 ;  /* 0x000000291d00780c */ /* 0x000fe20005fa1670 */
[----:B------:R-:W3:Y:S03]  /*1c290*/  LDL.LU R57, [R1+0x258] ;  /* 0x0002580001397983 */ /* 0x000ee60000300800 */
[----:B------:R-:W-:-:S05]  /*1c2a0*/  F2FP.SATFINITE.E4M3.F32.PACK_AB_MERGE_C R21, RZ, R21, RZ ;  /* 0x00000015ff15723e */ /* 0x000fca00048070ff */
[----:B------:R0:W-:Y:S02]  /*1c2b0*/  @!P2 STG.E.U8 desc[UR44][R44.64+0x11], R21 ;  /* 0x000011152c00a986 */ /* 0x0001e4000c10112c */
[----:B0-----:R-:W-:-:S05]  /*1c2c0*/  @!P4 IMAD R21, R5, 0x180, RZ ;  /* 0x000001800515c824 */ /* 0x001fca00078e02ff */
[--C-:B------:R-:W-:Y:S02]  /*1c2d0*/  @!P4 IADD3.X R33, R23, R33, R21.reuse, P6, !PT ;  /* 0x000000211721c210 */ /* 0x100fe400037fe415 */
[----:B------:R-:W-:Y:S01]  /*1c2e0*/  PRMT R21, RZ, 0x7610, R21 ;  /* 0x00007610ff157816 */ /* 0x000fe20000000015 */
[----:B------:R-:W0:Y:S05]  /*1c2f0*/  @!P5 LDC.64 R22, c[0x0][0x5c0] ;  /* 0x00017000ff16db82 */ /* 0x000e2a0000000a00 */
        /* <DEDUP_REMOVED lines=19> */
[--C-:B------:R-:W-:Y:S02]  /*1c430*/  @!P4 IADD3.X R33, R33, R23, R21.reuse, P6, !PT ;  /* 0x000000172121c210 */ /* 0x100fe400037fe415 */
[----:B------:R-:W-:-:S06]  /*1c440*/  PRMT R21, RZ, 0x7610, R21 ;  /* 0x00007610ff157816 */ /* 0x000fcc0000000015 */
[----:B------:R-:W4:Y:S01]  /*1c450*/  @!P4 LDG.E.U8 R21, desc[UR44][R16.64+0x19] ;  /* 0x0000192c1015c981 */ /* 0x000f22000c1e1100 */
[----:B------:R-:W-:Y:S02]  /*1c460*/  @P0 LOP3.LUT R3, R3, 0x4000000, RZ, 0xfc, !PT ;  /* 0x0400000003030812 */ /* 0x000fe400078efcff */
[----:B------:R-:W-:-:S13]  /*1c470*/  ISETP.LT.OR P0, PT, R29, 0x2a, !P3 ;  /* 0x0000002a1d00780c */ /* 0x000fda0005f01670 */
[----:B------:R-:W0:Y:S01]  /*1c480*/  @!P0 LDC.64 R22, c[0x0][0x5c0] ;  /* 0x00017000ff168b82 */ /* 0x000e220000000a00 */
[----:B------:R-:W-:-:S04]  /*1c490*/  LOP3.LUT R31, R31, 0xfffffffd, RZ, 0xc0, !PT ;  /* 0xfffffffd1f1f7812 */ /* 0x000fc800078ec0ff */
[----:B------:R-:W-:Y:S02]  /*1c4a0*/  @P0 LOP3.LUT R31, R31, 0x2, RZ, 0xfc, !PT ;  /* 0x000000021f1f0812 */ /* 0x000fe400078efcff */
[----:B0-----:R-:W-:-:S04]  /*1c4b0*/  @!P0 IADD3 R36, P2, P6, R24, UR8, R22 ;  /* 0x0000000818248c10 */ /* 0x001fc8000fe5e016 */
[----:B------:R-:W-:Y:S02]  /*1c4c0*/  @!P0 IADD3.X R37, R30, UR7, R23, P2, P6 ;  /* 0x000000071e258c10 */ /* 0x000fe400097ec417 */
[----:B------:R-:W-:Y:S02]  /*1c4d0*/  LOP3.LUT P0, RZ, R0, 0x80, RZ, 0xc0, !PT ;  /* 0x0000008000ff7812 */ /* 0x000fe4000780c0ff */
[----:B----4-:R-:W-:-:S04]  /*1c4e0*/  LOP3.LUT R21, R21, 0xff, RZ, 0xc0, !PT ;  /* 0x000000ff15157812 */ /* 0x010fc800078ec0ff */
[----:B------:R-:W-:-:S05]  /*1c4f0*/  F2FP.F16.E4M3.UNPACK_B R21, R21 ;  /* 0x00000015ff15723e */ /* 0x000fca00020006ff */
[----:B------:R-:W-:-:S05]  /*1c500*/  HADD2.F32 R21, -RZ, R21.H0_H0 ;  /* 0x20000015ff157230 */ /* 0x000fca0000004100 */
[----:B------:R-:W-:-:S04]  /*1c510*/  FMUL R21, R21, UR38 ;  /* 0x0000002615157c20 */ /* 0x000fc80008400000 */
[----:B---3--:R-:W-:Y:S01]  /*1c520*/  FFMA R21, R57, UR39, R21 ;  /* 0x0000002739157c23 */ /* 0x008fe20008000015 */
[----:B------:R-:W-:Y:S01]  /*1c530*/  LOP3.LUT P2, RZ, R0, 0x20, RZ, 0xc0, !PT ;  /* 0x0000002000ff7812 */ /* 0x000fe2000784c0ff */
[----:B------:R-:W3:Y:S03]  /*1c540*/  LDL.LU R57, [R1+0x260] ;  /* 0x0002600001397983 */ /* 0x000ee60000300800 */
[----:B------:R-:W-:-:S05]  /*1c550*/  F2FP.SATFINITE.E4M3.F32.PACK_AB_MERGE_C R21, RZ, R21, RZ ;  /* 0x00000015ff15723e */ /* 0x000fca00048070ff */
[----:B------:R0:W-:Y:S02]  /*1c560*/  @!P4 STG.E.U8 desc[UR44][R32.64+0x19], R21 ;  /* 0x000019152000c986 */ /* 0x0001e4000c10112c */
[----:B0-----:R-:W-:-:S06]  /*1c570*/  PRMT R21, RZ, 0x7610, R21 ;  /* 0x00007610ff157816 */ /* 0x001fcc0000000015 */
[----:B------:R-:W4:Y:S01]  /*1c580*/  @!P0 LDG.E.U8 R21, desc[UR44][R18.64+0x18] ;  /* 0x0000182c12158981 */ /* 0x000f22000c1e1100 */
[----:B------:R-:W-:-:S13]  /*1c590*/  ISETP.LT.OR P5, PT, R29, 0x31, !P3 ;  /* 0x000000311d00780c */ /* 0x000fda0005fa1670 */
[----:B------:R-:W0:Y:S01]  /*1c5a0*/  @!P5 LDC.64 R22, c[0x0][0x5c0] ;  /* 0x00017000ff16db82 */ /* 0x000e220000000a00 */
[----:B----4-:R-:W-:-:S04]  /*1c5b0*/  LOP3.LUT R21, R21, 0xff, RZ, 0xc0, !PT ;  /* 0x000000ff15157812 */ /* 0x010fc800078ec0ff */
[----:B------:R-:W-:-:S05]  /*1c5c0*/  F2FP.F16.E4M3.UNPACK_B R21, R21 ;  /* 0x00000015ff15723e */ /* 0x000fca00020006ff */
[----:B------:R-:W-:-:S05]  /*1c5d0*/  HADD2.F32 R21, -RZ, R21.H0_H0 ;  /* 0x20000015ff157230 */ /* 0x000fca0000004100 */
[----:B------:R-:W-:-:S04]  /*1c5e0*/  FMUL R21, R21, UR38 ;  /* 0x0000002615157c20 */ /* 0x000fc80008400000 */
[----:B--2---:R-:W-:Y:S01]  /*1c5f0*/  FFMA R21, R56, UR39, R21 ;  /* 0x0000002738157c23 */ /* 0x004fe20008000015 */
[----:B0-----:R-:W-:Y:S01]  /*1c600*/  @!P5 IADD3 R44, P4, P6, R24, UR8, R22 ;  /* 0x00000008182cdc10 */ /* 0x001fe2000fe9e016 */
[----:B------:R-:W2:Y:S03]  /*1c610*/  LDL.LU R56, [R1+0x264] ;  /* 0x0002640001387983 */ /* 0x000ea60000300800 */
[----:B------:R-:W-:-:S05]  /*1c620*/  F2FP.SATFINITE.E4M3.F32.PACK_AB_MERGE_C R21, RZ, R21, RZ ;  /* 0x00000015ff15723e */ /* 0x000fca00048070ff */
[----:B------:R0:W-:Y:S02]  /*1c630*/  @!P0 STG.E.U8 desc[UR44][R46.64+0x18], R21 ;  /* 0x000018152e008986 */ /* 0x0001e4000c10112c */
[----:B0-----:R-:W-:-:S06]  /*1c640*/  PRMT R21, RZ, 0x7610, R21 ;  /* 0x00007610ff157816 */ /* 0x001fcc0000000015 */
[----:B------:R-:W4:Y:S01]  /*1c650*/  @!P2 LDG.E.U8 R21, desc[UR44][R18.64+0x19] ;  /* 0x0000192c1215a981 */ /* 0x000f22000c1e1100 */
[----:B------:R-:W-:Y:S02]  /*1c660*/  @!P5 IADD3.X R45, R30, UR7, R23, P4, P6 ;  /* 0x000000071e2ddc10 */ /* 0x000fe4000a7ec417 */
[----:B------:R-:W-:-:S13]  /*1c670*/  ISETP.LT.OR P5, PT, R29, 0x32, !P3 ;  /* 0x000000321d00780c */ /* 0x000fda0005fa1670 */
[----:B------:R-:W0:Y:S01]  /*1c680*/  @!P5 LDC.64 R22, c[0x0][0x5c0] ;  /* 0x00017000ff16db82 */ /* 0x000e220000000a00 */
[----:B------:R-:W-:Y:S02]  /*1c690*/  ISETP.LT.OR P0, PT, R29, 0x39, !P3 ;  /* 0x000000391d00780c */ /* 0x000fe40005f01670 */
[----:B0-----:R-:W-:-:S04]  /*1c6a0*/  @!P5 IADD3 R32, P4, P6, R24, UR8, R22 ;  /* 0x000000081820dc10 */ /* 0x001fc8000fe9e016 */
[----:B------:R-:W-:-:S07]  /*1c6b0*/  @!P5 IADD3.X R33, R30, UR7, R23, P4, P6 ;  /* 0x000000071e21dc10 */ /* 0x000fce000a7ec417 */
[----:B------:R-:W0:Y:S02]  /*1c6c0*/  @!P0 LDC.64 R22, c[0x0][0x5c0] ;  /* 0x00017000ff168b82 */ /* 0x000e240000000a00 */
[----:B0-----:R-:W-:-:S04]  /*1c6d0*/  @!P0 IADD3 R54, P4, P6, R24, UR8, R22 ;  /* 0x0000000818368c10 */ /* 0x001fc8000fe9e016 */
[----:B------:R-:W-:Y:S02]  /*1c6e0*/  @!P0 IADD3.X R55, R30, UR7, R23, P4, P6 ;  /* 0x000000071e378c10 */ /* 0x000fe4000a7ec417 */
[----:B------:R-:W-:Y:S02]  /*1c6f0*/  ISETP.GE.AND P0, PT, R28, 0x1, PT ;  /* 0x000000011c00780c */ /* 0x000fe40003f06270 */
        /* <DEDUP_REMOVED lines=8> */
[----:B------:R-:W-:-:S13]  /*1c780*/  ISETP.LT.OR P2, PT, R29, 0x3a, !P3 ;  /* 0x0000003a1d00780c */ /* 0x000fda0005f41670 */
[----:B------:R-:W1:Y:S01]  /*1c790*/  @!P2 LDC.64 R22, c[0x0][0x5c0] ;  /* 0x00017000ff16ab82 */ /* 0x000e620000000a00 */
[----:B0-----:R-:W-:Y:S02]  /*1c7a0*/  PRMT R21, RZ, 0x7610, R21 ;  /* 0x00007610ff157816 */ /* 0x001fe40000000015 */
[----:B-1----:R-:W-:-:S04]  /*1c7b0*/  @!P2 IADD3 R50, P4, P6, R24, UR8, R22 ;  /* 0x000000081832ac10 */ /* 0x002fc8000fe9e016 */
[----:B------:R-:W-:Y:S02]  /*1c7c0*/  @!P2 IADD3.X R51, R30, UR7, R23, P4, P6 ;  /* 0x000000071e33ac10 */ /* 0x000fe4000a7ec417 */
[----:B------:R-:W-:-:S13]  /*1c7d0*/  ISETP.LT.OR P4, PT, R29, 0x21, !P0 ;  /* 0x000000211d00780c */ /* 0x000fda0004781670 */
[----:B------:R-:W4:Y:S01]  /*1c7e0*/  @!P4 LDG.E.U8 R21, desc[UR44][R26.64+0x20] ;  /* 0x0000202c1a15c981 */ /* 0x000f22000c1e1100 */
[----:B------:R-:W0:Y:S02]  /*1c7f0*/  @!P4 LDC.64 R22, c[0x0][0x5c0] ;  /* 0x00017000ff16cb82 */ /* 0x000e240000000a00 */
[----:B0-----:R-:W-:-:S05]  /*1c800*/  @!P4 IADD3 R22, P6, R24, R22, RZ ;  /* 0x000000161816c210 */ /* 0x001fca0007fde0ff */
[----:B------:R-:W-:Y:S01]  /*1c810*/  @!P4 IMAD.X R23, R30, 0x1, R23, P6 ;  /* 0x000000011e17c824 */ /* 0x000fe200030e0617 */
[----:B----4-:R-:W-:-:S04]  /*1c820*/  LOP3.LUT R21, R21, 0xff, RZ, 0xc0, !PT ;  /* 0x000000ff15157812 */ /* 0x010fc800078ec0ff */
[----:B------:R-:W-:-:S05]  /*1c830*/  F2FP.F16.E4M3.UNPACK_B R21, R21 ;  /* 0x00000015ff15723e */ /* 0x000fca00020006ff */
[----:B------:R-:W-:-:S05]  /*1c840*/  HADD2.F32 R21, -RZ, R21.H0_H0 ;  /* 0x20000015ff157230 */ /* 0x000fca0000004100 */
[----:B------:R-:W-:-:S04]  /*1c850*/  FMUL R21, R21, UR38 ;  /* 0x0000002615157c20 */ /* 0x000fc80008400000 */
[----:B--2---:R-:W-:Y:S01]  /*1c860*/  FFMA R21, R56, UR39, R21 ;  /* 0x0000002738157c23 */ /* 0x004fe20008000015 */
[----:B------:R-:W-:Y:S01]  /*1c870*/  LOP3.LUT P5, RZ, R31, 0x8, RZ, 0xc0, !PT ;  /* 0x000000081fff7812 */ /* 0x000fe200078ac0ff */
[----:B------:R-:W2:Y:S03]  /*1c880*/  LDL.LU R56, [R1+0x26c] ;  /* 0x00026c0001387983 */ /* 0x000ea60000300800 */
[----:B------:R-:W-:-:S05]  /*1c890*/  F2FP.SATFINITE.E4M3.F32.PACK_AB_MERGE_C R21, RZ, R21, RZ ;  /* 0x00000015ff15723e */ /* 0x000fca00048070ff */
[----:B------:R0:W-:Y:S01]  /*1c8a0*/  @!P4 STG.E.U8 desc[UR44][R22.64+0x20], R21 ;  /* 0x000020151600c986 */ /* 0x0001e2000c10112c */
[----:B------:R-:W-:Y:S02]  /*1c8b0*/  ISETP.LT.OR P4, PT, R29, 0x22, !P0 ;  /* 0x000000221d00780c */ /* 0x000fe40004781670 */
[----:B0-----:R-:W-:-:S11]  /*1c8c0*/  PRMT R21, RZ, 0x7610, R21 ;  /* 0x00007610ff157816 */ /* 0x001fd60000000015 */
[----:B------:R-:W0:Y:S01]  /*1c8d0*/  @!P4 LDC.64 R22, c[0x0][0x5c0] ;  /* 0x00017000ff16cb82 */ /* 0x000e220000000a00 */
[----:B------:R-:W4:Y:S01]  /*1c8e0*/  @!P4 LDG.E.U8 R21, desc[UR44][R26.64+0x21] ;  /* 0x0000212c1a15c981 */ /* 0x000f22000c1e1100 */
[----:B0-----:R-:W-:-:S05]  /*1c8f0*/  @!P4 IADD3 R22, P6, R24, R22, RZ ;  /* 0x000000161816c210 */ /* 0x001fca0007fde0ff */
[----:B------:R-:W-:Y:S01]  /*1c900*/  @!P4 IMAD.X R23, R30, 0x1, R23, P6 ;  /* 0x000000011e17c824 */ /* 0x000fe200030e0617 */
[----:B----4-:R-:W-:-:S04]  /*1c910*/  LOP3.LUT R21, R21, 0xff, RZ, 0xc0, !PT ;  /* 0x000000ff15157812 */ /* 0x010fc800078ec0ff */
[----:B------:R-:W-:-:S05]  /*1c920*/  F2FP.F16.E4M3.UNPACK_B R21, R21 ;  /* 0x00000015ff15723e */ /* 0x000fca00020006ff */
[----:B------:R-:W-:-:S05]  /*1c930*/  HADD2.F32 R21, -RZ, R21.H0_H0 ;  /* 0x20000015ff157230 */ /* 0x000fca0000004100 */
[----:B------:R-:W-:-:S04]  /*1c940*/  FMUL R21, R21, UR38 ;  /* 0x0000002615157c20 */ /* 0x000fc80008400000 */
[----:B---3--:R-:W-:Y:S02]  /*1c950*/  FFMA R21, R57, UR39, R21 ;  /* 0x0000002739157c23 */ /* 0x008fe40008000015 */
[----:B------:R-:W3:Y:S03]  /*1c960*/  LDL.LU R57, [R1+0x270] ;  /* 0x0002700001397983 */ /* 0x000ee60000300800 */
[----:B------:R-:W-:-:S05]  /*1c970*/  F2FP.SATFINITE.E4M3.F32.PACK_AB_MERGE_C R21, RZ, R21, RZ ;  /* 0x00000015ff15723e */ /* 0x000fca00048070ff */
[----:B------:R0:W-:Y:S02]  /*1c980*/  @!P4 STG.E.U8 desc[UR44][R22.64+0x21], R21 ;  /* 0x000021151600c986 */ /* 0x0001e4000c10112c */
[----:B0-----:R-:W-:-:S06]  /*1c990*/  PRMT R21, RZ, 0x7610, R21 ;  /* 0x00007610ff157816 */ /* 0x001fcc0000000015 */
[----:B------:R-:W4:Y:S01]  /*1c9a0*/  @!P5 LDG.E.U8 R21, desc[UR44][R6.64+0x20] ;  /* 0x0000202c0615d981 */ /* 0x000f22000c1e1100 */
[----:B------:R-:W-:-:S04]  /*1c9b0*/  LOP3.LUT P2, RZ, R31, 0x4, RZ, 0xc0, !PT ;  /* 0x000000041fff7812 */ /* 0x000fc8000784c0ff */
[----:B------:R-:W-:-:S13]  /*1c9c0*/  ISETP.LT.OR P0, PT, R29, 0x21, !P2 ;  /* 0x000000211d00780c */ /* 0x000fda0005701670 */
[----:B------:R-:W0:Y:S02]  /*1c9d0*/  @!P0 LDC.64 R22, c[0x0][0x5c0] ;  /* 0x00017000ff168b82 */ /* 0x000e240000000a00 */
[----:B0-----:R-:W-:-:S04]  /*1c9e0*/  @!P0 IADD3 R46, P4, P6, R24, UR6, R22 ;  /* 0x00000006182e8c10 */ /* 0x001fc8000fe9e016 */
[----:B------:R-:W-:Y:S02]  /*1c9f0*/  @!P0 IADD3.X R47, R30, UR5, R23, P4, P6 ;  /* 0x000000051e2f8c10 */ /* 0x000fe4000a7ec417 */
        /* <DEDUP_REMOVED lines=18> */
[----:B------:R-:W-:-:S04]  /*1cb20*/  LOP3.LUT R0, R0, 0xfffffdff, RZ, 0xc0, !PT ;  /* 0xfffffdff00007812 */ /* 0x000fc800078ec0ff */
[----:B------:R-:W-:Y:S02]  /*1cb30*/  @P0 LOP3.LUT R0, R0, 0x200, RZ, 0xfc, !PT ;  /* 0x0000020000000812 */ /* 0x000fe400078efcff */
[----:B0-----:R-:W-:-:S04]  /*1cb40*/  @!P0 IADD3 R52, P5, P6, R24, UR6, R22 ;  /* 0x0000000618348c10 */ /* 0x001fc8000febe016 */
[----:B------:R-:W-:Y:S02]  /*1cb50*/  @!P0 IADD3.X R53, R30, UR5, R23, P5, P6 ;  /* 0x000000051e358c10 */ /* 0x000fe4000afec417 */
[----:B------:R-:W-:-:S13]  /*1cb60*/  ISETP.LT.OR P0, PT, R29, 0x2a, !P2 ;  /* 0x0000002a1d00780c */ /* 0x000fda0005701670 */
[----:B------:R-:W0:Y:S01]  /*1cb70*/  @!P0 LDC.64 R22, c[0x0][0x5c0] ;  /* 0x00017000ff168b82 */ /* 0x000e220000000a00 */
[----:B------:R-:W-:-:S04]  /*1cb80*/  LOP3.LUT R31, R31, 0xfffffffe, RZ, 0xc0, !PT ;  /* 0xfffffffe1f1f7812 */ /* 0x000fc800078ec0ff */
[----:B------:R-:W-:Y:S02]  /*1cb90*/  @P4 LOP3.LUT R31, R31, 0x1, RZ, 0xfc, !PT ;  /* 0x000000011f1f4812 */ /* 0x000fe400078efcff */
        /* <DEDUP_REMOVED lines=9> */
[----:B0-----:R-:W-:-:S04]  /*1cc30*/  @!P0 IADD3 R38, P1, P5, R24, UR6, R22 ;  /* 0x0000000618268c10 */ /* 0x001fc8000fd3e016 */
[----:B------:R-:W-:Y:S02]  /*1cc40*/  @!P0 IADD3.X R39, R30, UR5, R23, P1, P5 ;  /* 0x000000051e278c10 */ /* 0x000fe40008fea417 */
[----:B------:R-:W-:Y:S02]  /*1cc50*/  ISETP.LT.OR P1, PT, R29, 0x29, !P4 ;  /* 0x000000291d00780c */ /* 0x000fe40006721670 */
[----:B-1----:R-:W-:-:S11]  /*1cc60*/  PRMT R21, RZ, 0x7610, R21 ;  /* 0x00007610ff157816 */ /* 0x002fd60000000015 */
        /* <DEDUP_REMOVED lines=19> */
[----:B------:R-:W-:-:S04]  /*1cda0*/  LOP3.LUT R0, R0, 0xfffffeff, RZ, 0xc0, !PT ;  /* 0xfffffeff00007812 */ /* 0x000fc800078ec0ff */
[----:B------:R-:W-:Y:S02]  /*1cdb0*/  @P0 LOP3.LUT R0, R0, 0x100, RZ, 0xfc, !PT ;  /* 0x0000010000000812 */ /* 0x000fe400078efcff */
[----:B------:R-:W-:Y:S02]  /*1cdc0*/  ISETP.LT.OR P0, PT, R29, 0x31, !P2 ;  /* 0x000000311d00780c */ /* 0x000fe40005701670 */
        /* <DEDUP_REMOVED lines=8> */
[----:B0-----:R-:W-:Y:S01]  /*1ce50*/  PRMT R21, RZ, 0x7610, R21 ;  /* 0x00007610ff157816 */ /* 0x001fe20000000015 */
[----:B------:R-:W0:Y:S05]  /*1ce60*/  @!P0 LDC.64 R22, c[0x0][0x5c0] ;  /* 0x00017000ff168b82 */ /* 0x000e2a0000000a00 */
[----:B------:R-:W4:Y:S01]  /*1ce70*/  @!P6 LDG.E.U8 R21, desc[UR44][R6.64+0x28] ;  /* 0x0000282c0615e981 */ /* 0x000f22000c1e1100 */
[----:B0-----:R-:W-:-:S04]  /*1ce80*/  @!P0 IADD3 R48, P1, P5, R24, UR6, R22 ;  /* 0x0000000618308c10 */ /* 0x001fc8000fd3e016 */
[----:B------:R-:W-:Y:S02]  /*1ce90*/  @!P0 IADD3.X R49, R30, UR5, R23, P1, P5 ;  /* 0x000000051e318c10 */ /* 0x000fe40008fea417 */
[----:B------:R-:W-:-:S13]  /*1cea0*/  ISETP.LT.OR P1, PT, R29, 0x32, !P2 ;  /* 0x000000321d00780c */ /* 0x000fda0005721670 */
[----:B------:R-:W0:Y:S01]  /*1ceb0*/  @!P1 LDC.64 R22, c[0x0][0x5c0] ;  /* 0x00017000ff169b82 */ /* 0x000e220000000a00 */
[----:B------:R-:W-:Y:S02]  /*1cec0*/  LOP3.LUT P0, RZ, R31, 0x2, RZ, 0xc0, !PT ;  /* 0x000000021fff7812 */ /* 0x000fe4000780c0ff */
        /* <DEDUP_REMOVED lines=12> */
[----:B0-----:R-:W-:-:S06]  /*1cf90*/  PRMT R21, RZ, 0x7610, R21 ;  /* 0x00007610ff157816 */ /* 0x001fcc0000000015 */
[----:B------:R-:W4:Y:S01]  /*1cfa0*/  @!P0 LDG.E.U8 R21, desc[UR44][R6.64+0x29] ;  /* 0x0000292c06158981 */ /* 0x000f22000c1e1100 */
[----:B------:R-:W-:Y:S02]  /*1cfb0*/  @P1 LOP3.LUT R3, R3, 0x20000000, RZ, 0xfc, !PT ;  /* 0x2000000003031812 */ /* 0x000fe400078efcff */
[----:B------:R-:W-:-:S13]  /*1cfc0*/  ISETP.LT.OR P1, PT, R29, 0x39, !P2 ;  /* 0x000000391d00780c */ /* 0x000fda0005721670 */
[----:B------:R-:W0:Y:S02]  /*1cfd0*/  @!P1 LDC.64 R22, c[0x0][0x5c0] ;  /* 0x00017000ff169b82 */ /* 0x000e240000000a00 */
[----:B0-----:R-:W-:-:S04]  /*1cfe0*/  @!P1 IADD3 R40, P5, P6, R24, UR6, R22 ;  /* 0x0000000618289c10 */ /* 0x001fc8000febe016 */
        /* <DEDUP_REMOVED lines=24> */
[C---:B------:R-:W-:Y:S01]  /*1d170*/  ISETP.LT.OR P1, PT, R29.reuse, 0x31, !P3 ;  /* 0x000000311d00780c */ /* 0x040fe20005f21670 */
[----:B------:R-:W2:Y:S03]  /*1d180*/  LDL.LU R56, [R1+0x28c] ;  /* 0x00028c0001387983 */ /* 0x000ea60000300800 */
[----:B------:R-:W-:Y:S01]  /*1d190*/  F2FP.SATFINITE.E4M3.F32.PACK_AB_MERGE_C R21, RZ, R21, RZ ;  /* 0x00000015ff15723e */ /* 0x000fe200048070ff */
[----:B------:R-:W4:Y:S04]  /*1d1a0*/  LDL.LU R63, [R1+0x290] ;  /* 0x00029000013f7983 */ /* 0x000f280000300800 */
[----:B------:R0:W-:Y:S01]  /*1d1b0*/  @!P5 STG.E.U8 desc[UR44][R22.64+0x30], R21 ;  /* 0x000030151600d986 */ /* 0x0001e2000c10112c */
[----:B------:R-:W-:-:S02]  /*1d1c0*/  ISETP.LT.OR P5, PT, R29, 0x32, !P4 ;  /* 0x000000321d00780c */ /* 0x000fc400067a1670 */
[----:B------:R-:W-:Y:S01]  /*1d1d0*/  LOP3.LUT R3, R3, 0xbfffffff, RZ, 0xc0, !PT ;  /* 0xbfffffff03037812 */ /* 0x000fe200078ec0ff */
[----:B------:R-:W4:Y:S01]  /*1d1e0*/  LDL.LU R62, [R1+0x294] ;  /* 0x00029400013e7983 */ /* 0x000f220000300800 */
[----:B0-----:R-:W-:-:S09]  /*1d1f0*/  PRMT R21, RZ, 0x7610, R21 ;  /* 0x00007610ff157816 */ /* 0x001fd20000000015 */
[----:B------:R-:W0:Y:S01]  /*1d200*/  @!P5 LDC.64 R22, c[0x0][0x5c0] ;  /* 0x00017000ff16db82 */ /* 0x000e220000000a00 */
[----:B------:R-:W3:Y:S01]  /*1d210*/  @!P5 LDG.E.U8 R21, desc[UR44][R26.64+0x31] ;  /* 0x0000312c1a15d981 */ /* 0x000ee2000c1e1100 */
[----:B0-----:R-:W-:-:S05]  /*1d220*/  @!P5 IADD3 R22, P6, R24, R22, RZ ;  /* 0x000000161816d210 */ /* 0x001fca0007fde0ff */
[----:B------:R-:W-:Y:S01]  /*1d230*/  @!P5 IMAD.X R23, R30, 0x1, R23, P6 ;  /* 0x000000011e17d824 */ /* 0x000fe200030e0617 */
[----:B---3--:R-:W-:-:S04]  /*1d240*/  LOP3.LUT R21, R21, 0xff, RZ, 0xc0, !PT ;  /* 0x000000ff15157812 */ /* 0x008fc800078ec0ff */
[----:B------:R-:W-:-:S05]  /*1d250*/  F2FP.F16.E4M3.UNPACK_B R21, R21 ;  /* 0x00000015ff15723e */ /* 0x000fca00020006ff */
[----:B------:R-:W-:-:S05]  /*1d260*/  HADD2.F32 R21, -RZ, R21.H0_H0 ;  /* 0x20000015ff157230 */ /* 0x000fca0000004100 */
[----:B------:R-:W-:-:S04]  /*1d270*/  FMUL R21, R21, UR38 ;  /* 0x0000002615157c20 */ /* 0x000fc80008400000 */
[----:B------:R-:W-:-:S05]  /*1d280*/  FFMA R21, R57, UR39, R21 ;  /* 0x0000002739157c23 */ /* 0x000fca0008000015 */
[----:B------:R-:W-:-:S05]  /*1d290*/  F2FP.SATFINITE.E4M3.F32.PACK_AB_MERGE_C R21, RZ, R21, RZ ;  /* 0x00000015ff15723e */ /* 0x000fca00048070ff */
[----:B------:R0:W-:Y:S02]  /*1d2a0*/  @!P5 STG.E.U8 desc[UR44][R22.64+0x31], R21 ;  /* 0x000031151600d986 */ /* 0x0001e4000c10112c */
[----:B0-----:R-:W-:-:S06]  /*1d2b0*/  PRMT R21, RZ, 0x7610, R21 ;  /* 0x00007610ff157816 */ /* 0x001fcc0000000015 */
[----:B------:R-:W3:Y:S01]  /*1d2c0*/  @!P1 LDG.E.U8 R21, desc[UR44][R6.64+0x30] ;  /* 0x0000302c06159981 */ /* 0x000ee2000c1e1100 */
[----:B------:R-:W-:Y:S02]  /*1d2d0*/  ISETP.GE.AND P0, PT, R28, 0x101, PT ;  /* 0x000001011c00780c */ /* 0x000fe40003f06270 */
[----:B------:R-:W-:Y:S02]  /*1d2e0*/  @P2 LOP3.LUT R3, R3, 0x40000000, RZ, 0xfc, !PT ;  /* 0x4000000003032812 */ /* 0x000fe400078efcff */
[----:B------:R-:W-:-:S13]  /*1d2f0*/  ISETP.LT.OR P2, PT, R29, 0x21, !P0 ;  /* 0x000000211d00780c */ /* 0x000fda0004741670 */
[----:B------:R-:W0:Y:S01]  /*1d300*/  @!P2 LDC.64 R22, c[0x0][0x5c0] ;  /* 0x00017000ff16ab82 */ /* 0x000e220000000a00 */
[----:B---3--:R-:W-:-:S04]  /*1d310*/  LOP3.LUT R21, R21, 0xff, RZ, 0xc0, !PT ;  /* 0x000000ff15157812 */ /* 0x008fc800078ec0ff */
[----:B------:R-:W-:-:S05]  /*1d320*/  F2FP.F16.E4M3.UNPACK_B R21, R21 ;  /* 0x00000015ff15723e */ /* 0x000fca00020006ff */
[----:B------:R-:W-:-:S05]  /*1d330*/  HADD2.F32 R21, -RZ, R21.H0_H0 ;  /* 0x20000015ff157230 */ /* 0x000fca0000004100 */
[----:B------:R-:W-:-:S04]  /*1d340*/  FMUL R21, R21, UR38 ;  /* 0x0000002615157c20 */ /* 0x000fc80008400000 */
[----:B--2---:R-:W-:-:S05]  /*1d350*/  FFMA R21, R56, UR39, R21 ;  /* 0x0000002738157c23 */ /* 0x004fca0008000015 */
[----:B------:R-:W-:-:S05]  /*1d360*/  F2FP.SATFINITE.E4M3.F32.PACK_AB_MERGE_C R21, RZ, R21, RZ ;  /* 0x00000015ff15723e */ /* 0x000fca00048070ff */
[----:B------:R1:W-:Y:S01]  /*1d370*/  @!P1 STG.E.U8 desc[UR44][R44.64+0x30], R21 ;  /* 0x000030152c009986 */ /* 0x0003e2000c10112c */
[----:B------:R-:W-:Y:S02]  /*1d380*/  ISETP.LT.OR P1, PT, R29, 0x32, !P3 ;  /* 0x000000321d00780c */ /* 0x000fe40005f21670 */
[----:B-1----:R-:W-:-:S11]  /*1d390*/  PRMT R21, RZ, 0x7610, R21 ;  /* 0x00007610ff157816 */ /* 0x002fd60000000015 */
[----:B------:R-:W2:Y:S01]  /*1d3a0*/  @!P1 LDG.E.U8 R21, desc[UR44][R6.64+0x31] ;  /* 0x0000312c06159981 */ /* 0x000ea2000c1e1100 */
[----:B------:R-:W-:Y:S02]  /*1d3b0*/  LOP3.LUT R0, R0, 0xffffdfff, RZ, 0xc0, !PT ;  /* 0xffffdfff00007812 */ /* 0x000fe400078ec0ff */
[----:B0-----:R-:W-:Y:S02]  /*1d3c0*/  @!P2 IADD3 R58, P5, P6, R24, UR10, R22 ;  /* 0x0000000a183aac10 */ /* 0x001fe4000febe016 */
[----:B------:R-:W-:Y:S02]  /*1d3d0*/  @P2 LOP3.LUT R0, R0, 0x2000, RZ, 0xfc, !PT ;  /* 0x0000200000002812 */ /* 0x000fe400078efcff */
        /* <DEDUP_REMOVED lines=8> */
[----:B------:R-:W0:Y:S02]  /*1d460*/  @!P2 LDC.64 R22, c[0x0][0x5c0] ;  /* 0x00017000ff16ab82 */ /* 0x000e240000000a00 */
[----:B0-----:R-:W-:-:S04]  /*1d470*/  @!P2 IADD3 R60, P5, P6, R24, UR10, R22 ;  /* 0x0000000a183cac10 */ /* 0x001fc8000febe016 */
[----:B------:R-:W-:Y:S02]  /*1d480*/  @!P2 IADD3.X R61, R30, UR9, R23, P5, P6 ;  /* 0x000000091e3dac10 */ /* 0x000fe4000afec417 */
[----:B--2---:R-:W-:-:S04]  /*1d490*/  LOP3.LUT R21, R21, 0xff, RZ, 0xc0, !PT ;  /* 0x000000ff15157812 */ /* 0x004fc800078ec0ff */
[----:B------:R-:W-:-:S05]  /*1d4a0*/  F2FP.F16.E4M3.UNPACK_B R21, R21 ;  /* 0x00000015ff15723e */ /* 0x000fca00020006ff */
[----:B------:R-:W-:-:S05]  /*1d4b0*/  HADD2.F32 R21, -RZ, R21.H0_H0 ;  /* 0x20000015ff157230 */ /* 0x000fca0000004100 */
[----:B------:R-:W-:-:S04]  /*1d4c0*/  FMUL R21, R21, UR38 ;  /* 0x0000002615157c20 */ /* 0x000fc80008400000 */
[----:B----4-:R-:W-:Y:S02]  /*1d4d0*/  FFMA R21, R63, UR39, R21 ;  /* 0x000000273f157c23 */ /* 0x010fe40008000015 */
[----:B------:R-:W2:Y:S03]  /*1d4e0*/  LDL.LU R63, [R1+0x298] ;  /* 0x00029800013f7983 */ /* 0x000ea60000300800 */
        /* <DEDUP_REMOVED lines=8> */
[----:B------:R-:W3:Y:S01]  /*1d570*/  @!P5 LDG.E.U8 R21, desc[UR44][R26.64+0x38] ;  /* 0x0000382c1a15d981 */ /* 0x000ee2000c1e1100 */
[----:B------:R-:W0:Y:S02]  /*1d580*/  @!P5 LDC.64 R22, c[0x0][0x5c0] ;  /* 0x00017000ff16db82 */ /* 0x000e240000000a00 */
[----:B0-----:R-:W-:-:S05]  /*1d590*/  @!P5 IADD3 R22, P6, R24, R22, RZ ;  /* 0x000000161816d210 */ /* 0x001fca0007fde0ff */
[----:B------:R-:W-:Y:S01]  /*1d5a0*/  @!P5 IMAD.X R23, R30, 0x1, R23, P6 ;  /* 0x000000011e17d824 */ /* 0x000fe200030e0617 */
[----:B---3--:R-:W-:-:S04]  /*1d5b0*/  LOP3.LUT R21, R21, 0xff, RZ, 0xc0, !PT ;  /* 0x000000ff15157812 */ /* 0x008fc800078ec0ff */
[----:B------:R-:W-:-:S05]  /*1d5c0*/  F2FP.F16.E4M3.UNPACK_B R21, R21 ;  /* 0x00000015ff15723e */ /* 0x000fca00020006ff */
[----:B------:R-:W-:-:S05]  /*1d5d0*/  HADD2.F32 R21, -RZ, R21.H0_H0 ;  /* 0x20000015ff157230 */ /* 0x000fca0000004100 */
[----:B------:R-:W-:-:S04]  /*1d5e0*/  FMUL R21, R21, UR38 ;  /* 0x0000002615157c20 */ /* 0x000fc80008400000 */
[----:B------:R-:W-:Y:S02]  /*1d5f0*/  FFMA R21, R62, UR39, R21 ;  /* 0x000000273e157c23 */ /* 0x000fe40008000015 */
[----:B------:R-:W3:Y:S03]  /*1d600*/  LDL.LU R62, [R1+0x29c] ;  /* 0x00029c00013e7983 */ /* 0x000ee60000300800 */
        /* <DEDUP_REMOVED lines=8> */
[----:B------:R-:W2:Y:S01]  /*1d690*/  @!P5 LDG.E.U8 R21, desc[UR44][R26.64+0x39] ;  /* 0x0000392c1a15d981 */ /* 0x000ea2000c1e1100 */
[----:B------:R-:W-:Y:S02]  /*1d6a0*/  ISETP.LT.OR P4, PT, R29, 0x39, !P3 ;  /* 0x000000391d00780c */ /* 0x000fe40005f81670 */
[----:B0-----:R-:W-:-:S05]  /*1d6b0*/  @!P5 IADD3 R22, P6, R24, R22, RZ ;  /* 0x000000161816d210 */ /* 0x001fca0007fde0ff */
[----:B------:R-:W-:Y:S01]  /*1d6c0*/  @!P5 IMAD.X R23, R30, 0x1, R23, P6 ;  /* 0x000000011e17d824 */ /* 0x000fe200030e0617 */
[----:B--2---:R-:W-:-:S04]  /*1d6d0*/  LOP3.LUT R21, R21, 0xff, RZ, 0xc0, !PT ;  /* 0x000000ff15157812 */ /* 0x004fc800078ec0ff */
[----:B------:R-:W-:-:S05]  /*1d6e0*/  F2FP.F16.E4M3.UNPACK_B R21, R21 ;  /* 0x00000015ff15723e */ /* 0x000fca00020006ff */
[----:B------:R-:W-:-:S05]  /*1d6f0*/  HADD2.F32 R21, -RZ, R21.H0_H0 ;  /* 0x20000015ff157230 */ /* 0x000fca0000004100 */
[----:B------:R-:W-:-:S04]  /*1d700*/  FMUL R21, R21, UR38 ;  /* 0x0000002615157c20 */ /* 0x000fc80008400000 */
[----:B------:R-:W-:-:S05]  /*1d710*/  FFMA R21, R63, UR39, R21 ;  /* 0x000000273f157c23 */ /* 0x000fca0008000015 */
[----:B------:R-:W-:-:S05]  /*1d720*/  F2FP.SATFINITE.E4M3.F32.PACK_AB_MERGE_C R21, RZ, R21, RZ ;  /* 0x00000015ff15723e */ /* 0x000fca00048070ff */
[----:B------:R0:W-:Y:S02]  /*1d730*/  @!P5 STG.E.U8 desc[UR44][R22.64+0x39], R21 ;  /* 0x000039151600d986 */ /* 0x0001e4000c10112c */
[----:B0-----:R-:W-:-:S06]  /*1d740*/  PRMT R21, RZ, 0x7610, R21 ;  /* 0x00007610ff157816 */ /* 0x001fcc0000000015 */
[----:B------:R-:W2:Y:S01]  /*1d750*/  @!P4 LDG.E.U8 R21, desc[UR44][R6.64+0x38] ;  /* 0x0000382c0615c981 */ /* 0x000ea2000c1e1100 */
[----:B------:R-:W-:-:S04]  /*1d760*/  @P2 LOP3.LUT R0, R0, 0x10, RZ, 0xfc, !PT ;  /* 0x0000001000002812 */ /* 0x000fc800078efcff */
[----:B------:R-:W-:-:S04]  /*1d770*/  LOP3.LUT R0, R0, 0xfffffff7, RZ, 0xc0, !PT ;  /* 0xfffffff700007812 */ /* 0x000fc800078ec0ff */
[----:B------:R-:W-:Y:S02]  /*1d780*/  @P1 LOP3.LUT R0, R0, 0x8, RZ, 0xfc, !PT ;  /* 0x0000000800001812 */ /* 0x000fe400078efcff */
[----:B------:R-:W-:-:S13]  /*1d790*/  ISETP.LT.OR P1, PT, R29, 0x31, !P0 ;  /* 0x000000311d00780c */ /* 0x000fda0004721670 */
[----:B------:R-:W0:Y:S01]  /*1d7a0*/  @!P1 LDC.64 R22, c[0x0][0x5c0] ;  /* 0x00017000ff169b82 */ /* 0x000e220000000a00 */
[----:B------:R-:W-:Y:S02]  /*1d7b0*/  ISETP.LT.OR P2, PT, R29, 0x32, !P0 ;  /* 0x000000321d00780c */ /* 0x000fe40004741670 */
[----:B------:R-:W-:Y:S02]  /*1d7c0*/  LOP3.LUT R0, R0, 0xffff7fff, RZ, 0xc0, !PT ;  /* 0xffff7fff00007812 */ /* 0x000fe400078ec0ff */
[----:B0-----:R-:W-:-:S04]  /*1d7d0*/  @!P1 IADD3 R64, P5, P6, R24, UR10, R22 ;  /* 0x0000000a18409c10 */ /* 0x001fc8000febe016 */
[----:B------:R-:W-:-:S05]  /*1d7e0*/  @!P1 IADD3.X R65, R30, UR9, R23, P5, P6 ;  /* 0x000000091e419c10 */ /* 0x000fca000afec417 */
[----:B------:R-:W0:Y:S01]  /*1d7f0*/  @!P2 LDC.64 R22, c[0x0][0x5c0] ;  /* 0x00017000ff16ab82 */ /* 0x000e220000000a00 */
[----:B------:R-:W-:-:S04]  /*1d800*/  @P1 LOP3.LUT R0, R0, 0x8000, RZ, 0xfc, !PT ;  /* 0x0000800000001812 */ /* 0x000fc800078efcff */
[C---:B------:R-:W-:Y:S02]  /*1d810*/  LOP3.LUT P1, RZ, R0.reuse, 0x20, RZ, 0xc0, !PT ;  /* 0x0000002000ff7812 */ /* 0x040fe4000782c0ff */
[----:B------:R-:W-:-:S04]  /*1d820*/  LOP3.LUT R0, R0, 0xffffbfff, RZ, 0xc0, !PT ;  /* 0xffffbfff00007812 */ /* 0x000fc800078ec0ff */
[----:B------:R-:W-:Y:S02]  /*1d830*/  @P2 LOP3.LUT R0, R0, 0x4000, RZ, 0xfc, !PT ;  /* 0x0000400000002812 */ /* 0x000fe400078efcff */
[----:B--2---:R-:W-:-:S04]  /*1d840*/  LOP3.LUT R21, R21, 0xff, RZ, 0xc0, !PT ;  /* 0x000000ff15157812 */ /* 0x004fc800078ec0ff */
[----:B------:R-:W-:-:S05]  /*1d850*/  F2FP.F16.E4M3.UNPACK_B R21, R21 ;  /* 0x00000015ff15723e */ /* 0x000fca00020006ff */
[----:B------:R-:W-:-:S05]  /*1d860*/  HADD2.F32 R21, -RZ, R21.H0_H0 ;  /* 0x20000015ff157230 */ /* 0x000fca0000004100 */
[----:B------:R-:W-:-:S04]  /*1d870*/  FMUL R21, R21, UR38 ;  /* 0x0000002615157c20 */ /* 0x000fc80008400000 */
[----:B---3--:R-:W-:Y:S01]  /*1d880*/  FFMA R21, R62, UR39, R21 ;  /* 0x000000273e157c23 */ /* 0x008fe20008000015 */
[----:B0-----:R-:W-:-:S04]  /*1d890*/  @!P2 IADD3 R62, P5, P6, R24, UR10, R22 ;  /* 0x0000000a183eac10 */ /* 0x001fc8000febe016 */
[----:B------:R-:W-:Y:S02]  /*1d8a0*/  @!P2 IADD3.X R63, R30, UR9, R23, P5, P6 ;  /* 0x000000091e3fac10 */ /* 0x000fe4000afec417 */
[----:B------:R-:W-:Y:S02]  /*1d8b0*/  ISETP.LT.OR P2, PT, R29, 0x3a, !P3 ;  /* 0x0000003a1d00780c */ /* 0x000fe40005f41670 */
[----:B------:R-:W-:-:S05]  /*1d8c0*/  F2FP.SATFINITE.E4M3.F32.PACK_AB_MERGE_C R21, RZ, R21, RZ ;  /* 0x00000015ff15723e */ /* 0x000fca00048070ff */
[----:B------:R0:W-:Y:S02]  /*1d8d0*/  @!P4 STG.E.U8 desc[UR44][R54.64+0x38], R21 ;  /* 0x000038153600c986 */ /* 0x0001e4000c10112c */
[----:B0-----:R-:W-:-:S06]  /*1d8e0*/  PRMT R21, RZ, 0x7610, R21 ;  /* 0x00007610ff157816 */ /* 0x001fcc0000000015 */
[----:B------:R-:W2:Y:S02]  /*1d8f0*/  @!P2 LDG.E.U8 R21, desc[UR44][R6.64+0x39] ;  /* 0x0000392c0615a981 */ /* 0x000ea4000c1e1100 */
[----:B--2---:R-:W-:-:S04]  /*1d900*/  LOP3.LUT R21, R21, 0xff, RZ, 0xc0, !PT ;  /* 0x000000ff15157812 */ /* 0x004fc800078ec0ff */
[----:B------:R-:W-:-:S05]  /*1d910*/  F2FP.F16.E4M3.UNPACK_B R21, R21 ;  /* 0x00000015ff15723e */ /* 0x000fca00020006ff */
[----:B------:R-:W-:-:S05]  /*1d920*/  HADD2.F32 R21, -RZ, R21.H0_H0 ;  /* 0x20000015ff157230 */ /* 0x000fca0000004100 */
[----:B------:R-:W-:-:S04]  /*1d930*/  FMUL R21, R21, UR38 ;  /* 0x0000002615157c20 */ /* 0x000fc80008400000 */
[----:B----4-:R-:W-:Y:S01]  /*1d940*/  FFMA R21, R67, UR39, R21 ;  /* 0x0000002743157c23 */ /* 0x010fe20008000015 */
[----:B------:R-:W-:Y:S01]  /*1d950*/  ISETP.LT.OR P4, PT, R29, 0x39, !P0 ;  /* 0x000000391d00780c */ /* 0x000fe20004781670 */
[----:B------:R-:W2:Y:S03]  /*1d960*/  LDL.LU R67, [R1+0x2a8] ;  /* 0x0002a80001437983 */ /* 0x000ea60000300800 */
[----:B------:R-:W-:-:S05]  /*1d970*/  F2FP.SATFINITE.E4M3.F32.PACK_AB_MERGE_C R21, RZ, R21, RZ ;  /* 0x00000015ff15723e */ /* 0x000fca00048070ff */
[----:B------:R0:W-:Y:S04]  /*1d980*/  @!P2 STG.E.U8 desc[UR44][R50.64+0x39], R21 ;  /* 0x000039153200a986 */ /* 0x0001e8000c10112c */
[----:B------:R-:W1:Y:S01]  /*1d990*/  @!P4 LDC.64 R22, c[0x0][0x5c0] ;  /* 0x00017000ff16cb82 */ /* 0x000e620000000a00 */
[----:B0-----:R-:W-:-:S06]  /*1d9a0*/  PRMT R21, RZ, 0x7610, R21 ;  /* 0x00007610ff157816 */ /* 0x001fcc0000000015 */
[----:B------:R-:W3:Y:S01]  /*1d9b0*/  @!P1 LDG.E.U8 R21, desc[UR44][R8.64+0x20] ;  /* 0x0000202c08159981 */ /* 0x000ee2000c1e1100 */
[----:B------:R-:W-:-:S04]  /*1d9c0*/  LOP3.LUT R0, R0, 0xffffff7f, RZ, 0xc0, !PT ;  /* 0xffffff7f00007812 */ /* 0x000fc800078ec0ff */
[----:B------:R-:W-:Y:S02]  /*1d9d0*/  @P4 LOP3.LUT R0, R0, 0x80, RZ, 0xfc, !PT ;  /* 0x0000008000004812 */ /* 0x000fe400078efcff */
[----:B-1----:R-:W-:-:S04]  /*1d9e0*/  @!P4 IADD3 R54, P5, P6, R24, UR10, R22 ;  /* 0x0000000a1836cc10 */ /* 0x002fc8000febe016 */
[----:B------:R-:W-:Y:S02]  /*1d9f0*/  @!P4 IADD3.X R55, R30, UR9, R23, P5, P6 ;  /* 0x000000091e37cc10 */ /* 0x000fe4000afec417 */
[----:B------:R-:W-:Y:S02]  /*1da00*/  LOP3.LUT P4, RZ, R31, 0x1, RZ, 0xc0, !PT ;  /* 0x000000011fff7812 */ /* 0x000fe4000788c0ff */
[----:B------:R-:W-:-:S13]  /*1da10*/  ISETP.LT.OR P0, PT, R29, 0x3a, !P0 ;  /* 0x0000003a1d00780c */ /* 0x000fda0004701670 */
[----:B------:R-:W0:Y:S01]  /*1da20*/  @!P0 LDC.64 R22, c[0x0][0x5c0] ;  /* 0x00017000ff168b82 */ /* 0x000e220000000a00 */
[----:B------:R-:W-:Y:S02]  /*1da30*/  ISETP.LT.OR P2, PT, R29, 0x41, !P3 ;  /* 0x000000411d00780c */ /* 0x000fe40005f41670 */
[----:B---3--:R-:W-:-:S04]  /*1da40*/  LOP3.LUT R21, R21, 0xff, RZ, 0xc0, !PT ;  /* 0x000000ff15157812 */ /* 0x008fc800078ec0ff */
[----:B------:R-:W-:-:S05]  /*1da50*/  F2FP.F16.E4M3.UNPACK_B R21, R21 ;  /* 0x00000015ff15723e */ /* 0x000fca00020006ff */
[----:B------:R-:W-:-:S05]  /*1da60*/  HADD2.F32 R21, -RZ, R21.H0_H0 ;  /* 0x20000015ff157230 */ /* 0x000fca0000004100 */
[----:B------:R-:W-:-:S04]  /*1da70*/  FMUL R21, R21, UR38 ;  /* 0x0000002615157c20 */ /* 0x000fc80008400000 */
[----:B------:R-:W-:Y:S01]  /*1da80*/  FFMA R21, R66, UR39, R21 ;  /* 0x0000002742157c23 */ /* 0x000fe20008000015 */
[----:B0-----:R-:W-:Y:S02]  /*1da90*/  @!P0 IADD3 R50, P5, P6, R24, UR10, R22 ;  /* 0x0000000a18328c10 */ /* 0x001fe4000febe016 */
[----:B------:R-:W-:Y:S01]  /*1daa0*/  LOP3.LUT R3, R3, 0xf7ffffff, RZ, 0xc0, !PT ;  /* 0xf7ffffff03037812 */ /* 0x000fe200078ec0ff */
[----:B------:R-:W-:Y:S01]  /*1dab0*/  IMAD.U32 R31, RZ, RZ, UR7 ;  /* 0x00000007ff1f7e24 */ /* 0x000fe2000f8e00ff */
[----:B------:R-:W-:Y:S01]  /*1dac0*/  F2FP.SATFINITE.E4M3.F32.PACK_AB_MERGE_C R21, RZ, R21, RZ ;  /* 0x00000015ff15723e */ /* 0x000fe200048070ff */
[----:B------:R-:W3:Y:S04]  /*1dad0*/  LDL.LU R66, [R1+0x2ac] ;  /* 0x0002ac0001427983 */ /* 0x000ee80000300800 */
[----:B------:R0:W-:Y:S01]  /*1dae0*/  @!P1 STG.E.U8 desc[UR44][R46.64+0x20], R21 ;  /* 0x000020152e009986 */ /* 0x0001e2000c10112c */
[----:B------:R-:W-:-:S02]  /*1daf0*/  @!P0 IADD3.X R51, R30, UR9, R23, P5, P6 ;  /* 0x000000091e338c10 */ /* 0x000fc4000afec417 */
[----:B------:R-:W1:Y:S01]  /*1db00*/  @!P2 LDC.64 R22, c[0x0][0x5c0] ;  /* 0x00017000ff16ab82 */ /* 0x000e620000000a00 */
[----:B------:R-:W-:Y:S01]  /*1db10*/  @P0 LOP3.LUT R3, R3, 0x8000000, RZ, 0xfc, !PT ;  /* 0x0800000003030812 */ /* 0x000fe200078efcff */
[----:B------:R-:W4:Y:S01]  /*1db20*/  LDL.LU R73, [R1+0x2b0] ;  /* 0x0002b00001497983 */ /* 0x000f220000300800 */
[----:B0-----:R-:W-:-:S03]  /*1db30*/  PRMT R21, RZ, 0x7610, R21 ;  /* 0x00007610ff157816 */ /* 0x001fc60000000015 */
[----:B------:R-:W4:Y:S04]  /*1db40*/  LDL.LU R72, [R1+0x2b4] ;  /* 0x0002b40001487983 */ /* 0x000f280000300800 */
[----:B------:R-:W2:Y:S01]  /*1db50*/  @!P4 LDG.E.U8 R21, desc[UR44][R8.64+0x21] ;  /* 0x0000212c0815c981 */ /* 0x000ea2000c1e1100 */
[----:B------:R-:W-:Y:S02]  /*1db60*/  ISETP.LT.OR P0, PT, R29, 0x42, !P3 ;  /* 0x000000421d00780c */ /* 0x000fe40005f01670 */
[----:B-1----:R-:W-:-:S04]  /*1db70*/  @!P2 IADD3 R70, P5, P6, R24, UR8, R22 ;  /* 0x000000081846ac10 */ /* 0x002fc8000febe016 */
[----:B------:R-:W-:-:S07]  /*1db80*/  @!P2 IADD3.X R71, R30, UR7, R23, P5, P6 ;  /* 0x000000071e47ac10 */ /* 0x000fce000afec417 */
[----:B------:R-:W0:Y:S02]  /*1db90*/  @!P0 LDC.64 R22, c[0x0][0x5c0] ;  /* 0x00017000ff168b82 */ /* 0x000e240000000a00 */
[----:B0-----:R-:W-:-:S04]  /*1dba0*/  @!P0 IADD3 R68, P5, P6, R24, UR8, R22 ;  /* 0x0000000818448c10 */ /* 0x001fc8000febe016 */
[----:B------:R-:W-:Y:S02]  /*1dbb0*/  @!P0 IADD3.X R69, R30, UR7, R23, P5, P6 ;  /* 0x000000071e458c10 */ /* 0x000fe4000afec417 */
[----:B------:R-:W-:-:S04]  /*1dbc0*/  ISETP.GE.AND P0, PT, R28, 0x89, PT ;  /* 0x000000891c00780c */ /* 0x000fc80003f06270 */
[----:B------:R-:W-:-:S13]  /*1dbd0*/  ISETP.LT.OR P5, PT, R29, 0x21, !P0 ;  /* 0x000000211d00780c */ /* 0x000fda00047a1670 */
[----:B------:R-:W0:Y:S01]  /*1dbe0*/  @!P5 LDC.64 R22, c[0x0][0x5c0] ;  /* 0x00017000ff16db82 */ /* 0x000e220000000a00 */
[----:B--2---:R-:W-:-:S04]  /*1dbf0*/  LOP3.LUT R21, R21, 0xff, RZ, 0xc0, !PT ;  /* 0x000000ff15157812 */ /* 0x004fc800078ec0ff */
[----:B------:R-:W-:-:S05]  /*1dc00*/  F2FP.F16.E4M3.UNPACK_B R21, R21 ;  /* 0x00000015ff15723e */ /* 0x000fca00020006ff */
[----:B------:R-:W-:-:S05]  /*1dc10*/  HADD2.F32 R21, -RZ, R21.H0_H0 ;  /* 0x20000015ff157230 */ /* 0x000fca0000004100 */
[----:B------:R-:W-:-:S04]  /*1dc20*/  FMUL R21, R21, UR38 ;  /* 0x0000002615157c20 */ /* 0x000fc80008400000 */
[----:B------:R-:W-:-:S05]  /*1dc30*/  FFMA R21, R67, UR39, R21 ;  /* 0x0000002743157c23 */ /* 0x000fca0008000015 */
[----:B------:R-:W-:-:S05]  /*1dc40*/  F2FP.SATFINITE.E4M3.F32.PACK_AB_MERGE_C R21, RZ, R21, RZ ;  /* 0x00000015ff15723e */ /* 0x000fca00048070ff */
[----:B------:R1:W-:Y:S02]  /*1dc50*/  @!P4 STG.E.U8 desc[UR44][R42.64+0x21], R21 ;  /* 0x000021152a00c986 */ /* 0x0003e4000c10112c */
[----:B-1----:R-:W-:-:S05]  /*1dc60*/  IMAD.U32 R21, RZ, RZ, UR8 ;  /* 0x00000008ff157e24 */ /* 0x002fca000f8e00ff */
[----:B------:R-:W-:-:S04]  /*1dc70*/  @!P5 IADD3 R21, P4, P6, R21, UR6, R24 ;  /* 0x000000061515dc10 */ /* 0x000fc8000fe9e018 */
[----:B------:R-:W-:Y:S02]  /*1dc80*/  @!P5 IADD3.X R31, R31, UR5, R30, P4, P6 ;  /* 0x000000051f1fdc10 */ /* 0x000fe4000a7ec41e */
[----:B0-----:R-:W-:Y:S02]  /*1dc90*/  @!P5 IADD3 R22, P4, R21, R22, RZ ;  /* 0x000000161516d210 */ /* 0x001fe40007f9e0ff */
[----:B------:R-:W-:-:S06]  /*1dca0*/  PRMT R21, RZ, 0x7610, R21 ;  /* 0x00007610ff157816 */ /* 0x000fcc0000000015 */
[----:B------:R-:W2:Y:S01]  /*1dcb0*/  @!P5 LDG.E.U8 R21, desc[UR44][R10.64+0x20] ;  /* 0x0000202c0a15d981 */ /* 0x000ea2000c1e1100 */
[----:B------:R-:W-:Y:S01]  /*1dcc0*/  @!P5 IMAD.X R23, R31, 0x1, R23, P4 ;  /* 0x000000011f17d824 */ /* 0x000fe200020e0617 */
[----:B------:R-:W-:Y:S02]  /*1dcd0*/  ISETP.LT.OR P4, PT, R29, 0x22, !P0 ;  /* 0x000000221d00780c */ /* 0x000fe40004781670 */
[----:B------:R-:W-:Y:S02]  /*1dce0*/  LOP3.LUT P2, RZ, R0, 0x200, RZ, 0xc0, !PT ;  /* 0x0000020000ff7812 */ /* 0x000fe4000784c0ff */
[----:B------:R-:W-:-:S09]  /*1dcf0*/  LOP3.LUT R3, R3, 0x7fffffff, RZ, 0xc0, !PT ;  /* 0x7fffffff03037812 */ /* 0x000fd200078ec0ff */
[----:B------:R-:W0:Y:S01]  /*1dd00*/  @!P4 LDC.64 R32, c[0x0][0x5c0] ;  /* 0x00017000ff20cb82 */ /* 0x000e220000000a00 */
[----:B--2---:R-:W-:-:S04]  /*1dd10*/  LOP3.LUT R21, R21, 0xff, RZ, 0xc0, !PT ;  /* 0x000000ff15157812 */ /* 0x004fc800078ec0ff */
[----:B------:R-:W-:-:S05]  /*1dd20*/  F2FP.F16.E4M3.UNPACK_B R21, R21 ;  /* 0x00000015ff15723e */ /* 0x000fca00020006ff */
[----:B------:R-:W-:-:S05]  /*1dd30*/  HADD2.F32 R21, -RZ, R21.H0_H0 ;  /* 0x20000015ff157230 */ /* 0x000fca0000004100 */
[----:B------:R-:W-:-:S04]  /*1dd40*/  FMUL R21, R21, UR38 ;  /* 0x0000002615157c20 */ /* 0x000fc80008400000 */
[----:B---3--:R-:W-:-:S05]  /*1dd50*/  FFMA R21, R66, UR39, R21 ;  /* 0x0000002742157c23 */ /* 0x008fca0008000015 */
[----:B------:R-:W-:-:S05]  /*1dd60*/  F2FP.SATFINITE.E4M3.F32.PACK_AB_MERGE_C R21, RZ, R21, RZ ;  /* 0x00000015ff15723e */ /* 0x000fca00048070ff */
[----:B------:R1:W-:Y:S02]  /*1dd70*/  @!P5 STG.E.U8 desc[UR44][R22.64+0x20], R21 ;  /* 0x000020151600d986 */ /* 0x0003e4000c10112c */
[----:B-1----:R-:W-:-:S06]  /*1dd80*/  PRMT R21, RZ, 0x7610, R21 ;  /* 0x00007610ff157816 */ /* 0x002fcc0000000015 */
[----:B------:R-:W2:Y:S01]  /*1dd90*/  @!P4 LDG.E.U8 R21, desc[UR44][R10.64+0x21] ;  /* 0x0000212c0a15c981 */ /* 0x000ea2000c1e1100 */
[----:B------:R-:W-:Y:S02]  /*1dda0*/  @P2 LOP3.LUT R3, R3, 0x80000000, RZ, 0xfc, !PT ;  /* 0x8000000003032812 */ /* 0x000fe400078efcff */
[----:B------:R-:W-:-:S13]  /*1ddb0*/  ISETP.LT.OR P2, PT, R29, 0x49, !P3 ;  /* 0x000000491d00780c */ /* 0x000fda0005f41670 */
[----:B------:R-:W1:Y:S01]  /*1ddc0*/  @!P2 LDC.64 R22, c[0x0][0x5c0] ;  /* 0x00017000ff16ab82 */ /* 0x000e620000000a00 */
[----:B------:R-:W-:Y:S02]  /*1ddd0*/  IMAD.U32 R31, RZ, RZ, UR8 ;  /* 0x00000008ff1f7e24 */ /* 0x000fe4000f8e00ff */
[----:B------:R-:W-:-:S03]  /*1dde0*/  IMAD.U32 R42, RZ, RZ, UR7 ;  /* 0x00000007ff2a7e24 */ /* 0x000fc6000f8e00ff */
[----:B------:R-:W-:-:S04]  /*1ddf0*/  @!P4 IADD3 R31, P1, P6, R31, UR6, R24 ;  /* 0x000000061f1fcc10 */ /* 0x000fc8000fe3e018 */
[----:B------:R-:W-:Y:S02]  /*1de00*/  @!P4 IADD3.X R42, R42, UR5, R30, P1, P6 ;  /* 0x000000052a2acc10 */ /* 0x000fe40008fec41e */
[----:B0-----:R-:W-:-:S05]  /*1de10*/  @!P4 IADD3 R32, P1, R31, R32, RZ ;  /* 0x000000201f20c210 */ /* 0x001fca0007f3e0ff */
[----:B------:R-:W-:Y:S01]  /*1de20*/  @!P4 IMAD.X R33, R42, 0x1, R33, P1 ;  /* 0x000000012a21c824 */ /* 0x000fe200008e0621 */
[----:B-1----:R-:W-:-:S04]  /*1de30*/  @!P2 IADD3 R66, P5, P6, R24, UR8, R22 ;  /* 0x000000081842ac10 */ /* 0x002fc8000febe016 */
[----:B------:R-:W-:Y:S02]  /*1de40*/  @!P2 IADD3.X R67, R30, UR7, R23, P5, P6 ;  /* 0x000000071e43ac10 */ /* 0x000fe4000afec417 */
[----:B------:R-:W-:Y:S02]  /*1de50*/  LOP3.LUT P2, RZ, R3, 0x80000000, RZ, 0xc0, !PT ;  /* 0x8000000003ff7812 */ /* 0x000fe4000784c0ff */
[----:B--2---:R-:W-:-:S04]  /*1de60*/  LOP3.LUT R21, R21, 0xff, RZ, 0xc0, !PT ;  /* 0x000000ff15157812 */ /* 0x004fc800078ec0ff */
[----:B------:R-:W-:-:S05]  /*1de70*/  F2FP.F16.E4M3.UNPACK_B R21, R21 ;  /* 0x00000015ff15723e */ /* 0x000fca00020006ff */
[----:B------:R-:W-:-:S05]  /*1de80*/  HADD2.F32 R21, -RZ, R21.H0_H0 ;  /* 0x20000015ff157230 */ /* 0x000fca0000004100 */
[----:B------:R-:W-:-:S04]  /*1de90*/  FMUL R21, R21, UR38 ;  /* 0x0000002615157c20 */ /* 0x000fc80008400000 */
[----:B----4-:R-:W-:Y:S01]  /*1dea0*/  FFMA R21, R73, UR39, R21 ;  /* 0x0000002749157c23 */ /* 0x010fe20008000015 */
[----:B------:R-:W-:Y:S01]  /*1deb0*/  LOP3.LUT P1, RZ, R0, 0x100, RZ, 0xc0, !PT ;  /* 0x0000010000ff7812 */ /* 0x000fe2000782c0ff */
[----:B------:R-:W2:Y:S03]  /*1dec0*/  LDL.LU R73, [R1+0x2b8] ;  /* 0x0002b80001497983 */ /* 0x000ea60000300800 */
[----:B------:R-:W-:-:S05]  /*1ded0*/  F2FP.SATFINITE.E4M3.F32.PACK_AB_MERGE_C R21, RZ, R21, RZ ;  /* 0x00000015ff15723e */ /* 0x000fca00048070ff */
[----:B------:R0:W-:Y:S02]  /*1dee0*/  @!P4 STG.E.U8 desc[UR44][R32.64+0x21], R21 ;  /* 0x000021152000c986 */ /* 0x0001e4000c10112c */
[----:B0-----:R-:W-:-:S06]  /*1def0*/  PRMT R21, RZ, 0x7610, R21 ;  /* 0x00007610ff157816 */ /* 0x001fcc0000000015 */
[----:B------:R-:W3:Y:S01]  /*1df00*/  @!P2 LDG.E.U8 R21, desc[UR44][R8.64+0x28] ;  /* 0x0000282c0815a981 */ /* 0x000ee2000c1e1100 */
[----:B------:R-:W-:-:S13]  /*1df10*/  ISETP.LT.OR P6, PT, R29, 0x4a, !P3 ;  /* 0x0000004a1d00780c */ /* 0x000fda0005fc1670 */
[----:B------:R-:W0:Y:S02]  /*1df20*/  @!P6 LDC.64 R22, c[0x0][0x5c0] ;  /* 0x00017000ff16eb82 */ /* 0x000e240000000a00 */
[----:B0-----:R-:W-:Y:S02]  /*1df30*/  @!P6 IADD3 R74, P4, P5, R24, UR8, R22 ;  /* 0x00000008184aec10 */ /* 0x001fe4000fd9e016 */
[----:B---3--:R-:W-:-:S04]  /*1df40*/  LOP3.LUT R21, R21, 0xff, RZ, 0xc0, !PT ;  /* 0x000000ff15157812 */ /* 0x008fc800078ec0ff */
[----:B------:R-:W-:-:S05]  /*1df50*/  F2FP.F16.E4M3.UNPACK_B R21, R21 ;  /* 0x00000015ff15723e */ /* 0x000fca00020006ff */
[----:B------:R-:W-:-:S05]  /*1df60*/  HADD2.F32 R21, -RZ, R21.H0_H0 ;  /* 0x20000015ff157230 */ /* 0x000fca0000004100 */
[----:B------:R-:W-:-:S04]  /*1df70*/  FMUL R21, R21, UR38 ;  /* 0x0000002615157c20 */ /* 0x000fc80008400000 */
[----:B------:R-:W-:Y:S01]  /*1df80*/  FFMA R21, R72, UR39, R21 ;  /* 0x0000002748157c23 */ /* 0x000fe20008000015 */
[----:B------:R-:W-:Y:S01]  /*1df90*/  @!P6 IADD3.X R75, R30, UR7, R23, P4, P5 ;  /* 0x000000071e4bec10 */ /* 0x000fe2000a7ea417 */
[----:B------:R-:W-:Y:S01]  /*1dfa0*/  IMAD.U32 R31, RZ, RZ, UR7 ;  /* 0x00000007ff1f7e24 */ /* 0x000fe2000f8e00ff */
[----:B------:R-:W-:Y:S01]  /*1dfb0*/  LOP3.LUT R0, R0, 0xffdfffff, RZ, 0xc0, !PT ;  /* 0xffdfffff00007812 */ /* 0x000fe200078ec0ff */
[----:B------:R-:W3:Y:S01]  /*1dfc0*/  LDL.LU R72, [R1+0x2bc] ;  /* 0x0002bc0001487983 */ /* 0x000ee20000300800 */
[----:B------:R-:W-:Y:S02]  /*1dfd0*/  F2FP.SATFINITE.E4M3.F32.PACK_AB_MERGE_C R21, RZ, R21, RZ ;  /* 0x00000015ff15723e */ /* 0x000fe400048070ff */
[----:B------:R-:W-:Y:S01]  /*1dfe0*/  ISETP.LT.OR P6, PT, R29, 0x51, !P3 ;  /* 0x000000511d00780c */ /* 0x000fe20005fc1670 */
[----:B------:R-:W4:Y:S04]  /*1dff0*/  LDL.LU R78, [R1+0x2c0] ;  /* 0x0002c000014e7983 */ /* 0x000f280000300800 */
[----:B------:R0:W-:Y:S04]  /*1e000*/  @!P2 STG.E.U8 desc[UR44][R52.64+0x28], R21 ;  /* 0x000028153400a986 */ /* 0x0001e8000c10112c */
[----:B------:R-:W4:Y:S04]  /*1e010*/  LDL.LU R79, [R1+0x2c4] ;  /* 0x0002c400014f7983 */ /* 0x000f280000300800 */
[----:B------:R-:W1:Y:S01]  /*1e020*/  @!P6 LDC.64 R22, c[0x0][0x5c0] ;  /* 0x00017000ff16eb82 */ /* 0x000e620000000a00 */
[----:B0-----:R-:W-:-:S06]  /*1e030*/  PRMT R21, RZ, 0x7610, R21 ;  /* 0x00007610ff157816 */ /* 0x001fcc0000000015 */
[----:B------:R-:W2:Y:S01]  /*1e040*/  @!P1 LDG.E.U8 R21, desc[UR44][R8.64+0x29] ;  /* 0x0000292c08159981 */ /* 0x000ea2000c1e1100 */
[----:B------:R-:W-:Y:S02]  /*1e050*/  ISETP.LT.OR P2, PT, R29, 0x52, !P3 ;  /* 0x000000521d00780c */ /* 0x000fe40005f41670 */
[----:B-1----:R-:W-:-:S04]  /*1e060*/  @!P6 IADD3 R76, P4, P5, R24, UR8, R22 ;  /* 0x00000008184cec10 */ /* 0x002fc8000fd9e016 */
[----:B------:R-:W-:-:S07]  /*1e070*/  @!P6 IADD3.X R77, R30, UR7, R23, P4, P5 ;  /* 0x000000071e4dec10 */ /* 0x000fce000a7ea417 */
[----:B------:R-:W0:Y:S02]  /*1e080*/  @!P2 LDC.64 R22, c[0x0][0x5c0] ;  /* 0x00017000ff16ab82 */ /* 0x000e240000000a00 */
[----:B0-----:R-:W-:-:S04]  /*1e090*/  @!P2 IADD3 R52, P4, P5, R24, UR8, R22 ;  /* 0x000000081834ac10 */ /* 0x001fc8000fd9e016 */
[----:B------:R-:W-:Y:S02]  /*1e0a0*/  @!P2 IADD3.X R53, R30, UR7, R23, P4, P5 ;  /* 0x000000071e35ac10 */ /* 0x000fe4000a7ea417 */
[----:B------:R-:W-:-:S13]  /*1e0b0*/  ISETP.LT.OR P5, PT, R29, 0x29, !P0 ;  /* 0x000000291d00780c */ /* 0x000fda00047a1670 */
[----:B------:R-:W0:Y:S01]  /*1e0c0*/  @!P5 LDC.64 R22, c[0x0][0x5c0] ;  /* 0x00017000ff16db82 */ /* 0x000e220000000a00 */
[----:B------:R-:W-:Y:S02]  /*1e0d0*/  @P6 LOP3.LUT R0, R0, 0x200000, RZ, 0xfc, !PT ;  /* 0x0020000000006812 */ /* 0x000fe400078efcff */
        /* <DEDUP_REMOVED lines=15> */
[----:B--2---:R-:W-:-:S11]  /*1e1d0*/  LOP3.LUT R21, R21, 0xff, RZ, 0xc0, !PT ;  /* 0x000000ff15157812 */ /* 0x004fd600078ec0ff */
[----:B------:R-:W0:Y:S01]  /*1e1e0*/  @!P4 LDC.64 R32, c[0x0][0x5c0] ;  /* 0x00017000ff20cb82 */ /* 0x000e220000000a00 */
        /* <DEDUP_REMOVED lines=8> */
[----:B------:R-:W-:-:S04]  /*1e270*/  LOP3.LUT R0, R0, 0xfffffdff, RZ, 0xc0, !PT ;  /* 0xfffffdff00007812 */ /* 0x000fc800078ec0ff */
[----:B------:R-:W-:Y:S02]  /*1e280*/  @P2 LOP3.LUT R0, R0, 0x200, RZ, 0xfc, !PT ;  /* 0x0000020000002812 */ /* 0x000fe400078efcff */
[----:B------:R-:W-:-:S13]  /*1e290*/  ISETP.LT.OR P2, PT, R29, 0x59, !P3 ;  /* 0x000000591d00780c */ /* 0x000fda0005f41670 */
[----:B------:R-:W1:Y:S01]  /*1e2a0*/  @!P2 LDC.64 R22, c[0x0][0x5c0] ;  /* 0x00017000ff16ab82 */ /* 0x000e620000000a00 */
[----:B------:R-:W-:Y:S02]  /*1e2b0*/  IMAD.U32 R31, RZ, RZ, UR8 ;  /* 0x00000008ff1f7e24 */ /* 0x000fe4000f8e00ff */
[----:B------:R-:W-:-:S03]  /*1e2c0*/  IMAD.U32 R38, RZ, RZ, UR7 ;  /* 0x00000007ff267e24 */ /* 0x000fc6000f8e00ff */
[----:B------:R-:W-:Y:S02]  /*1e2d0*/  @!P4 IADD3 R31, P1, P6, R31, UR6, R24 ;  /* 0x000000061f1fcc10 */ /* 0x000fe4000fe3e018 */
[----:B------:R-:W-:Y:S02]  /*1e2e0*/  LOP3.LUT R0, R0, 0xffefffff, RZ, 0xc0, !PT ;  /* 0xffefffff00007812 */ /* 0x000fe400078ec0ff */
[----:B------:R-:W-:Y:S02]  /*1e2f0*/  @!P4 IADD3.X R38, R38, UR5, R30, P1, P6 ;  /* 0x000000052626cc10 */ /* 0x000fe40008fec41e */
[----:B------:R-:W-:Y:S02]  /*1e300*/  @P2 LOP3.LUT R0, R0, 0x100000, RZ, 0xfc, !PT ;  /* 0x0010000000002812 */ /* 0x000fe400078efcff */
[----:B0-----:R-:W-:Y:S02]  /*1e310*/  @!P4 IADD3 R32, P1, R31, R32, RZ ;  /* 0x000000201f20c210 */ /* 0x001fe40007f3e0ff */
[----:B-1----:R-:W-:-:S04]  /*1e320*/  @!P2 IADD3 R72, P5, P6, R24, UR8, R22 ;  /* 0x000000081848ac10 */ /* 0x002fc8000febe016 */
[----:B------:R-:W-:Y:S02]  /*1e330*/  @!P2 IADD3.X R73, R30, UR7, R23, P5, P6 ;  /* 0x000000071e49ac10 */ /* 0x000fe4000afec417 */
[----:B------:R-:W-:Y:S01]  /*1e340*/  LOP3.LUT P2, RZ, R3, 0x40000000, RZ, 0xc0, !PT ;  /* 0x4000000003ff7812 */ /* 0x000fe2000784c0ff */
[----:B------:R-:W-:-:S03]  /*1e350*/  @!P4 IMAD.X R33, R38, 0x1, R33, P1 ;  /* 0x000000012621c824 */ /* 0x000fc600008e0621 */
[----:B------:R-:W-:Y:S02]  /*1e360*/  ISETP.LT.OR P6, PT, R29, 0x31, !P2 ;  /* 0x000000311d00780c */ /* 0x000fe400057c1670 */
        /* <DEDUP_REMOVED lines=12> */
[----:B------:R-:W-:Y:S02]  /*1e430*/  LOP3.LUT R3, R3, 0xefffffff, RZ, 0xc0, !PT ;  /* 0xefffffff03037812 */ /* 0x000fe400078ec0ff */
[----:B------:R-:W-:Y:S02]  /*1e440*/  LOP3.LUT R0, R0, 0xfffffffe, RZ, 0xc0, !PT ;  /* 0xfffffffe00007812 */ /* 0x000fe400078ec0ff */
[----:B------:R-:W-:Y:S02]  /*1e450*/  @P3 LOP3.LUT R3, R3, 0x10000000, RZ, 0xfc, !PT ;  /* 0x1000000003033812 */ /* 0x000fe400078efcff */
[----:B-1----:R-:W-:Y:S02]  /*1e460*/  @!P1 IADD3 R46, P4, P5, R24, UR8, R22 ;  /* 0x00000008182e9c10 */ /* 0x002fe4000fd9e016 */
[----:B------:R-:W-:Y:S02]  /*1e470*/  @P1 LOP3.LUT R0, R0, 0x1, RZ, 0xfc, !PT ;  /* 0x0000000100001812 */ /* 0x000fe400078efcff */
[----:B------:R-:W-:-:S02]  /*1e480*/  @!P1 IADD3.X R47, R30, UR7, R23, P4, P5 ;  /* 0x000000071e2f9c10 */ /* 0x000fc4000a7ea417 */
[----:B------:R-:W-:Y:S02]  /*1e490*/  LOP3.LUT P1, RZ, R3, 0x20000000, RZ, 0xc0, !PT ;  /* 0x2000000003ff7812 */ /* 0x000fe4000782c0ff */
[----:B------:R-:W-:-:S13]  /*1e4a0*/  ISETP.LT.OR P3, PT, R29, 0x41, !P2 ;  /* 0x000000411d00780c */ /* 0x000fda0005761670 */
[----:B------:R-:W0:Y:S01]  /*1e4b0*/  @!P3 LDC.64 R22, c[0x0][0x5c0] ;  /* 0x00017000ff16bb82 */ /* 0x000e220000000a00 */
[----:B---3--:R-:W-:-:S04]  /*1e4c0*/  LOP3.LUT R21, R21, 0xff, RZ, 0xc0, !PT ;  /* 0x000000ff15157812 */ /* 0x008fc800078ec0ff */
[----:B------:R-:W-:-:S05]  /*1e4d0*/  F2FP.F16.E4M3.UNPACK_B R21, R21 ;  /* 0x00000015ff15723e */ /* 0x000fca00020006ff */
[----:B------:R-:W-:-:S05]  /*1e4e0*/  HADD2.F32 R21, -RZ, R21.H0_H0 ;  /* 0x20000015ff157230 */ /* 0x000fca0000004100 */
[----:B------:R-:W-:-:S04]  /*1e4f0*/  FMUL R21, R21, UR38 ;  /* 0x0000002615157c20 */ /* 0x000fc80008400000 */
[----:B------:R-:W-:Y:S01]  /*1e500*/  FFMA R21, R79, UR39, R21 ;  /* 0x000000274f157c23 */ /* 0x000fe20008000015 */
[----:B------:R-:W-:Y:S01]  /*1e510*/  LOP3.LUT R0, R0, 0xfff7ffff, RZ, 0xc0, !PT ;  /* 0xfff7ffff00007812 */ /* 0x000fe200078ec0ff */
[----:B------:R-:W-:Y:S01]  /*1e520*/  IMAD.U32 R31, RZ, RZ, UR7 ;  /* 0x00000007ff1f7e24 */ /* 0x000fe2000f8e00ff */
[----:B0-----:R-:W-:Y:S01]  /*1e530*/  @!P3 IADD3 R42, P4, P5, R24, UR6, R22 ;  /* 0x00000006182abc10 */ /* 0x001fe2000fd9e016 */
[----:B------:R-:W3:Y:S01]  /*1e540*/  LDL.LU R79, [R1+0x2cc] ;  /* 0x0002cc00014f7983 */ /* 0x000ee20000300800 */
[----:B------:R-:W-:-:S05]  /*1e550*/  F2FP.SATFINITE.E4M3.F32.PACK_AB_MERGE_C R21, RZ, R21, RZ ;  /* 0x00000015ff15723e */ /* 0x000fca00048070ff */
[----:B------:R0:W-:Y:S02]  /*1e560*/  @!P6 STG.E.U8 desc[UR44][R48.64+0x30], R21 ;  /* 0x000030153000e986 */ /* 0x0001e4000c10112c */
[----:B0-----:R-:W-:-:S06]  /*1e570*/  PRMT R21, RZ, 0x7610, R21 ;  /* 0x00007610ff157816 */ /* 0x001fcc0000000015 */
[----:B------:R-:W4:Y:S01]  /*1e580*/  @!P1 LDG.E.U8 R21, desc[UR44][R8.64+0x31] ;  /* 0x0000312c08159981 */ /* 0x000f22000c1e1100 */
[----:B------:R-:W-:Y:S02]  /*1e590*/  @P3 LOP3.LUT R0, R0, 0x80000, RZ, 0xfc, !PT ;  /* 0x0008000000003812 */ /* 0x000fe400078efcff */
[----:B------:R-:W-:Y:S02]  /*1e5a0*/  @!P3 IADD3.X R43, R30, UR5, R23, P4, P5 ;  /* 0x000000051e2bbc10 */ /* 0x000fe4000a7ea417 */
        /* <DEDUP_REMOVED lines=10> */
[----:B--2---:R-:W-:Y:S02]  /*1e650*/  FFMA R21, R78, UR39, R21 ;  /* 0x000000274e157c23 */ /* 0x004fe40008000015 */
[----:B------:R-:W2:Y:S03]  /*1e660*/  LDL.LU R78, [R1+0x2d0] ;  /* 0x0002d000014e7983 */ /* 0x000ea60000300800 */
[----:B------:R-:W-:Y:S01]  /*1e670*/  F2FP.SATFINITE.E4M3.F32.PACK_AB_MERGE_C R21, RZ, R21, RZ ;  /* 0x00000015ff15723e */ /* 0x000fe200048070ff */
[----:B------:R-:W4:Y:S04]  /*1e680*/  LDL.LU R82, [R1+0x2d4] ;  /* 0x0002d40001527983 */ /* 0x000f280000300800 */
[----:B------:R1:W-:Y:S01]  /*1e690*/  @!P1 STG.E.U8 desc[UR44][R34.64+0x31], R21 ;  /* 0x0000311522009986 */ /* 0x0003e2000c10112c */
[----:B------:R-:W-:-:S03]  /*1e6a0*/  LOP3.LUT R0, R0, 0xfffffeff, RZ, 0xc0, !PT ;  /* 0xfffffeff00007812 */ /* 0x000fc600078ec0ff */
[----:B------:R-:W4:Y:S01]  /*1e6b0*/  LDL.LU R90, [R1+0x2d8] ;  /* 0x0002d800015a7983 */ /* 0x000f220000300800 */
[----:B-1----:R-:W-:Y:S01]  /*1e6c0*/  IMAD.U32 R21, RZ, RZ, UR8 ;  /* 0x00000008ff157e24 */ /* 0x002fe2000f8e00ff */
[----:B------:R-:W-:Y:S01]  /*1e6d0*/  @P3 LOP3.LUT R0, R0, 0x100, RZ, 0xfc, !PT ;  /* 0x0000010000003812 */ /* 0x000fe200078efcff */
[----:B------:R-:W-:Y:S01]  /*1e6e0*/  IMAD.U32 R34, RZ, RZ, UR7 ;  /* 0x00000007ff227e24 */ /* 0x000fe2000f8e00ff */
[----:B------:R-:W4:Y:S02]  /*1e6f0*/  LDL.LU R91, [R1+0x2dc] ;  /* 0x0002dc00015b7983 */ /* 0x000f240000300800 */
[----:B------:R-:W-:-:S04]  /*1e700*/  @!P4 IADD3 R21, P1, P5, R21, UR6, R24 ;  /* 0x000000061515cc10 */ /* 0x000fc8000fd3e018 */
[----:B------:R-:W-:Y:S02]  /*1e710*/  @!P4 IADD3.X R31, R31, UR5, R30, P1, P5 ;  /* 0x000000051f1fcc10 */ /* 0x000fe40008fea41e */
[----:B0-----:R-:W-:Y:S02]  /*1e720*/  @!P4 IADD3 R22, P1, R21, R22, RZ ;  /* 0x000000161516c210 */ /* 0x001fe40007f3e0ff */
[----:B------:R-:W-:-:S06]  /*1e730*/  PRMT R21, RZ, 0x7610, R21 ;  /* 0x00007610ff157816 */ /* 0x000fcc0000000015 */
[----:B------:R-:W3:Y:S01]  /*1e740*/  @!P4 LDG.E.U8 R21, desc[UR44][R10.64+0x30] ;  /* 0x0000302c0a15c981 */ /* 0x000ee2000c1e1100 */
[----:B------:R-:W-:Y:S01]  /*1e750*/  @!P4 IMAD.X R23, R31, 0x1, R23, P1 ;  /* 0x000000011f17c824 */ /* 0x000fe200008e0617 */
[C---:B------:R-:W-:Y:S02]  /*1e760*/  ISETP.LT.OR P1, PT, R29.reuse, 0x32, !P0 ;  /* 0x000000321d00780c */ /* 0x040fe40004721670 */
[----:B------:R-:W-:-:S11]  /*1e770*/  ISETP.LT.OR P3, PT, R29, 0x49, !P2 ;  /* 0x000000491d00780c */ /* 0x000fd60005761670 */
[----:B------:R-:W0:Y:S01]  /*1e780*/  @!P1 LDC.64 R32, c[0x0][0x5c0] ;  /* 0x00017000ff209b82 */ /* 0x000e220000000a00 */
[----:B---3--:R-:W-:-:S04]  /*1e790*/  LOP3.LUT R21, R21, 0xff, RZ, 0xc0, !PT ;  /* 0x000000ff15157812 */ /* 0x008fc800078ec0ff */
[----:B------:R-:W-:-:S05]  /*1e7a0*/  F2FP.F16.E4M3.UNPACK_B R21, R21 ;  /* 0x00000015ff15723e */ /* 0x000fca00020006ff */
[----:B------:R-:W-:-:S05]  /*1e7b0*/  HADD2.F32 R21, -RZ, R21.H0_H0 ;  /* 0x20000015ff157230 */ /* 0x000fca0000004100 */
[----:B------:R-:W-:-:S04]  /*1e7c0*/  FMUL R21, R21, UR38 ;  /* 0x0000002615157c20 */ /* 0x000fc80008400000 */
[----:B------:R-:W-:-:S05]  /*1e7d0*/  FFMA R21, R79, UR39, R21 ;  /* 0x000000274f157c23 */ /* 0x000fca0008000015 */
[----:B------:R-:W-:-:S05]  /*1e7e0*/  F2FP.SATFINITE.E4M3.F32.PACK_AB_MERGE_C R21, RZ, R21, RZ ;  /* 0x00000015ff15723e */ /* 0x000fca00048070ff */
[----:B------:R1:W-:Y:S02]  /*1e7f0*/  @!P4 STG.E.U8 desc[UR44][R22.64+0x30], R21 ;  /* 0x000030151600c986 */ /* 0x0003e4000c10112c */
[----:B-1----:R-:W-:Y:S01]  /*1e800*/  PRMT R21, RZ, 0x7610, R21 ;  /* 0x00007610ff157816 */ /* 0x002fe20000000015 */
[----:B------:R-:W1:Y:S05]  /*1e810*/  @!P3 LDC.64 R22, c[0x0][0x5c0] ;  /* 0x00017000ff16bb82 */ /* 0x000e6a0000000a00 */
[----:B------:R-:W3:Y:S01]  /*1e820*/  @!P1 LDG.E.U8 R21, desc[UR44][R10.64+0x31] ;  /* 0x0000312c0a159981 */ /* 0x000ee2000c1e1100 */
[----:B------:R-:W-:-:S05]  /*1e830*/  IMAD.U32 R31, RZ, RZ, UR8 ;  /* 0x00000008ff1f7e24 */ /* 0x000fca000f8e00ff */
[----:B------:R-:W-:Y:S02]  /*1e840*/  @!P1 IADD3 R31, P5, P6, R31, UR6, R24 ;  /* 0x000000061f1f9c10 */ /* 0x000fe4000febe018 */
[----:B------:R-:W-:Y:S02]  /*1e850*/  LOP3.LUT R0, R0, 0xffbfffff, RZ, 0xc0, !PT ;  /* 0xffbfffff00007812 */ /* 0x000fe400078ec0ff */
[----:B------:R-:W-:Y:S02]  /*1e860*/  @!P1 IADD3.X R34, R34, UR5, R30, P5, P6 ;  /* 0x0000000522229c10 */ /* 0x000fe4000afec41e */
[----:B0-----:R-:W-:Y:S02]  /*1e870*/  @!P1 IADD3 R32, P4, R31, R32, RZ ;  /* 0x000000201f209210 */ /* 0x001fe40007f9e0ff */
[----:B------:R-:W-:Y:S02]  /*1e880*/  @P3 LOP3.LUT R0, R0, 0x400000, RZ, 0xfc, !PT ;  /* 0x0040000000003812 */ /* 0x000fe400078efcff */
[----:B-1----:R-:W-:Y:S01]  /*1e890*/  @!P3 IADD3 R80, P5, P6, R24, UR6, R22 ;  /* 0x000000061850bc10 */ /* 0x002fe2000febe016 */
[----:B------:R-:W-:-:S03]  /*1e8a0*/  @!P1 IMAD.X R33, R34, 0x1, R33, P4 ;  /* 0x0000000122219824 */ /* 0x000fc600020e0621 */
[----:B------:R-:W-:Y:S02]  /*1e8b0*/  @!P3 IADD3.X R81, R30, UR5, R23, P5, P6 ;  /* 0x000000051e51bc10 */ /* 0x000fe4000afec417 */
[----:B------:R-:W-:Y:S02]  /*1e8c0*/  ISETP.LT.OR P3, PT, R29, 0x39, !P2 ;  /* 0x000000391d00780c */ /* 0x000fe40005761670 */
[----:B---3--:R-:W-:-:S04]  /*1e8d0*/  LOP3.LUT R21, R21, 0xff, RZ, 0xc0, !PT ;  /* 0x000000ff15157812 */ /* 0x008fc800078ec0ff */
[----:B------:R-:W-:-:S05]  /*1e8e0*/  F2FP.F16.E4M3.UNPACK_B R21, R21 ;  /* 0x00000015ff15723e */ /* 0x000fca00020006ff */
[----:B------:R-:W-:-:S05]  /*1e8f0*/  HADD2.F32 R21, -RZ, R21.H0_H0 ;  /* 0x20000015ff157230 */ /* 0x000fca0000004100 */
[----:B------:R-:W-:-:S04]  /*1e900*/  FMUL R21, R21, UR38 ;  /* 0x0000002615157c20 */ /* 0x000fc80008400000 */
[----:B--2---:R-:W-:-:S05]  /*1e910*/  FFMA R21, R78, UR39, R21 ;  /* 0x000000274e157c23 */ /* 0x004fca0008000015 */
[----:B------:R-:W-:-:S05]  /*1e920*/  F2FP.SATFINITE.E4M3.F32.PACK_AB_MERGE_C R21, RZ, R21, RZ ;  /* 0x00000015ff15723e */ /* 0x000fca00048070ff */
[----:B------:R0:W-:Y:S02]  /*1e930*/  @!P1 STG.E.U8 desc[UR44][R32.64+0x31], R21 ;  /* 0x0000311520009986 */ /* 0x0001e4000c10112c */
[----:B0-----:R-:W-:-:S06]  /*1e940*/  PRMT R21, RZ, 0x7610, R21 ;  /* 0x00007610ff157816 */ /* 0x001fcc0000000015 */
[----:B------:R-:W2:Y:S01]  /*1e950*/  @!P3 LDG.E.U8 R21, desc[UR44][R8.64+0x38] ;  /* 0x0000382c0815b981 */ /* 0x000ea2000c1e1100 */
[----:B------:R-:W-:-:S13]  /*1e960*/  ISETP.LT.OR P6, PT, R29, 0x4a, !P2 ;  /* 0x0000004a1d00780c */ /* 0x000fda00057c1670 */
[----:B------:R-:W0:Y:S01]  /*1e970*/  @!P6 LDC.64 R22, c[0x0][0x5c0] ;  /* 0x00017000ff16eb82 */ /* 0x000e220000000a00 */
[----:B------:R-:W-:Y:S02]  /*1e980*/  ISETP.LT.OR P5, PT, R29, 0x51, !P2 ;  /* 0x000000511d00780c */ /* 0x000fe400057a1670 */
[----:B--2---:R-:W-:-:S04]  /*1e990*/  LOP3.LUT R21, R21, 0xff, RZ, 0xc0, !PT ;  /* 0x000000ff15157812 */ /* 0x004fc800078ec0ff */
[----:B------:R-:W-:-:S05]  /*1e9a0*/  F2FP.F16.E4M3.UNPACK_B R21, R21 ;  /* 0x00000015ff15723e */ /* 0x000fca00020006ff */
[----:B------:R-:W-:-:S05]  /*1e9b0*/  HADD2.F32 R21, -RZ, R21.H0_H0 ;  /* 0x20000015ff157230 */ /* 0x000fca0000004100 */
[----:B------:R-:W-:-:S04]  /*1e9c0*/  FMUL R21, R21, UR38 ;  /* 0x0000002615157c20 */ /* 0x000fc80008400000 */
[----:B----4-:R-:W-:-:S05]  /*1e9d0*/  FFMA R21, R82, UR39, R21 ;  /* 0x0000002752157c23 */ /* 0x010fca0008000015 */
[----:B------:R-:W-:-:S05]  /*1e9e0*/  F2FP.SATFINITE.E4M3.F32.PACK_AB_MERGE_C R21, RZ, R21, RZ ;  /* 0x00000015ff15723e */ /* 0x000fca00048070ff */
[----:B------:R1:W-:Y:S01]  /*1e9f0*/  @!P3 STG.E.U8 desc[UR44][R40.64+0x38], R21 ;  /* 0x000038152800b986 */ /* 0x0003e2000c10112c */
[----:B------:R-:W-:Y:S02]  /*1ea00*/  ISETP.LT.OR P3, PT, R29, 0x3a, !P2 ;  /* 0x0000003a1d00780c */ /* 0x000fe40005761670 */
[----:B-1----:R-:W-:-:S11]  /*1ea10*/  PRMT R21, RZ, 0x7610, R21 ;  /* 0x00007610ff157816 */ /* 0x002fd60000000015 */
[----:B------:R-:W2:Y:S01]  /*1ea20*/  @!P3 LDG.E.U8 R21, desc[UR44][R8.64+0x39] ;  /* 0x0000392c0815b981 */ /* 0x000ea2000c1e1100 */
[----:B0-----:R-:W-:-:S04]  /*1ea30*/  @!P6 IADD3 R78, P1, P4, R24, UR6, R22 ;  /* 0x00000006184eec10 */ /* 0x001fc8000fc3e016 */
[----:B------:R-:W-:Y:S02]  /*1ea40*/  @!P6 IADD3.X R79, R30, UR5, R23, P1, P4 ;  /* 0x000000051e4fec10 */ /* 0x000fe40008fe8417 */
[----:B------:R-:W0:Y:S01]  /*1ea50*/  @!P5 LDC.64 R22, c[0x0][0x5c0] ;  /* 0x00017000ff16db82 */ /* 0x000e220000000a00 */
[----:B------:R-:W-:-:S04]  /*1ea60*/  LOP3.LUT R0, R0, 0xfffffbff, RZ, 0xc0, !PT ;  /* 0xfffffbff00007812 */ /* 0x000fc800078ec0ff */
[----:B------:R-:W-:-:S04]  /*1ea70*/  @P6 LOP3.LUT R0, R0, 0x400, RZ, 0xfc, !PT ;  /* 0x0000040000006812 */ /* 0x000fc800078efcff */
        /* <DEDUP_REMOVED lines=8> */
[----:B------:R-:W-:-:S13]  /*1eb00*/  ISETP.LT.OR P4, PT, R29, 0x39, !P0 ;  /* 0x000000391d00780c */ /* 0x000fda0004781670 */
[----:B------:R-:W0:Y:S01]  /*1eb10*/  @!P4 LDC.64 R22, c[0x0][0x5c0] ;  /* 0x00017000ff16cb82 */ /* 0x000e220000000a00 */
[----:B------:R-:W-:Y:S01]  /*1eb20*/  LOP3.LUT R0, R0, 0xffffefff, RZ, 0xc0, !PT ;  /* 0xffffefff00007812 */ /* 0x000fe200078ec0ff */
[----:B------:R-:W-:-:S03]  /*1eb30*/  IMAD.U32 R31, RZ, RZ, UR7 ;  /* 0x00000007ff1f7e24 */ /* 0x000fc6000f8e00ff */
[----:B------:R-:W-:Y:S02]  /*1eb40*/  @P5 LOP3.LUT R0, R0, 0x1000, RZ, 0xfc, !PT ;  /* 0x0000100000005812 */ /* 0x000fe400078efcff */
[----:B--2---:R-:W-:-:S04]  /*1eb50*/  LOP3.LUT R21, R21, 0xff, RZ, 0xc0, !PT ;  /* 0x000000ff15157812 */ /* 0x004fc800078ec0ff */
[----:B------:R-:W-:-:S05]  /*1eb60*/  F2FP.F16.E4M3.UNPACK_B R21, R21 ;  /* 0x00000015ff15723e */ /* 0x000fca00020006ff */
[----:B------:R-:W-:-:S05]  /*1eb70*/  HADD2.F32 R21, -RZ, R21.H0_H0 ;  /* 0x20000015ff157230 */ /* 0x000fca0000004100 */
[----:B------:R-:W-:-:S04]  /*1eb80*/  FMUL R21, R21, UR38 ;  /* 0x0000002615157c20 */ /* 0x000fc80008400000 */
[----:B------:R-:W-:Y:S02]  /*1eb90*/  FFMA R21, R90, UR39, R21 ;  /* 0x000000275a157c23 */ /* 0x000fe40008000015 */
[----:B------:R-:W2:Y:S03]  /*1eba0*/  LDL.LU R90, [R1+0x2e0] ;  /* 0x0002e000015a7983 */ /* 0x000ea60000300800 */
[----:B------:R-:W-:Y:S01]  /*1ebb0*/  F2FP.SATFINITE.E4M3.F32.PACK_AB_MERGE_C R21, RZ, R21, RZ ;  /* 0x00000015ff15723e */ /* 0x000fe200048070ff */
[----:B------:R-:W-:Y:S01]  /*1ebc0*/  IMAD.U32 R34, RZ, RZ, UR7 ;  /* 0x00000007ff227e24 */ /* 0x000fe2000f8e00ff */
[----:B------:R-:W3:Y:S04]  /*1ebd0*/  LDL.LU R94, [R1+0x2e4] ;  /* 0x0002e400015e7983 */ /* 0x000ee80000300800 */
[----:B------:R1:W-:Y:S04]  /*1ebe0*/  @!P3 STG.E.U8 desc[UR44][R36.64+0x39], R21 ;  /* 0x000039152400b986 */ /* 0x0003e8000c10112c */
[----:B------:R-:W4:Y:S01]  /*1ebf0*/  LDL.LU R98, [R1+0x2e8] ;  /* 0x0002e80001627983 */ /* 0x000f220000300800 */
[----:B-1----:R-:W-:Y:S01]  /*1ec00*/  IMAD.U32 R21, RZ, RZ, UR8 ;  /* 0x00000008ff157e24 */ /* 0x002fe2000f8e00ff */
[----:B------:R-:W-:-:S02]  /*1ec10*/  LOP3.LUT P3, RZ, R0, 0x4, RZ, 0xc0, !PT ;  /* 0x0000000400ff7812 */ /* 0x000fc4000786c0ff */
[----:B------:R-:W4:Y:S02]  /*1ec20*/  LDL.LU R99, [R1+0x2ec] ;  /* 0x0002ec0001637983 */ /* 0x000f240000300800 */
        /* <DEDUP_REMOVED lines=12> */
[----:B------:R-:W-:-:S05]  /*1ecf0*/  FFMA R21, R91, UR39, R21 ;  /* 0x000000275b157c23 */ /* 0x000fca0008000015 */
[----:B------:R-:W-:-:S05]  /*1ed00*/  F2FP.SATFINITE.E4M3.F32.PACK_AB_MERGE_C R21, RZ, R21, RZ ;  /* 0x00000015ff15723e */ /* 0x000fca00048070ff */
[----:B------:R1:W-:Y:S02]  /*1ed10*/  @!P4 STG.E.U8 desc[UR44][R22.64+0x38], R21 ;  /* 0x000038151600c986 */ /* 0x0003e4000c10112c */
[----:B-1----:R-:W-:-:S06]  /*1ed20*/  PRMT R21, RZ, 0x7610, R21 ;  /* 0x00007610ff157816 */ /* 0x002fcc0000000015 */
[----:B------:R-:W2:Y:S01]  /*1ed30*/  @!P1 LDG.E.U8 R21, desc[UR44][R10.64+0x39] ;  /* 0x0000392c0a159981 */ /* 0x000ea2000c1e1100 */
[----:B------:R-:W-:-:S13]  /*1ed40*/  ISETP.LT.OR P0, PT, R29, 0x59, !P2 ;  /* 0x000000591d00780c */ /* 0x000fda0005701670 */
[----:B------:R-:W1:Y:S01]  /*1ed50*/  @!P0 LDC.64 R22, c[0x0][0x5c0] ;  /* 0x00017000ff168b82 */ /* 0x000e620000000a00 */
[----:B------:R-:W-:-:S05]  /*1ed60*/  IMAD.U32 R31, RZ, RZ, UR8 ;  /* 0x00000008ff1f7e24 */ /* 0x000fca000f8e00ff */
        /* <DEDUP_REMOVED lines=16> */
[----:B------:R-:W-:-:S04]  /*1ee70*/  LOP3.LUT R2, R2, 0xffffffef, RZ, 0xc0, !PT ;  /* 0xffffffef02027812 */ /* 0x000fc800078ec0ff */
[----:B------:R-:W-:Y:S02]  /*1ee80*/  @P0 LOP3.LUT R2, R2, 0x10, RZ, 0xfc, !PT ;  /* 0x0000001002020812 */ /* 0x000fe400078efcff */
[----:B------:R-:W-:-:S13]  /*1ee90*/  ISETP.LT.OR P0, PT, R29, 0x5a, !P2 ;  /* 0x0000005a1d00780c */ /* 0x000fda0005701670 */
[----:B------:R-:W0:Y:S01]  /*1eea0*/  @!P0 LDC.64 R22, c[0x0][0x5c0] ;  /* 0x00017000ff168b82 */ /* 0x000e220000000a00 */
[----:B------:R-:W-:Y:S02]  /*1eeb0*/  LOP3.LUT R2, R2, 0xfffffffb, RZ, 0xc0, !PT ;  /* 0xfffffffb02027812 */ /* 0x000fe400078ec0ff */
[----:B------:R-:W-:Y:S02]  /*1eec0*/  LOP3.LUT R3, R3, 0xfdffffff, RZ, 0xc0, !PT ;  /* 0xfdffffff03037812 */ /* 0x000fe400078ec0ff */
[----:B------:R-:W-:Y:S02]  /*1eed0*/  @P0 LOP3.LUT R2, R2, 0x4, RZ, 0xfc, !PT ;  /* 0x0000000402020812 */ /* 0x000fe400078efcff */
[----:B------:R-:W-:Y:S02]  /*1eee0*/  @P2 LOP3.LUT R3, R3, 0x2000000, RZ, 0xfc, !PT ;  /* 0x0200000003032812 */ /* 0x000fe400078efcff */
[----:B0-----:R-:W-:-:S04]  /*1eef0*/  @!P0 IADD3 R90, P1, P4, R24, UR6, R22 ;  /* 0x00000006185a8c10 */ /* 0x001fc8000fc3e016 */
[----:B------:R-:W-:Y:S02]  /*1ef00*/  @!P0 IADD3.X R91, R30, UR5, R23, P1, P4 ;  /* 0x000000051e5b8c10 */ /* 0x000fe40008fe8417 */
[----:B------:R-:W-:Y:S02]  /*1ef10*/  ISETP.GE.AND P0, PT, R28, 0x101, PT ;  /* 0x000001011c00780c */ /* 0x000fe40003f06270 */
[----:B--2---:R-:W-:-:S04]  /*1ef20*/  LOP3.LUT R21, R21, 0xff, RZ, 0xc0, !PT ;  /* 0x000000ff15157812 */ /* 0x004fc800078ec0ff */
[----:B------:R-:W-:-:S05]  /*1ef30*/  F2FP.F16.E4M3.UNPACK_B R21, R21 ;  /* 0x00000015ff15723e */ /* 0x000fca00020006ff */
[----:B------:R-:W-:-:S05]  /*1ef40*/  HADD2.F32 R21, -RZ, R21.H0_H0 ;  /* 0x20000015ff157230 */ /* 0x000fca0000004100 */
[----:B------:R-:W-:-:S04]  /*1ef50*/  FMUL R21, R21, UR38 ;  /* 0x0000002615157c20 */ /* 0x000fc80008400000 */
[----:B---3--:R-:W-:-:S05]  /*1ef60*/  FFMA R21, R94, UR39, R21 ;  /* 0x000000275e157c23 */ /* 0x008fca0008000015 */
[----:B------:R-:W-:-:S05]  /*1ef70*/  F2FP.SATFINITE.E4M3.F32.PACK_AB_MERGE_C R21, RZ, R21, RZ ;  /* 0x00000015ff15723e */ /* 0x000fca00048070ff */
[----:B------:R0:W-:Y:S02]  /*1ef80*/  @!P6 STG.E.U8 desc[UR44][R58.64+0x20], R21 ;  /* 0x000020153a00e986 */ /* 0x0001e4000c10112c */
[----:B0-----:R-:W-:-:S06]  /*1ef90*/  PRMT R21, RZ, 0x7610, R21 ;  /* 0x00007610ff157816 */ /* 0x001fcc0000000015 */
[----:B------:R-:W2:Y:S01]  /*1efa0*/  @!P3 LDG.E.U8 R21, desc[UR44][R12.64+0x21] ;  /* 0x0000212c0c15b981 */ /* 0x000ea2000c1e1100 */
        /* <DEDUP_REMOVED lines=12> */
[----:B------:R-:W-:-:S04]  /*1f070*/  ISETP.GE.AND P2, PT, R28, 0x109, PT ;  /* 0x000001091c00780c */ /* 0x000fc80003f46270 */
[----:B------:R-:W-:-:S13]  /*1f080*/  ISETP.LT.OR P4, PT, R29, 0x21, !P2 ;  /* 0x000000211d00780c */ /* 0x000fda0005781670 */
[----:B------:R-:W0:Y:S01]  /*1f090*/  @!P4 LDC.64 R22, c[0x0][0x5c0] ;  /* 0x00017000ff16cb82 */ /* 0x000e220000000a00 */
[----:B------:R-:W-:Y:S01]  /*1f0a0*/  IMAD.U32 R31, RZ, RZ, UR7 ;  /* 0x00000007ff1f7e24 */ /* 0x000fe2000f8e00ff */
[----:B--2---:R-:W-:-:S04]  /*1f0b0*/  LOP3.LUT R21, R21, 0xff, RZ, 0xc0, !PT ;  /* 0x000000ff15157812 */ /* 0x004fc800078ec0ff */
[----:B------:R-:W-:-:S05]  /*1f0c0*/  F2FP.F16.E4M3.UNPACK_B R21, R21 ;  /* 0x00000015ff15723e */ /* 0x000fca00020006ff */
[----:B------:R-:W-:-:S05]  /*1f0d0*/  HADD2.F32 R21, -RZ, R21.H0_H0 ;  /* 0x20000015ff157230 */ /* 0x000fca0000004100 */
[----:B------:R-:W-:-:S04]  /*1f0e0*/  FMUL R21, R21, UR38 ;  /* 0x0000002615157c20 */ /* 0x000fc80008400000 */
[----:B----4-:R-:W-:Y:S02]  /*1f0f0*/  FFMA R21, R98, UR39, R21 ;  /* 0x0000002762157c23 */ /* 0x010fe40008000015 */
[----:B------:R-:W2:Y:S03]  /*1f100*/  LDL.LU R98, [R1+0x2f0] ;  /* 0x0002f00001627983 */ /* 0x000ea60000300800 */
[----:B------:R-:W-:Y:S01]  /*1f110*/  F2FP.SATFINITE.E4M3.F32.PACK_AB_MERGE_C R21, RZ, R21, RZ ;  /* 0x00000015ff15723e */ /* 0x000fe200048070ff */
[----:B------:R-:W-:Y:S01]  /*1f120*/  IMAD.U32 R34, RZ, RZ, UR7 ;  /* 0x00000007ff227e24 */ /* 0x000fe2000f8e00ff */
[----:B------:R-:W3:Y:S04]  /*1f130*/  LDL.LU R102, [R1+0x2f4] ;  /* 0x0002f40001667983 */ /* 0x000ee80000300800 */
[----:B------:R1:W-:Y:S04]  /*1f140*/  @!P3 STG.E.U8 desc[UR44][R56.64+0x21], R21 ;  /* 0x000021153800b986 */ /* 0x0003e8000c10112c */
[----:B------:R-:W4:Y:S01]  /*1f150*/  LDL.LU R114, [R1+0x2f8] ;  /* 0x0002f80001727983 */ /* 0x000f220000300800 */
[----:B-1----:R-:W-:Y:S01]  /*1f160*/  IMAD.U32 R21, RZ, RZ, UR8 ;  /* 0x00000008ff157e24 */ /* 0x002fe2000f8e00ff */
[----:B------:R-:W-:-:S02]  /*1f170*/  ISETP.LT.OR P3, PT, R29, 0x49, !P0 ;  /* 0x000000491d00780c */ /* 0x000fc40004761670 */
[----:B------:R-:W4:Y:S02]  /*1f180*/  LDL.LU R115, [R1+0x2fc] ;  /* 0x0002fc0001737983 */ /* 0x000f240000300800 */
[----:B------:R-:W-:-:S04]  /*1f190*/  @!P4 IADD3 R21, P1, P5, R21, UR10, R24 ;  /* 0x0000000a1515cc10 */ /* 0x000fc8000fd3e018 */
[----:B------:R-:W-:Y:S02]  /*1f1a0*/  @!P4 IADD3.X R31, R31, UR9, R30, P1, P5 ;  /* 0x000000091f1fcc10 */ /* 0x000fe40008fea41e */
[----:B0-----:R-:W-:Y:S02]  /*1f1b0*/  @!P4 IADD3 R22, P1, R21, R22, RZ ;  /* 0x000000161516c210 */ /* 0x001fe40007f3e0ff */
[----:B------:R-:W-:-:S06]  /*1f1c0*/  PRMT R21, RZ, 0x7610, R21 ;  /* 0x00007610ff157816 */ /* 0x000fcc0000000015 */
[----:B------:R-:W2:Y:S01]  /*1f1d0*/  @!P4 LDG.E.U8 R21, desc[UR44][R14.64+0x20] ;  /* 0x0000202c0e15c981 */ /* 0x000ea2000c1e1100 */
[----:B------:R-:W-:Y:S01]  /*1f1e0*/  @!P4 IMAD.X R23, R31, 0x1, R23, P1 ;  /* 0x000000011f17c824 */ /* 0x000fe200008e0617 */
        /* <DEDUP_REMOVED lines=11> */
[----:B------:R-:W2:Y:S01]  /*1f2a0*/  @!P1 LDG.E.U8 R21, desc[UR44][R14.64+0x21] ;  /* 0x0000212c0e159981 */ /* 0x000ea2000c1e1100 */
[----:B------:R-:W-:-:S05]  /*1f2b0*/  IMAD.U32 R31, RZ, RZ, UR8 ;  /* 0x00000008ff1f7e24 */ /* 0x000fca000f8e00ff */
[----:B------:R-:W-:-:S04]  /*1f2c0*/  @!P1 IADD3 R31, P5, P6, R31, UR10, R24 ;  /* 0x0000000a1f1f9c10 */ /* 0x000fc8000febe018 */
[----:B------:R-:W-:Y:S02]  /*1f2d0*/  @!P1 IADD3.X R34, R34, UR9, R30, P5, P6 ;  /* 0x0000000922229c10 */ /* 0x000fe4000afec41e */
[----:B0-----:R-:W-:Y:S02]  /*1f2e0*/  @!P1 IADD3 R32, P4, R31, R32, RZ ;  /* 0x000000201f209210 */ /* 0x001fe40007f9e0ff */
[----:B-1----:R-:W-:-:S03]  /*1f2f0*/  @!P3 IADD3 R100, P5, P6, R24, UR10, R22 ;  /* 0x0000000a1864bc10 */ /* 0x002fc6000febe016 */
[----:B------:R-:W-:Y:S01]  /*1f300*/  @!P1 IMAD.X R33, R34, 0x1, R33, P4 ;  /* 0x0000000122219824 */ /* 0x000fe200020e0621 */
        /* <DEDUP_REMOVED lines=11> */
[----:B------:R-:W-:Y:S02]  /*1f3c0*/  LOP3.LUT P6, RZ, R0, 0x8, RZ, 0xc0, !PT ;  /* 0x0000000800ff7812 */ /* 0x000fe400078cc0ff */
[----:B------:R-:W-:-:S04]  /*1f3d0*/  LOP3.LUT R2, R2, 0xffff7fff, RZ, 0xc0, !PT ;  /* 0xffff7fff02027812 */ /* 0x000fc800078ec0ff */
[----:B------:R-:W-:Y:S02]  /*1f3e0*/  @P3 LOP3.LUT R2, R2, 0x8000, RZ, 0xfc, !PT ;  /* 0x0000800002023812 */ /* 0x000fe400078efcff */
[----:B------:R-:W-:-:S13]  /*1f3f0*/  ISETP.LT.OR P3, PT, R29, 0x4a, !P0 ;  /* 0x0000004a1d00780c */ /* 0x000fda0004761670 */
[----:B------:R-:W0:Y:S01]  /*1f400*/  @!P3 LDC.64 R22, c[0x0][0x5c0] ;  /* 0x00017000ff16bb82 */ /* 0x000e220000000a00 */
[----:B------:R-:W-:-:S04]  /*1f410*/  LOP3.LUT R2, R2, 0xffffdfff, RZ, 0xc0, !PT ;  /* 0xffffdfff02027812 */ /* 0x000fc800078ec0ff */
[----:B------:R-:W-:Y:S02]  /*1f420*/  @P3 LOP3.LUT R2, R2, 0x2000, RZ, 0xfc, !PT ;  /* 0x0000200002023812 */ /* 0x000fe400078efcff */
        /* <DEDUP_REMOVED lines=9> */
[----:B0-----:R-:W-:-:S04]  /*1f4c0*/  @!P3 IADD3 R98, P1, P4, R24, UR10, R22 ;  /* 0x0000000a1862bc10 */ /* 0x001fc8000fc3e016 */
        /* <DEDUP_REMOVED lines=9> */
[----:B------:R-:W-:Y:S02]  /*1f560*/  ISETP.LT.OR P4, PT, R29, 0x29, !P2 ;  /* 0x000000291d00780c */ /* 0x000fe40005781670 */
[----:B------:R-:W-:-:S11]  /*1f570*/  LOP3.LUT R2, R2, 0xefffffff, RZ, 0xc0, !PT ;  /* 0xefffffff02027812 */ /* 0x000fd600078ec0ff */
[----:B------:R-:W0:Y:S01]  /*1f580*/  @!P4 LDC.64 R22, c[0x0][0x5c0] ;  /* 0x00017000ff16cb82 */ /* 0x000e220000000a00 */
[----:B------:R-:W-:-:S04]  /*1f590*/  @P3 LOP3.LUT R2, R2, 0x10000000, RZ, 0xfc, !PT ;  /* 0x1000000002023812 */ /* 0x000fc800078efcff */
[----:B------:R-:W-:Y:S01]  /*1f5a0*/  LOP3.LUT R2, R2, 0xf7ffffff, RZ, 0xc0, !PT ;  /* 0xf7ffffff02027812 */ /* 0x000fe200078ec0ff */
[----:B------:R-:W-:-:S03]  /*1f5b0*/  IMAD.U32 R31, RZ, RZ, UR7 ;  /* 0x00000007ff1f7e24 */ /* 0x000fc6000f8e00ff */
[----:B------:R-:W-:Y:S02]  /*1f5c0*/  @P5 LOP3.LUT R2, R2, 0x8000000, RZ, 0xfc, !PT ;  /* 0x0800000002025812 */ /* 0x000fe400078efcff */
        /* <DEDUP_REMOVED lines=8> */
[----:B------:R-:W-:Y:S01]  /*1f650*/  ISETP.LT.OR P0, PT, R29, 0x59, !P0 ;  /* 0x000000591d00780c */ /* 0x000fe20004701670 */
[----:B------:R-:W3:Y:S04]  /*1f660*/  LDL.LU R122, [R1+0x304] ;  /* 0x00030400017a7983 */ /* 0x000ee80000300800 */
[----:B------:R1:W-:Y:S01]  /*1f670*/  @!P6 STG.E.U8 desc[UR44][R44.64+0x29], R21 ;  /* 0x000029152c00e986 */ /* 0x0003e2000c10112c */
[----:B------:R-:W-:-:S03]  /*1f680*/  LOP3.LUT R20, R20, 0xffffffbf, RZ, 0xc0, !PT ;  /* 0xffffffbf14147812 */ /* 0x000fc600078ec0ff */
[----:B------:R-:W4:Y:S01]  /*1f690*/  LDL.LU R123, [R1+0x308] ;  /* 0x00030800017b7983 */ /* 0x000f220000300800 */
[----:B-1----:R-:W-:-:S05]  /*1f6a0*/  IMAD.U32 R21, RZ, RZ, UR8 ;  /* 0x00000008ff157e24 */ /* 0x002fca000f8e00ff */
        /* <DEDUP_REMOVED lines=35> */
[----:B------:R-:W-:Y:S02]  /*1f8e0*/  @P0 LOP3.LUT R20, R20, 0x40, RZ, 0xfc, !PT ;  /* 0x0000004014140812 */ /* 0x000fe400078efcff */
[----:B------:R-:W-:Y:S02]  /*1f8f0*/  LOP3.LUT P0, RZ, R0, 0x4000, RZ, 0xc0, !PT ;  /* 0x0000400000ff7812 */ /* 0x000fe4000780c0ff */
[----:B------:R-:W-:-:S04]  /*1f900*/  ISETP.GE.AND P5, PT, R28, 0x101, PT ;  /* 0x000001011c00780c */ /* 0x000fc80003fa6270 */
[----:B------:R-:W-:-:S13]  /*1f910*/  ISETP.LT.OR P5, PT, R29, 0x5a, !P5 ;  /* 0x0000005a1d00780c */ /* 0x000fda0006fa1670 */
[----:B------:R-:W0:Y:S01]  /*1f920*/  @!P5 LDC.64 R22, c[0x0][0x5c0] ;  /* 0x00017000ff16db82 */ /* 0x000e220000000a00 */
[----:B------:R-:W-:Y:S02]  /*1f930*/  LOP3.LUT R20, R20, 0xffffffdf, RZ, 0xc0, !PT ;  /* 0xffffffdf14147812 */ /* 0x000fe400078ec0ff */
[----:B------:R-:W-:Y:S02]  /*1f940*/  LOP3.LUT P3, RZ, R3, 0x10000000, RZ, 0xc0, !PT ;  /* 0x1000000003ff7812 */ /* 0x000fe4000786c0ff */
[----:B------:R-:W-:Y:S02]  /*1f950*/  @P5 LOP3.LUT R20, R20, 0x20, RZ, 0xfc, !PT ;  /* 0x0000002014145812 */ /* 0x000fe400078efcff */
[----:B0-----:R-:W-:Y:S02]  /*1f960*/  @!P5 IADD3 R114, P1, P4, R24, UR10, R22 ;  /* 0x0000000a1872dc10 */ /* 0x001fe4000fc3e016 */
[----:B--2---:R-:W-:-:S04]  /*1f970*/  LOP3.LUT R21, R21, 0xff, RZ, 0xc0, !PT ;  /* 0x000000ff15157812 */ /* 0x004fc800078ec0ff */
[----:B------:R-:W-:-:S05]  /*1f980*/  F2FP.F16.E4M3.UNPACK_B R21, R21 ;  /* 0x00000015ff15723e */ /* 0x000fca00020006ff */
[----:B------:R-:W-:-:S05]  /*1f990*/  HADD2.F32 R21, -RZ, R21.H0_H0 ;  /* 0x20000015ff157230 */ /* 0x000fca0000004100 */
[----:B------:R-:W-:-:S04]  /*1f9a0*/  FMUL R21, R21, UR38 ;  /* 0x0000002615157c20 */ /* 0x000fc80008400000 */
[----:B---3--:R-:W-:Y:S01]  /*1f9b0*/  FFMA R21, R122, UR39, R21 ;  /* 0x000000277a157c23 */ /* 0x008fe20008000015 */
[----:B------:R-:W-:Y:S01]  /*1f9c0*/  @!P5 IADD3.X R115, R30, UR9, R23, P1, P4 ;  /* 0x000000091e73dc10 */ /* 0x000fe20008fe8417 */
[----:B------:R-:W-:Y:S01]  /*1f9d0*/  IMAD.U32 R31, RZ, RZ, UR7 ;  /* 0x00000007ff1f7e24 */ /* 0x000fe2000f8e00ff */
[----:B------:R-:W-:Y:S01]  /*1f9e0*/  LOP3.LUT R3, R3, 0xffffffdf, RZ, 0xc0, !PT ;  /* 0xffffffdf03037812 */ /* 0x000fe200078ec0ff */
[----:B------:R-:W2:Y:S01]  /*1f9f0*/  LDL.LU R122, [R1+0x30c] ;  /* 0x00030c00017a7983 */ /* 0x000ea20000300800 */
[----:B------:R-:W-:-:S05]  /*1fa00*/  F2FP.SATFINITE.E4M3.F32.PACK_AB_MERGE_C R21, RZ, R21, RZ ;  /* 0x00000015ff15723e */ /* 0x000fca00048070ff */
[----:B------:R0:W-:Y:S02]  /*1fa10*/  @!P6 STG.E.U8 desc[UR44][R64.64+0x30], R21 ;  /* 0x000030154000e986 */ /* 0x0001e4000c10112c */
[----:B0-----:R-:W-:-:S06]  /*1fa20*/  PRMT R21, RZ, 0x7610, R21 ;  /* 0x00007610ff157816 */ /* 0x001fcc0000000015 */
[----:B------:R-:W3:Y:S01]  /*1fa30*/  @!P0 LDG.E.U8 R21, desc[UR44][R12.64+0x31] ;  /* 0x0000312c0c158981 */ /* 0x000ee2000c1e1100 */
[----:B------:R-:W-:-:S13]  /*1fa40*/  ISETP.LT.OR P5, PT, R29, 0x61, !P3 ;  /* 0x000000611d00780c */ /* 0x000fda0005fa1670 */
[----:B------:R-:W0:Y:S01]  /*1fa50*/  @!P5 LDC.64 R22, c[0x0][0x5c0] ;  /* 0x00017000ff16db82 */ /* 0x000e220000000a00 */
        /* <DEDUP_REMOVED lines=9> */
[----:B------:R-:W-:-:S04]  /*1faf0*/  LOP3.LUT R3, R3, 0xffffffef, RZ, 0xc0, !PT ;  /* 0xffffffef03037812 */ /* 0x000fc800078ec0ff */
[----:B------:R-:W-:Y:S02]  /*1fb00*/  @P5 LOP3.LUT R3, R3, 0x10, RZ, 0xfc, !PT ;  /* 0x0000001003035812 */ /* 0x000fe400078efcff */
[----:B---3--:R-:W-:-:S04]  /*1fb10*/  LOP3.LUT R21, R21, 0xff, RZ, 0xc0, !PT ;  /* 0x000000ff15157812 */ /* 0x008fc800078ec0ff */
[----:B------:R-:W-:-:S05]  /*1fb20*/  F2FP.F16.E4M3.UNPACK_B R21, R21 ;  /* 0x00000015ff15723e */ /* 0x000fca00020006ff */
[----:B------:R-:W-:-:S05]  /*1fb30*/  HADD2.F32 R21, -RZ, R21.H0_H0 ;  /* 0x20000015ff157230 */ /* 0x000fca0000004100 */
[----:B------:R-:W-:-:S04]  /*1fb40*/  FMUL R21, R21, UR38 ;  /* 0x0000002615157c20 */ /* 0x000fc80008400000 */
[----:B----4-:R-:W-:Y:S02]  /*1fb50*/  FFMA R21, R123, UR39, R21 ;  /* 0x000000277b157c23 */ /* 0x010fe40008000015 */
[----:B------:R-:W3:Y:S03]  /*1fb60*/  LDL.LU R123, [R1+0x310] ;  /* 0x00031000017b7983 */ /* 0x000ee60000300800 */
[----:B------:R-:W-:-:S05]  /*1fb70*/  F2FP.SATFINITE.E4M3.F32.PACK_AB_MERGE_C R21, RZ, R21, RZ ;  /* 0x00000015ff15723e */ /* 0x000fca00048070ff */
[----:B------:R1:W-:Y:S02]  /*1fb80*/  @!P0 STG.E.U8 desc[UR44][R62.64+0x31], R21 ;  /* 0x000031153e008986 */ /* 0x0003e4000c10112c */
[----:B-1----:R-:W-:-:S05]  /*1fb90*/  IMAD.U32 R21, RZ, RZ, UR8 ;  /* 0x00000008ff157e24 */ /* 0x002fca000f8e00ff */
[----:B------:R-:W-:-:S04]  /*1fba0*/  @!P4 IADD3 R21, P1, P5, R21, UR10, R24 ;  /* 0x0000000a1515cc10 */ /* 0x000fc8000fd3e018 */
[----:B------:R-:W-:Y:S02]  /*1fbb0*/  @!P4 IADD3.X R31, R31, UR9, R30, P1, P5 ;  /* 0x000000091f1fcc10 */ /* 0x000fe40008fea41e */
[----:B0-----:R-:W-:Y:S02]  /*1fbc0*/  @!P4 IADD3 R22, P1, R21, R22, RZ ;  /* 0x000000161516c210 */ /* 0x001fe40007f3e0ff */
[----:B------:R-:W-:-:S06]  /*1fbd0*/  PRMT R21, RZ, 0x7610, R21 ;  /* 0x00007610ff157816 */ /* 0x000fcc0000000015 */
[----:B------:R-:W4:Y:S01]  /*1fbe0*/  @!P4 LDG.E.U8 R21, desc[UR44][R14.64+0x30] ;  /* 0x0000302c0e15c981 */ /* 0x000f22000c1e1100 */
[----:B------:R-:W-:Y:S01]  /*1fbf0*/  @!P4 IMAD.X R23, R31, 0x1, R23, P1 ;  /* 0x000000011f17c824 */ /* 0x000fe200008e0617 */
[C---:B------:R-:W-:Y:S02]  /*1fc00*/  ISETP.LT.OR P1, PT, R29.reuse, 0x32, !P2 ;  /* 0x000000321d00780c */ /* 0x040fe40005721670 */
[----:B------:R-:W-:-:S11]  /*1fc10*/  ISETP.LT.OR P0, PT, R29, 0x69, !P3 ;  /* 0x000000691d00780c */ /* 0x000fd60005f01670 */
[----:B------:R-:W0:Y:S01]  /*1fc20*/  @!P1 LDC.64 R32, c[0x0][0x5c0] ;  /* 0x00017000ff209b82 */ /* 0x000e220000000a00 */
[----:B----4-:R-:W-:-:S04]  /*1fc30*/  LOP3.LUT R21, R21, 0xff, RZ, 0xc0, !PT ;  /* 0x000000ff15157812 */ /* 0x010fc800078ec0ff */
[----:B------:R-:W-:-:S05]  /*1fc40*/  F2FP.F16.E4M3.UNPACK_B R21, R21 ;  /* 0x00000015ff15723e */ /* 0x000fca00020006ff */
[----:B------:R-:W-:-:S05]  /*1fc50*/  HADD2.F32 R21, -RZ, R21.H0_H0 ;  /* 0x20000015ff157230 */ /* 0x000fca0000004100 */
[----:B------:R-:W-:-:S04]  /*1fc60*/  FMUL R21, R21, UR38 ;  /* 0x0000002615157c20 */ /* 0x000fc80008400000 */
[----:B--2---:R-:W-:Y:S01]  /*1fc70*/  FFMA R21, R122, UR39, R21 ;  /* 0x000000277a157c23 */ /* 0x004fe20008000015 */
[----:B------:R-:W-:Y:S01]  /*1fc80*/  IMAD.U32 R31, RZ, RZ, UR8 ;  /* 0x00000008ff1f7e24 */ /* 0x000fe2000f8e00ff */
[----:B------:R-:W2:Y:S03]  /*1fc90*/  LDL.LU R122, [R1+0x314] ;  /* 0x00031400017a7983 */ /* 0x000ea60000300800 */
[----:B------:R-:W-:-:S05]  /*1fca0*/  F2FP.SATFINITE.E4M3.F32.PACK_AB_MERGE_C R21, RZ, R21, RZ ;  /* 0x00000015ff15723e */ /* 0x000fca00048070ff */
[----:B------:R1:W-:Y:S02]  /*1fcb0*/  @!P4 STG.E.U8 desc[UR44][R22.64+0x30], R21 ;  /* 0x000030151600c986 */ /* 0x0003e4000c10112c */
[----:B-1----:R-:W-:Y:S01]  /*1fcc0*/  PRMT R21, RZ, 0x7610, R21 ;  /* 0x00007610ff157816 */ /* 0x002fe20000000015 */
[----:B------:R-:W1:Y:S05]  /*1fcd0*/  @!P0 LDC.64 R22, c[0x0][0x5c0] ;  /* 0x00017000ff168b82 */ /* 0x000e6a0000000a00 */
[----:B------:R-:W4:Y:S01]  /*1fce0*/  @!P1 LDG.E.U8 R21, desc[UR44][R14.64+0x31] ;  /* 0x0000312c0e159981 */ /* 0x000f22000c1e1100 */
[----:B------:R-:W-:Y:S01]  /*1fcf0*/  IMAD.U32 R34, RZ, RZ, UR7 ;  /* 0x00000007ff227e24 */ /* 0x000fe2000f8e00ff */
[----:B------:R-:W-:-:S04]  /*1fd00*/  @!P1 IADD3 R31, P5, P6, R31, UR10, R24 ;  /* 0x0000000a1f1f9c10 */ /* 0x000fc8000febe018 */
[----:B------:R-:W-:Y:S02]  /*1fd10*/  @!P1 IADD3.X R34, R34, UR9, R30, P5, P6 ;  /* 0x0000000922229c10 */ /* 0x000fe4000afec41e */
[----:B0-----:R-:W-:-:S05]  /*1fd20*/  @!P1 IADD3 R32, P4, R31, R32, RZ ;  /* 0x000000201f209210 */ /* 0x001fca0007f9e0ff */
[----:B------:R-:W-:Y:S01]  /*1fd30*/  @!P1 IMAD.X R33, R34, 0x1, R33, P4 ;  /* 0x0000000122219824 */ /* 0x000fe200020e0621 */
[----:B-1----:R-:W-:-:S04]  /*1fd40*/  @!P0 IADD3 R154, P5, P6, R24, UR8, R22 ;  /* 0x00000008189a8c10 */ /* 0x002fc8000febe016 */
[----:B------:R-:W-:Y:S02]  /*1fd50*/  @!P0 IADD3.X R155, R30, UR7, R23, P5, P6 ;  /* 0x000000071e9b8c10 */ /* 0x000fe4000afec417 */
[----:B------:R-:W-:Y:S02]  /*1fd60*/  LOP3.LUT P6, RZ, R0, 0x80, RZ, 0xc0, !PT ;  /* 0x0000008000ff7812 */ /* 0x000fe400078cc0ff */
        /* <DEDUP_REMOVED lines=8> */
[----:B------:R0:W-:Y:S02]  /*1fdf0*/  @!P1 STG.E.U8 desc[UR44][R32.64+0x31], R21 ;  /* 0x0000311520009986 */ /* 0x0001e4000c10112c */
[----:B0-----:R-:W-:-:S06]  /*1fe00*/  PRMT R21, RZ, 0x7610, R21 ;  /* 0x00007610ff157816 */ /* 0x001fcc0000000015 */
[----:B------:R-:W4:Y:S01]  /*1fe10*/  @!P6 LDG.E.U8 R21, desc[UR44][R12.64+0x38] ;  /* 0x0000382c0c15e981 */ /* 0x000f22000c1e1100 */
[----:B------:R-:W-:-:S04]  /*1fe20*/  @P0 LOP3.LUT R3, R3, 0x8, RZ, 0xfc, !PT ;  /* 0x0000000803030812 */ /* 0x000fc800078efcff */
[----:B------:R-:W-:Y:S02]  /*1fe30*/  LOP3.LUT P0, RZ, R3, 0x8000000, RZ, 0xc0, !PT ;  /* 0x0800000003ff7812 */ /* 0x000fe4000780c0ff */
[----:B------:R-:W-:-:S13]  /*1fe40*/  ISETP.LT.OR P5, PT, R29, 0x6a, !P3 ;  /* 0x0000006a1d00780c */ /* 0x000fda0005fa1670 */
[----:B------:R-:W0:Y:S01]  /*1fe50*/  @!P5 LDC.64 R22, c[0x0][0x5c0] ;  /* 0x00017000ff16db82 */ /* 0x000e220000000a00 */
[----:B------:R-:W-:-:S04]  /*1fe60*/  LOP3.LUT R3, R3, 0xfffffffd, RZ, 0xc0, !PT ;  /* 0xfffffffd03037812 */ /* 0x000fc800078ec0ff */
[----:B------:R-:W-:Y:S02]  /*1fe70*/  @P5 LOP3.LUT R3, R3, 0x2, RZ, 0xfc, !PT ;  /* 0x0000000203035812 */ /* 0x000fe400078efcff */
[----:B0-----:R-:W-:-:S04]  /*1fe80*/  @!P5 IADD3 R146, P1, P4, R24, UR8, R22 ;  /* 0x000000081892dc10 */ /* 0x001fc8000fc3e016 */
[----:B------:R-:W-:Y:S02]  /*1fe90*/  @!P5 IADD3.X R147, R30, UR7, R23, P1, P4 ;  /* 0x000000071e93dc10 */ /* 0x000fe40008fe8417 */
[----:B----4-:R-:W-:-:S04]  /*1fea0*/  LOP3.LUT R21, R21, 0xff, RZ, 0xc0, !PT ;  /* 0x000000ff15157812 */ /* 0x010fc800078ec0ff */
[----:B------:R-:W-:-:S05]  /*1feb0*/  F2FP.F16.E4M3.UNPACK_B R21, R21 ;  /* 0x00000015ff15723e */ /* 0x000fca00020006ff */
[----:B------:R-:W-:-:S05]  /*1fec0*/  HADD2.F32 R21, -RZ, R21.H0_H0 ;  /* 0x20000015ff157230 */ /* 0x000fca0000004100 */
[----:B------:R-:W-:-:S04]  /*1fed0*/  FMUL R21, R21, UR38 ;  /* 0x0000002615157c20 */ /* 0x000fc80008400000 */
[----:B--2---:R-:W-:Y:S01]  /*1fee0*/  FFMA R21, R122, UR39, R21 ;  /* 0x000000277a157c23 */ /* 0x004fe20008000015 */
[----:B------:R-:W-:Y:S02]  /*1fef0*/  ISETP.LT.OR P5, PT, R29, 0x71, !P3 ;  /* 0x000000711d00780c */ /* 0x000fe40005fa1670 */
[----:B------:R-:W-:Y:S01]  /*1ff00*/  LOP3.LUT R20, R20, 0x7fffffff, RZ, 0xc0, !PT ;  /* 0x7fffffff14147812 */ /* 0x000fe200078ec0ff */
[----:B------:R-:W-:Y:S01]  /*1ff10*/  IMAD.U32 R31, RZ, RZ, UR7 ;  /* 0x00000007ff1f7e24 */ /* 0x000fe2000f8e00ff */
[----:B------:R-:W-:Y:S01]  /*1ff20*/  F2FP.SATFINITE.E4M3.F32.PACK_AB_MERGE_C R21, RZ, R21, RZ ;  /* 0x00000015ff15723e */ /* 0x000fe200048070ff */
[----:B------:R-:W2:Y:S04]  /*1ff30*/  LDL.LU R122, [R1+0x31c] ;  /* 0x00031c00017a7983 */ /* 0x000ea80000300800 */
[----:B------:R0:W-:Y:S04]  /*1ff40*/  @!P6 STG.E.U8 desc[UR44][R54.64+0x38], R21 ;  /* 0x000038153600e986 */ /* 0x0001e8000c10112c */
[----:B------:R-:W1:Y:S01]  /*1ff50*/  @!P5 LDC.64 R22, c[0x0][0x5c0] ;  /* 0x00017000ff16db82 */ /* 0x000e620000000a00 */
[----:B0-----:R-:W-:-:S06]  /*1ff60*/  PRMT R21, RZ, 0x7610, R21 ;  /* 0x00007610ff157816 */ /* 0x001fcc0000000015 */
[----:B------:R-:W4:Y:S01]  /*1ff70*/  @!P0 LDG.E.U8 R21, desc[UR44][R12.64+0x39] ;  /* 0x0000392c0c158981 */ /* 0x000f22000c1e1100 */
[----:B------:R-:W-:-:S04]  /*1ff80*/  LOP3.LUT R3, R3, 0xfffffffb, RZ, 0xc0, !PT ;  /* 0xfffffffb03037812 */ /* 0x000fc800078ec0ff */
[----:B------:R-:W-:Y:S02]  /*1ff90*/  @P5 LOP3.LUT R3, R3, 0x4, RZ, 0xfc, !PT ;  /* 0x0000000403035812 */ /* 0x000fe400078efcff */
[----:B-1----:R-:W-:-:S04]  /*1ffa0*/  @!P5 IADD3 R158, P1, P4, R24, UR8, R22 ;  /* 0x00000008189edc10 */ /* 0x002fc8000fc3e016 */
[----:B------:R-:W-:Y:S02]  /*1ffb0*/  @!P5 IADD3.X R159, R30, UR7, R23, P1, P4 ;  /* 0x000000071e9fdc10 */ /* 0x000fe40008fe8417 */
[----:B------:R-:W-:-:S13]  /*1ffc0*/  ISETP.LT.OR P5, PT, R29, 0x72, !P3 ;  /* 0x000000721d00780c */ /* 0x000fda0005fa1670 */
[----:B------:R-:W0:Y:S02]  /*1ffd0*/  @!P5 LDC.64 R22, c[0x0][0x5c0] ;  /* 0x00017000ff16db82 */ /* 0x000e240000000a00 */
[----:B0-----:R-:W-:-:S04]  /*1ffe0*/  @!P5 IADD3 R160, P1, P4, R24, UR8, R22 ;  /* 0x0000000818a0dc10 */ /* 0x001fc8000fc3e016 */
[----:B------:R-:W-:Y:S02]  /*1fff0*/  @!P5 IADD3.X R161, R30, UR7, R23, P1, P4 ;  /* 0x000000071ea1dc10 */ /* 0x000fe40008fe8417 */
[----:B------:R-:W-:-:S13]  /*20000*/  ISETP.LT.OR P1, PT, R29, 0x39, !P2 ;  /* 0x000000391d00780c */ /* 0x000fda0005721670 */
[----:B------:R-:W0:Y:S01]  /*20010*/  @!P1 LDC.64 R22, c[0x0][0x5c0] ;  /* 0x00017000ff169b82 */ /* 0x000e220000000a00 */
[----:B------:R-:W-:Y:S02]  /*20020*/  @P5 LOP3.LUT R20, R20, 0x80000000, RZ, 0xfc, !PT ;  /* 0x8000000014145812 */ /* 0x000fe400078efcff */
        /* <DEDUP_REMOVED lines=20> */
[----:B--2---:R-:W-:Y:S01]  /*20170*/  FFMA R21, R122, UR39, R21 ;  /* 0x000000277a157c23 */ /* 0x004fe20008000015 */
[----:B------:R-:W-:Y:S02]  /*20180*/  IMAD.U32 R31, RZ, RZ, UR8 ;  /* 0x00000008ff1f7e24 */ /* 0x000fe4000f8e00ff */
[----:B------:R-:W-:Y:S01]  /*20190*/  IMAD.U32 R32, RZ, RZ, UR7 ;  /* 0x00000007ff207e24 */ /* 0x000fe2000f8e00ff */
[----:B------:R-:W-:Y:S01]  /*201a0*/  LOP3.LUT P0, RZ, R3, 0x4000000, RZ, 0xc0, !PT ;  /* 0x0400000003ff7812 */ /* 0x000fe2000780c0ff */
[----:B------:R-:W2:Y:S01]  /*201b0*/  LDL.LU R122, [R1+0x324] ;  /* 0x00032400017a7983 */ /* 0x000ea20000300800 */
[----:B------:R-:W-:-:S05]  /*201c0*/  F2FP.SATFINITE.E4M3.F32.PACK_AB_MERGE_C R21, RZ, R21, RZ ;  /* 0x00000015ff15723e */ /* 0x000fca00048070ff */
[----:B------:R0:W-:Y:S02]  /*201d0*/  @!P1 STG.E.U8 desc[UR44][R22.64+0x38], R21 ;  /* 0x0000381516009986 */ /* 0x0001e4000c10112c */
[----:B0-----:R-:W-:Y:S01]  /*201e0*/  PRMT R21, RZ, 0x7610, R21 ;  /* 0x00007610ff157816 */ /* 0x001fe20000000015 */
[----:B------:R-:W0:Y:S05]  /*201f0*/  @!P4 LDC.64 R22, c[0x0][0x5c0] ;  /* 0x00017000ff16cb82 */ /* 0x000e2a0000000a00 */
[----:B------:R-:W4:Y:S01]  /*20200*/  @!P4 LDG.E.U8 R21, desc[UR44][R14.64+0x39] ;  /* 0x0000392c0e15c981 */ /* 0x000f22000c1e1100 */
[----:B------:R-:W-:-:S04]  /*20210*/  @!P4 IADD3 R31, P5, P6, R31, UR10, R24 ;  /* 0x0000000a1f1fcc10 */ /* 0x000fc8000febe018 */
[----:B------:R-:W-:Y:S02]  /*20220*/  @!P4 IADD3.X R32, R32, UR9, R30, P5, P6 ;  /* 0x000000092020cc10 */ /* 0x000fe4000afec41e */
[----:B0-----:R-:W-:-:S05]  /*20230*/  @!P4 IADD3 R22, P1, R31, R22, RZ ;  /* 0x000000161f16c210 */ /* 0x001fca0007f3e0ff */
[----:B------:R-:W-:Y:S01]  /*20240*/  @!P4 IMAD.X R23, R32, 0x1, R23, P1 ;  /* 0x000000012017c824 */ /* 0x000fe200008e0617 */
[----:B------:R-:W-:-:S13]  /*20250*/  ISETP.LT.OR P1, PT, R29, 0x21, !P0 ;  /* 0x000000211d00780c */ /* 0x000fda0004721670 */
[----:B------:R-:W0:Y:S01]  /*20260*/  @!P1 LDC.64 R32, c[0x0][0x5c0] ;  /* 0x00017000ff209b82 */ /* 0x000e220000000a00 */
        /* <DEDUP_REMOVED lines=9> */
[----:B-1----:R-:W-:Y:S02]  /*20300*/  @!P1 IMAD.MOV.U32 R22, RZ, RZ, R24 ;  /* 0x000000ffff169224 */ /* 0x002fe400078e0018 */
[----:B------:R-:W-:Y:S02]  /*20310*/  @!P1 IMAD.MOV.U32 R23, RZ, RZ, R30 ;  /* 0x000000ffff179224 */ /* 0x000fe400078e001e */
[----:B------:R-:W-:-:S04]  /*20320*/  @!P1 IMAD.WIDE.U32 R22, R4, 0x180, R22 ;  /* 0x0000018004169825 */ /* 0x000fc800078e0016 */
[----:B------:R-:W-:Y:S01]  /*20330*/  @!P1 IMAD R21, R5, 0x180, RZ ;  /* 0x0000018005159824 */ /* 0x000fe200078e02ff */
[----:B0-----:R-:W-:-:S04]  /*20340*/  @!P1 IADD3 R32, P4, R22, R32, RZ ;  /* 0x0000002016209210 */ /* 0x001fc80007f9e0ff */
        /* <DEDUP_REMOVED lines=16> */
[----:B------:R-:W1:Y:S01]  /*20450*/  @!P1 LDC.64 R22, c[0x0][0x5c0] ;  /* 0x00017000ff169b82 */ /* 0x000e620000000a00 */
[----:B0-----:R-:W-:Y:S02]  /*20460*/  @!P1 IMAD.MOV.U32 R32, RZ, RZ, R24 ;  /* 0x000000ffff209224 */ /* 0x001fe400078e0018 */
[----:B------:R-:W-:Y:S02]  /*20470*/  @!P1 IMAD.MOV.U32 R33, RZ, RZ, R30 ;  /* 0x000000ffff219224 */ /* 0x000fe400078e001e */
[----:B------:R-:W-:-:S04]  /*20480*/  @!P1 IMAD.WIDE.U32 R32, R4, 0x180, R32 ;  /* 0x0000018004209825 */ /* 0x000fc800078e0020 */
[----:B------:R-:W-:Y:S01]  /*20490*/  @!P1 IMAD R21, R5, 0x180, RZ ;  /* 0x0000018005159824 */ /* 0x000fe200078e02ff */
[----:B-1----:R-:W-:-:S04]  /*204a0*/  @!P1 IADD3 R32, P4, R32, R22, RZ ;  /* 0x0000001620209210 */ /* 0x002fc80007f9e0ff */
[--C-:B------:R-:W-:Y:S02]  /*204b0*/  @!P1 IADD3.X R33, R23, R33, R21.reuse, P4, !PT ;  /* 0x0000002117219210 */ /* 0x100fe400027fe415 */
[----:B------:R-:W-:-:S06]  /*204c0*/  PRMT R21, RZ, 0x7610, R21 ;  /* 0x00007610ff157816 */ /* 0x000fcc0000000015 */
[----:B------:R-:W4:Y:S01]  /*204d0*/  @!P1 LDG.E.U8 R21, desc[UR44][R16.64+0x21] ;  /* 0x0000212c10159981 */ /* 0x000f22000c1e1100 */
[----:B------:R-:W-:Y:S02]  /*204e0*/  LOP3.LUT R3, R3, 0xffbfffff, RZ, 0xc0, !PT ;  /* 0xffbfffff03037812 */ /* 0x000fe400078ec0ff */
[----:B------:R-:W-:Y:S02]  /*204f0*/  @P2 LOP3.LUT R20, R20, 0x40000, RZ, 0xfc, !PT ;  /* 0x0004000014142812 */ /* 0x000fe400078efcff */
[----:B------:R-:W-:Y:S02]  /*20500*/  ISETP.LT.OR P2, PT, R29, 0x7a, !P3 ;  /* 0x0000007a1d00780c */ /* 0x000fe40005f41670 */
[----:B------:R-:W-:Y:S02]  /*20510*/  @P3 LOP3.LUT R3, R3, 0x400000, RZ, 0xfc, !PT ;  /* 0x0040000003033812 */ /* 0x000fe400078efcff */
[C---:B------:R-:W-:Y:S02]  /*20520*/  LOP3.LUT P3, RZ, R2.reuse, 0x20, RZ, 0xc0, !PT ;  /* 0x0000002002ff7812 */ /* 0x040fe4000786c0ff */
[----:B------:R-:W-:-:S07]  /*20530*/  LOP3.LUT P6, RZ, R2, 0x1, RZ, 0xc0, !PT ;  /* 0x0000000102ff7812 */ /* 0x000fce00078cc0ff */
[----:B------:R-:W0:Y:S01]  /*20540*/  @!P2 LDC.64 R22, c[0x0][0x5c0] ;  /* 0x00017000ff16ab82 */ /* 0x000e220000000a00 */
        /* <DEDUP_REMOVED lines=8> */
[----:B-1----:R-:W-:-:S06]  /*205d0*/  PRMT R21, RZ, 0x7610, R21 ;  /* 0x00007610ff157816 */ /* 0x002fcc0000000015 */
[----:B------:R-:W4:Y:S01]  /*205e0*/  @!P3 LDG.E.U8 R21, desc[UR44][R18.64+0x20] ;  /* 0x0000202c1215b981 */ /* 0x000f22000c1e1100 */
[----:B------:R-:W-:Y:S02]  /*205f0*/  LOP3.LUT R20, R20, 0xfffdffff, RZ, 0xc0, !PT ;  /* 0xfffdffff14147812 */ /* 0x000fe400078ec0ff */
[----:B0-----:R-:W-:Y:S02]  /*20600*/  @!P2 IADD3 R144, P4, P5, R24, UR8, R22 ;  /* 0x000000081890ac10 */ /* 0x001fe4000fd9e016 */
[----:B------:R-:W-:Y:S02]  /*20610*/  @P2 LOP3.LUT R20, R20, 0x20000, RZ, 0xfc, !PT ;  /* 0x0002000014142812 */ /* 0x000fe400078efcff */
[----:B------:R-:W-:Y:S02]  /*20620*/  @!P2 IADD3.X R145, R30, UR7, R23, P4, P5 ;  /* 0x000000071e91ac10 */ /* 0x000fe4000a7ea417 */
[----:B------:R-:W-:-:S04]  /*20630*/  LOP3.LUT P2, RZ, R3, 0x2000000, RZ, 0xc0, !PT ;  /* 0x0200000003ff7812 */ /* 0x000fc8000784c0ff */
        /* <DEDUP_REMOVED lines=13> */
[----:B0-----:R-:W-:Y:S02]  /*20710*/  @!P5 IADD3 R140, P1, P4, R24, UR6, R22 ;  /* 0x00000006188cdc10 */ /* 0x001fe4000fc3e016 */
        /* <DEDUP_REMOVED lines=49> */
[----:B------:R-:W-:Y:S02]  /*20a30*/  @P3 LOP3.LUT R20, R20, 0x800, RZ, 0xfc, !PT ;  /* 0x0000080014143812 */ /* 0x000fe400078efcff */
[----:B------:R-:W-:Y:S02]  /*20a40*/  LOP3.LUT P3, RZ, R2, 0x8, RZ, 0xc0, !PT ;  /* 0x0000000802ff7812 */ /* 0x000fe4000786c0ff */
[----:B------:R-:W-:-:S11]  /*20a50*/  LOP3.LUT R3, R3, 0xfeffffff, RZ, 0xc0, !PT ;  /* 0xfeffffff03037812 */ /* 0x000fd600078ec0ff */
        /* <DEDUP_REMOVED lines=21> */
[----:B------:R-:W-:Y:S02]  /*20bb0*/  LOP3.LUT R20, R20, 0xfffffdff, RZ, 0xc0, !PT ;  /* 0xfffffdff14147812 */ /* 0x000fe400078ec0ff */
        /* <DEDUP_REMOVED lines=58> */
[----:B------:R-:W-:Y:S01]  /*20f60*/  PRMT R21, RZ, 0x7610, R21 ;  /* 0x00007610ff157816 */ /* 0x000fe20000000015 */
[----:B------:R-:W0:Y:S05]  /*20f70*/  @!P6 LDC.64 R22, c[0x0][0x5c0] ;  /* 0x00017000ff16eb82 */ /* 0x000e2a0000000a00 */
[----:B------:R-:W4:Y:S01]  /*20f80*/  @!P1 LDG.E.U8 R21, desc[UR44][R16.64+0x31] ;  /* 0x0000312c10159981 */ /* 0x000f22000c1e1100 */
[----:B0-----:R-:W-:-:S04]  /*20f90*/  @!P6 IADD3 R130, P4, P5, R24, UR6, R22 ;  /* 0x000000061882ec10 */ /* 0x001fc8000fd9e016 */
[----:B------:R-:W-:Y:S02]  /*20fa0*/  @!P6 IADD3.X R131, R30, UR5, R23, P4, P5 ;  /* 0x000000051e83ec10 */ /* 0x000fe4000a7ea417 */
[----:B------:R-:W-:Y:S02]  /*20fb0*/  LOP3.LUT P5, RZ, R2, 0x2, RZ, 0xc0, !PT ;  /* 0x0000000202ff7812 */ /* 0x000fe400078ac0ff */
[----:B------:R-:W-:-:S04]  /*20fc0*/  LOP3.LUT R20, R20, 0xffffff7f, RZ, 0xc0, !PT ;  /* 0xffffff7f14147812 */ /* 0x000fc800078ec0ff */
[----:B------:R-:W-:Y:S02]  /*20fd0*/  @P3 LOP3.LUT R20, R20, 0x80, RZ, 0xfc, !PT ;  /* 0x0000008014143812 */ /* 0x000fe400078efcff */
[----:B------:R-:W-:Y:S02]  /*20fe0*/  LOP3.LUT P3, RZ, R0, 0x2000000, RZ, 0xc0, !PT ;  /* 0x0200000000ff7812 */ /* 0x000fe4000786c0ff */
[----:B------:R-:W-:Y:S02]  /*20ff0*/  LOP3.LUT R20, R20, 0xffffffef, RZ, 0xc0, !PT ;  /* 0xffffffef14147812 */ /* 0x000fe400078ec0ff */
        /* <DEDUP_REMOVED lines=11> */
[----:B------:R-:W-:Y:S02]  /*210b0*/  @P6 LOP3.LUT R20, R20, 0x10, RZ, 0xfc, !PT ;  /* 0x0000001014146812 */ /* 0x000fe400078efcff */
[----:B------:R-:W-:Y:S02]  /*210c0*/  ISETP.GE.AND P6, PT, R28, 0x101, PT ;  /* 0x000001011c00780c */ /* 0x000fe40003fc6270 */
[----:B------:R-:W-:Y:S02]  /*210d0*/  @P3 LOP3.LUT R3, R3, 0x800000, RZ, 0xfc, !PT ;  /* 0x0080000003033812 */ /* 0x000fe400078efcff */
        /* <DEDUP_REMOVED lines=17> */
[----:B--2---:R-:W-:Y:S01]  /*211f0*/  FFMA R21, R122, UR39, R21 ;  /* 0x000000277a157c23 */ /* 0x004fe20008000015 */
[----:B------:R-:W-:Y:S01]  /*21200*/  ISETP.LT.OR P1, PT, R29, 0x39, !P0 ;  /* 0x000000391d00780c */ /* 0x000fe20004721670 */
[----:B------:R-:W2:Y:S03]  /*21210*/  LDL.LU R122, [R1+0x354] ;  /* 0x00035400017a7983 */ /* 0x000ea60000300800 */
[----:B------:R-:W-:Y:S01]  /*21220*/  F2FP.SATFINITE.E4M3.F32.PACK_AB_MERGE_C R21, RZ, R21, RZ ;  /* 0x00000015ff15723e */ /* 0x000fe200048070ff */
[----:B------:R-:W4:Y:S04]  /*21230*/  LDL.LU R163, [R1+0x358] ;  /* 0x0003580001a37983 */ /* 0x000f280000300800 */
[----:B------:R0:W-:Y:S04]  /*21240*/  @!P5 STG.E.U8 desc[UR44][R112.64+0x30], R21 ;  /* 0x000030157000d986 */ /* 0x0001e8000c10112c */
[----:B------:R-:W1:Y:S01]  /*21250*/  @!P1 LDC.64 R32, c[0x0][0x5c0] ;  /* 0x00017000ff209b82 */ /* 0x000e620000000a00 */
[----:B------:R-:W-:Y:S01]  /*21260*/  @!P1 IMAD.MOV.U32 R22, RZ, RZ, R24 ;  /* 0x000000ffff169224 */ /* 0x000fe200078e0018 */
[----:B------:R-:W-:Y:S01]  /*21270*/  LOP3.LUT R2, R2, 0xdfffffff, RZ, 0xc0, !PT ;  /* 0xdfffffff02027812 */ /* 0x000fe200078ec0ff */
[----:B------:R-:W-:Y:S01]  /*21280*/  @!P1 IMAD.MOV.U32 R23, RZ, RZ, R30 ;  /* 0x000000ffff179224 */ /* 0x000fe200078e001e */
[----:B------:R-:W4:Y:S01]  /*21290*/  LDL.LU R162, [R1+0x35c] ;  /* 0x00035c0001a27983 */ /* 0x000f220000300800 */
[----:B0-----:R-:W-:-:S06]  /*212a0*/  PRMT R21, RZ, 0x7610, R21 ;  /* 0x00007610ff157816 */ /* 0x001fcc0000000015 */
[----:B------:R-:W3:Y:S01]  /*212b0*/  @!P3 LDG.E.U8 R21, desc[UR44][R18.64+0x31] ;  /* 0x0000312c1215b981 */ /* 0x000ee2000c1e1100 */
[----:B------:R-:W-:-:S03]  /*212c0*/  @!P1 IMAD.WIDE.U32 R22, R4, 0x180, R22 ;  /* 0x0000018004169825 */ /* 0x000fc600078e0016 */
[----:B-1----:R-:W-:Y:S02]  /*212d0*/  @!P1 IADD3 R32, P4, R22, R32, RZ ;  /* 0x0000002016209210 */ /* 0x002fe40007f9e0ff */
[----:B---3--:R-:W-:-:S04]  /*212e0*/  LOP3.LUT R21, R21, 0xff, RZ, 0xc0, !PT ;  /* 0x000000ff15157812 */ /* 0x008fc800078ec0ff */
[----:B------:R-:W-:-:S05]  /*212f0*/  F2FP.F16.E4M3.UNPACK_B R21, R21 ;  /* 0x00000015ff15723e */ /* 0x000fca00020006ff */
[----:B------:R-:W-:-:S05]  /*21300*/  HADD2.F32 R21, -RZ, R21.H0_H0 ;  /* 0x20000015ff157230 */ /* 0x000fca0000004100 */
[----:B------:R-:W-:-:S04]  /*21310*/  FMUL R21, R21, UR38 ;  /* 0x0000002615157c20 */ /* 0x000fc80008400000 */
[----:B------:R-:W-:-:S05]  /*21320*/  FFMA R21, R123, UR39, R21 ;  /* 0x000000277b157c23 */ /* 0x000fca0008000015 */
[----:B------:R-:W-:-:S05]  /*21330*/  F2FP.SATFINITE.E4M3.F32.PACK_AB_MERGE_C R21, RZ, R21, RZ ;  /* 0x00000015ff15723e */ /* 0x000fca00048070ff */
[----:B------:R0:W-:Y:S02]  /*21340*/  @!P3 STG.E.U8 desc[UR44][R88.64+0x31], R21 ;  /* 0x000031155800b986 */ /* 0x0001e4000c10112c */
[----:B0-----:R-:W-:-:S05]  /*21350*/  @!P1 IMAD R21, R5, 0x180, RZ ;  /* 0x0000018005159824 */ /* 0x001fca00078e02ff */
[--C-:B------:R-:W-:Y:S02]  /*21360*/  @!P1 IADD3.X R33, R33, R23, R21.reuse, P4, !PT ;  /* 0x0000001721219210 */ /* 0x100fe400027fe415 */
[----:B------:R-:W-:-:S06]  /*21370*/  PRMT R21, RZ, 0x7610, R21 ;  /* 0x00007610ff157816 */ /* 0x000fcc0000000015 */
[----:B------:R-:W3:Y:S01]  /*21380*/  @!P1 LDG.E.U8 R21, desc[UR44][R16.64+0x38] ;  /* 0x0000382c10159981 */ /* 0x000ee2000c1e1100 */
[----:B------:R-:W-:-:S13]  /*21390*/  ISETP.LT.OR P3, PT, R29, 0x69, !P6 ;  /* 0x000000691d00780c */ /* 0x000fda0007761670 */
[----:B------:R-:W0:Y:S02]  /*213a0*/  @!P3 LDC.64 R22, c[0x0][0x5c0] ;  /* 0x00017000ff16bb82 */ /* 0x000e240000000a00 */
[----:B0-----:R-:W-:-:S04]  /*213b0*/  @!P3 IADD3 R124, P4, P5, R24, UR10, R22 ;  /* 0x0000000a187cbc10 */ /* 0x001fc8000fd9e016 */
[----:B------:R-:W-:Y:S02]  /*213c0*/  @!P3 IADD3.X R125, R30, UR9, R23, P4, P5 ;  /* 0x000000091e7dbc10 */ /* 0x000fe4000a7ea417 */
[----:B---3--:R-:W-:-:S04]  /*213d0*/  LOP3.LUT R21, R21, 0xff, RZ, 0xc0, !PT ;  /* 0x000000ff15157812 */ /* 0x008fc800078ec0ff */
[----:B------:R-:W-:-:S05]  /*213e0*/  F2FP.F16.E4M3.UNPACK_B R21, R21 ;  /* 0x00000015ff15723e */ /* 0x000fca00020006ff */
[----:B------:R-:W-:-:S05]  /*213f0*/  HADD2.F32 R21, -RZ, R21.H0_H0 ;  /* 0x20000015ff157230 */ /* 0x000fca0000004100 */
[----:B------:R-:W-:-:S04]  /*21400*/  FMUL R21, R21, UR38 ;  /* 0x0000002615157c20 */ /* 0x000fc80008400000 */
[----:B--2---:R-:W-:-:S05]  /*21410*/  FFMA R21, R122, UR39, R21 ;  /* 0x000000277a157c23 */ /* 0x004fca0008000015 */
        /* <DEDUP_REMOVED lines=11> */
[----:B------:R-:W2:Y:S01]  /*214d0*/  @!P1 LDG.E.U8 R21, desc[UR44][R16.64+0x39] ;  /* 0x0000392c10159981 */ /* 0x000ea2000c1e1100 */
[----:B------:R-:W-:Y:S02]  /*214e0*/  @P3 LOP3.LUT R2, R2, 0x20000000, RZ, 0xfc, !PT ;  /* 0x2000000002023812 */ /* 0x000fe400078efcff */
[----:B------:R-:W-:-:S13]  /*214f0*/  ISETP.LT.OR P3, PT, R29, 0x6a, !P6 ;  /* 0x0000006a1d00780c */ /* 0x000fda0007761670 */
[----:B------:R-:W0:Y:S02]  /*21500*/  @!P3 LDC.64 R22, c[0x0][0x5c0] ;  /* 0x00017000ff16bb82 */ /* 0x000e240000000a00 */
[----:B0-----:R-:W-:-:S04]  /*21510*/  @!P3 IADD3 R122, P4, P5, R24, UR10, R22 ;  /* 0x0000000a187abc10 */ /* 0x001fc8000fd9e016 */
[----:B------:R-:W-:Y:S02]  /*21520*/  @!P3 IADD3.X R123, R30, UR9, R23, P4, P5 ;  /* 0x000000091e7bbc10 */ /* 0x000fe4000a7ea417 */
[----:B------:R-:W-:Y:S02]  /*21530*/  LOP3.LUT P5, RZ, R0, 0x80000000, RZ, 0xc0, !PT ;  /* 0x8000000000ff7812 */ /* 0x000fe400078ac0ff */
[----:B--2---:R-:W-:-:S04]  /*21540*/  LOP3.LUT R21, R21, 0xff, RZ, 0xc0, !PT ;  /* 0x000000ff15157812 */ /* 0x004fc800078ec0ff */
[----:B------:R-:W-:-:S05]  /*21550*/  F2FP.F16.E4M3.UNPACK_B R21, R21 ;  /* 0x00000015ff15723e */ /* 0x000fca00020006ff */
[----:B------:R-:W-:-:S05]  /*21560*/  HADD2.F32 R21, -RZ, R21.H0_H0 ;  /* 0x20000015ff157230 */ /* 0x000fca0000004100 */
[----:B------:R-:W-:-:S04]  /*21570*/  FMUL R21, R21, UR38 ;  /* 0x0000002615157c20 */ /* 0x000fc80008400000 */
[----:B----4-:R-:W-:Y:S01]  /*21580*/  FFMA R21, R163, UR39, R21 ;  /* 0x00000027a3157c23 */ /* 0x010fe20008000015 */
[----:B------:R-:W-:Y:S01]  /*21590*/  LOP3.LUT R3, R3, 0xfffff7ff, RZ, 0xc0, !PT ;  /* 0xfffff7ff03037812 */ /* 0x000fe200078ec0ff */
[----:B------:R-:W2:Y:S03]  /*215a0*/  LDL.LU R163, [R1+0x360] ;  /* 0x0003600001a37983 */ /* 0x000ea60000300800 */
[----:B------:R-:W-:-:S05]  /*215b0*/  F2FP.SATFINITE.E4M3.F32.PACK_AB_MERGE_C R21, RZ, R21, RZ ;  /* 0x00000015ff15723e */ /* 0x000fca00048070ff */
[----:B------:R0:W-:Y:S02]  /*215c0*/  @!P1 STG.E.U8 desc[UR44][R32.64+0x39], R21 ;  /* 0x0000391520009986 */ /* 0x0001e4000c10112c */
[----:B0-----:R-:W-:-:S06]  /*215d0*/  PRMT R21, RZ, 0x7610, R21 ;  /* 0x00007610ff157816 */ /* 0x001fcc0000000015 */
[----:B------:R-:W3:Y:S01]  /*215e0*/  @!P5 LDG.E.U8 R21, desc[UR44][R18.64+0x38] ;  /* 0x0000382c1215d981 */ /* 0x000ee2000c1e1100 */
[----:B------:R-:W-:Y:S02]  /*215f0*/  @P0 LOP3.LUT R3, R3, 0x800, RZ, 0xfc, !PT ;  /* 0x0000080003030812 */ /* 0x000fe400078efcff */
[----:B------:R-:W-:Y:S02]  /*21600*/  LOP3.LUT P0, RZ, R0, 0x800000, RZ, 0xc0, !PT ;  /* 0x0080000000ff7812 */ /* 0x000fe4000780c0ff */
[----:B------:R-:W-:-:S04]  /*21610*/  LOP3.LUT R2, R2, 0xff7fffff, RZ, 0xc0, !PT ;  /* 0xff7fffff02027812 */ /* 0x000fc800078ec0ff */
[----:B------:R-:W-:Y:S02]  /*21620*/  @P3 LOP3.LUT R2, R2, 0x800000, RZ, 0xfc, !PT ;  /* 0x0080000002023812 */ /* 0x000fe400078efcff */
        /* <DEDUP_REMOVED lines=8> */
[----:B------:R-:W3:Y:S03]  /*216b0*/  LDL.LU R162, [R1+0x364] ;  /* 0x0003640001a27983 */ /* 0x000ee60000300800 */
        /* <DEDUP_REMOVED lines=8> */
[----:B------:R-:W0:Y:S01]  /*21740*/  @!P3 LDC.64 R22, c[0x0][0x5c0] ;  /* 0x00017000ff16bb82 */ /* 0x000e220000000a00 */
[----:B------:R-:W-:Y:S02]  /*21750*/  ISETP.LT.OR P5, PT, R29, 0x79, !P6 ;  /* 0x000000791d00780c */ /* 0x000fe400077a1670 */
[----:B0-----:R-:W-:-:S04]  /*21760*/  @!P3 IADD3 R106, P1, P4, R24, UR10, R22 ;  /* 0x0000000a186abc10 */ /* 0x001fc8000fc3e016 */
[----:B------:R-:W-:-:S07]  /*21770*/  @!P3 IADD3.X R107, R30, UR9, R23, P1, P4 ;  /* 0x000000091e6bbc10 */ /* 0x000fce0008fe8417 */
[----:B------:R-:W0:Y:S01]  /*21780*/  @!P5 LDC.64 R22, c[0x0][0x5c0] ;  /* 0x00017000ff16db82 */ /* 0x000e220000000a00 */
[----:B------:R-:W-:-:S04]  /*21790*/  LOP3.LUT R2, R2, 0xffefffff, RZ, 0xc0, !PT ;  /* 0xffefffff02027812 */ /* 0x000fc800078ec0ff */
[----:B------:R-:W-:Y:S02]  /*217a0*/  @P3 LOP3.LUT R2, R2, 0x100000, RZ, 0xfc, !PT ;  /* 0x0010000002023812 */ /* 0x000fe400078efcff */
[----:B0-----:R-:W-:-:S04]  /*217b0*/  @!P5 IADD3 R108, P1, P4, R24, UR10, R22 ;  /* 0x0000000a186cdc10 */ /* 0x001fc8000fc3e016 */
[----:B------:R-:W-:Y:S02]  /*217c0*/  @!P5 IADD3.X R109, R30, UR9, R23, P1, P4 ;  /* 0x000000091e6ddc10 */ /* 0x000fe40008fe8417 */
[----:B------:R-:W-:-:S04]  /*217d0*/  LOP3.LUT R2, R2, 0xfff7ffff, RZ, 0xc0, !PT ;  /* 0xfff7ffff02027812 */ /* 0x000fc800078ec0ff */
[----:B------:R-:W-:-:S04]  /*217e0*/  @P5 LOP3.LUT R2, R2, 0x80000, RZ, 0xfc, !PT ;  /* 0x0008000002025812 */ /* 0x000fc800078efcff */
[----:B------:R-:W-:Y:S02]  /*217f0*/  LOP3.LUT R2, R2, 0xfffbffff, RZ, 0xc0, !PT ;  /* 0xfffbffff02027812 */ /* 0x000fe400078ec0ff */
        /* <DEDUP_REMOVED lines=9> */
[----:B------:R-:W1:Y:S01]  /*21890*/  @!P0 LDC.64 R22, c[0x0][0x5c0] ;  /* 0x00017000ff168b82 */ /* 0x000e620000000a00 */
[----:B------:R-:W-:Y:S02]  /*218a0*/  @P0 LOP3.LUT R2, R2, 0x40000, RZ, 0xfc, !PT ;  /* 0x0004000002020812 */ /* 0x000fe400078efcff */
[----:B0-----:R-:W-:Y:S02]  /*218b0*/  PRMT R21, RZ, 0x7610, R21 ;  /* 0x00007610ff157816 */ /* 0x001fe40000000015 */
[----:B-1----:R-:W-:-:S04]  /*218c0*/  @!P0 IADD3 R88, P1, P4, R24, UR10, R22 ;  /* 0x0000000a18588c10 */ /* 0x002fc8000fc3e016 */
[----:B------:R-:W-:Y:S02]  /*218d0*/  @!P0 IADD3.X R89, R30, UR9, R23, P1, P4 ;  /* 0x000000091e598c10 */ /* 0x000fe40008fe8417 */
[----:B------:R-:W-:-:S04]  /*218e0*/  ISETP.GE.AND P0, PT, R28, 0x1, PT ;  /* 0x000000011c00780c */ /* 0x000fc80003f06270 */
        /* <DEDUP_REMOVED lines=13> */
[----:B------:R0:W-:Y:S01]  /*219c0*/  @!P1 STG.E.U8 desc[UR44][R22.64+0x40], R21 ;  /* 0x0000401516009986 */ /* 0x0001e2000c10112c */
[----:B------:R-:W-:Y:S02]  /*219d0*/  ISETP.LT.OR P1, PT, R29, 0x42, !P0 ;  /* 0x000000421d00780c */ /* 0x000fe40004721670 */
[----:B0-----:R-:W-:-:S11]  /*219e0*/  PRMT R21, RZ, 0x7610, R21 ;  /* 0x00007610ff157816 */ /* 0x001fd60000000015 */
[----:B------:R-:W0:Y:S01]  /*219f0*/  @!P1 LDC.64 R22, c[0x0][0x5c0] ;  /* 0x00017000ff169b82 */ /* 0x000e220000000a00 */
[----:B------:R-:W4:Y:S01]  /*21a00*/  @!P1 LDG.E.U8 R21, desc[UR44][R26.64+0x41] ;  /* 0x0000412c1a159981 */ /* 0x000f22000c1e1100 */
[----:B------:R-:W-:Y:S02]  /*21a10*/  ISETP.LT.OR P5, PT, R29, 0x41, !P3 ;  /* 0x000000411d00780c */ /* 0x000fe40005fa1670 */
[----:B0-----:R-:W-:-:S05]  /*21a20*/  @!P1 IADD3 R22, P4, R24, R22, RZ ;  /* 0x0000001618169210 */ /* 0x001fca0007f9e0ff */
[----:B------:R-:W-:Y:S01]  /*21a30*/  @!P1 IMAD.X R23, R30, 0x1, R23, P4 ;  /* 0x000000011e179824 */ /* 0x000fe200020e0617 */
        /* <DEDUP_REMOVED lines=8> */
[----:B0-----:R-:W-:-:S06]  /*21ac0*/  PRMT R21, RZ, 0x7610, R21 ;  /* 0x00007610ff157816 */ /* 0x001fcc0000000015 */
[----:B------:R-:W4:Y:S01]  /*21ad0*/  @!P5 LDG.E.U8 R21, desc[UR44][R6.64+0x40] ;  /* 0x0000402c0615d981 */ /* 0x000f22000c1e1100 */
[----:B------:R-:W-:-:S04]  /*21ae0*/  LOP3.LUT R3, R3, 0xffdfffff, RZ, 0xc0, !PT ;  /* 0xffdfffff03037812 */ /* 0x000fc800078ec0ff */
[----:B------:R-:W-:Y:S02]  /*21af0*/  @P6 LOP3.LUT R3, R3, 0x200000, RZ, 0xfc, !PT ;  /* 0x0020000003036812 */ /* 0x000fe400078efcff */
[----:B------:R-:W-:-:S13]  /*21b00*/  ISETP.LT.OR P6, PT, R29, 0x81, !P3 ;  /* 0x000000811d00780c */ /* 0x000fda0005fc1670 */
[----:B------:R-:W0:Y:S01]  /*21b10*/  @!P6 LDC.64 R22, c[0x0][0x5c0] ;  /* 0x00017000ff16eb82 */ /* 0x000e220000000a00 */
        /* <DEDUP_REMOVED lines=9> */
[----:B------:R-:W-:Y:S02]  /*21bb0*/  ISETP.LT.OR P5, PT, R29, 0x42, !P3 ;  /* 0x000000421d00780c */ /* 0x000fe40005fa1670 */
[----:B-1----:R-:W-:-:S11]  /*21bc0*/  PRMT R21, RZ, 0x7610, R21 ;  /* 0x00007610ff157816 */ /* 0x002fd60000000015 */
[----:B------:R-:W4:Y:S01]  /*21bd0*/  @!P5 LDG.E.U8 R21, desc[UR44][R6.64+0x41] ;  /* 0x0000412c0615d981 */ /* 0x000f22000c1e1100 */
        /* <DEDUP_REMOVED lines=41> */
[----:B0-----:R-:W-:-:S11]  /*21e70*/  PRMT R21, RZ, 0x7610, R21 ;  /* 0x00007610ff157816 */ /* 0x001fd60000000015 */
[----:B------:R-:W0:Y:S01]  /*21e80*/  @!P1 LDC.64 R22, c[0x0][0x5c0] ;  /* 0x00017000ff169b82 */ /* 0x000e220000000a00 */
[----:B------:R-:W4:Y:S01]  /*21e90*/  @!P1 LDG.E.U8 R21, desc[UR44][R26.64+0x49] ;  /* 0x0000492c1a159981 */ /* 0x000f22000c1e1100 */
[----:B------:R-:W-:Y:S02]  /*21ea0*/  @P5 LOP3.LUT R2, R2, 0x40000000, RZ, 0xfc, !PT ;  /* 0x4000000002025812 */ /* 0x000fe400078efcff */
        /* <DEDUP_REMOVED lines=53> */
[----:B0-----:R-:W-:Y:S01]  /*22200*/  @!P1 IADD3 R22, P3, R24, R22, RZ ;  /* 0x0000001618169210 */ /* 0x001fe20007f7e0ff */
[----:B------:R-:W2:Y:S03]  /*22210*/  LDL.LU R163, [R1+0x388] ;  /* 0x0003880001a37983 */ /* 0x000ea60000300800 */
[----:B------:R-:W-:-:S05]  /*22220*/  F2FP.SATFINITE.E4M3.F32.PACK_AB_MERGE_C R21, RZ, R21, RZ ;  /* 0x00000015ff15723e */ /* 0x000fca00048070ff */
[----:B------:R0:W-:Y:S02]  /*22230*/  @!P5 STG.E.U8 desc[UR44][R74.64+0x49], R21 ;  /* 0x000049154a00d986 */ /* 0x0001e4000c10112c */
[----:B0-----:R-:W-:-:S06]  /*22240*/  PRMT R21, RZ, 0x7610, R21 ;  /* 0x00007610ff157816 */ /* 0x001fcc0000000015 */
[----:B------:R-:W4:Y:S01]  /*22250*/  @!P1 LDG.E.U8 R21, desc[UR44][R26.64+0x50] ;  /* 0x0000502c1a159981 */ /* 0x000f22000c1e1100 */
        /* <DEDUP_REMOVED lines=15> */
[----:B------:R-:W-:Y:S02]  /*22350*/  LOP3.LUT P6, RZ, R0, 0x200000, RZ, 0xc0, !PT ;  /* 0x0020000000ff7812 */ /* 0x000fe400078cc0ff */
        /* <DEDUP_REMOVED lines=88> */
[----:B------:R-:W-:Y:S02]  /*228e0*/  LOP3.LUT P4, RZ, R0, 0x1, RZ, 0xc0, !PT ;  /* 0x0000000100ff7812 */ /* 0x000fe4000788c0ff */
        /* <DEDUP_REMOVED lines=25> */
[----:B------:R0:W-:Y:S04]  /*22a80*/  @!P4 STG.E.U8 desc[UR44][R46.64+0x59], R21 ;  /* 0x000059152e00c986 */ /* 0x0001e8000c10112c */
[----:B------:R-:W1:Y:S01]  /*22a90*/  @!P6 LDC.64 R22, c[0x0][0x5c0] ;  /* 0x00017000ff16eb82 */ /* 0x000e620000000a00 */
[----:B0-----:R-:W-:-:S06]  /*22aa0*/  PRMT R21, RZ, 0x7610, R21 ;  /* 0x00007610ff157816 */ /* 0x001fcc0000000015 */
[----:B------:R-:W4:Y:S01]  /*22ab0*/  @!P0 LDG.E.U8 R21, desc[UR44][R8.64+0x40] ;  /* 0x0000402c08158981 */ /* 0x000f22000c1e1100 */
[----:B------:R-:W-:Y:S02]  /*22ac0*/  ISETP.LT.OR P5, PT, R29, 0x99, !P2 ;  /* 0x000000991d00780c */ /* 0x000fe400057a1670 */
[----:B-1----:R-:W-:-:S04]  /*22ad0*/  @!P6 IADD3 R52, P1, P3, R24, UR6, R22 ;  /* 0x000000061834ec10 */ /* 0x002fc8000fb3e016 */
[----:B------:R-:W-:-:S07]  /*22ae0*/  @!P6 IADD3.X R53, R30, UR5, R23, P1, P3 ;  /* 0x000000051e35ec10 */ /* 0x000fce0008fe6417 */
[----:B------:R-:W0:Y:S01]  /*22af0*/  @!P5 LDC.64 R22, c[0x0][0x5c0] ;  /* 0x00017000ff16db82 */ /* 0x000e220000000a00 */
[----:B------:R-:W-:-:S04]  /*22b00*/  LOP3.LUT R2, R2, 0xfffffdff, RZ, 0xc0, !PT ;  /* 0xfffffdff02027812 */ /* 0x000fc800078ec0ff */
[----:B------:R-:W-:-:S04]  /*22b10*/  @P6 LOP3.LUT R2, R2, 0x200, RZ, 0xfc, !PT ;  /* 0x0000020002026812 */ /* 0x000fc800078efcff */
[----:B------:R-:W-:-:S04]  /*22b20*/  LOP3.LUT R2, R2, 0xfffffeff, RZ, 0xc0, !PT ;  /* 0xfffffeff02027812 */ /* 0x000fc800078ec0ff */
[----:B------:R-:W-:Y:S02]  /*22b30*/  @P5 LOP3.LUT R2, R2, 0x100, RZ, 0xfc, !PT ;  /* 0x0000010002025812 */ /* 0x000fe400078efcff */
[----:B0-----:R-:W-:-:S04]  /*22b40*/  @!P5 IADD3 R50, P1, P3, R24, UR6, R22 ;  /* 0x000000061832dc10 */ /* 0x001fc8000fb3e016 */
[----:B------:R-:W-:Y:S02]  /*22b50*/  @!P5 IADD3.X R51, R30, UR5, R23, P1, P3 ;  /* 0x000000051e33dc10 */ /* 0x000fe40008fe6417 */
[----:B------:R-:W-:Y:S02]  /*22b60*/  LOP3.LUT P5, RZ, R0, 0x100, RZ, 0xc0, !PT ;  /* 0x0000010000ff7812 */ /* 0x000fe400078ac0ff */
        /* <DEDUP_REMOVED lines=15> */
[----:B------:R-:W-:Y:S02]  /*22c60*/  LOP3.LUT P6, RZ, R3, 0x200000, RZ, 0xc0, !PT ;  /* 0x0020000003ff7812 */ /* 0x000fe400078cc0ff */
[----:B------:R-:W-:Y:S02]  /*22c70*/  @P3 LOP3.LUT R2, R2, 0x80, RZ, 0xfc, !PT ;  /* 0x0000008002023812 */ /* 0x000fe400078efcff */
[----:B------:R-:W-:Y:S02]  /*22c80*/  @!P3 IADD3.X R49, R30, UR5, R23, P1, P2 ;  /* 0x000000051e31bc10 */ /* 0x000fe40008fe4417 */
        /* <DEDUP_REMOVED lines=8> */
[----:B------:R-:W-:-:S04]  /*22d10*/  LOP3.LUT R2, R2, 0xffffffdf, RZ, 0xc0, !PT ;  /* 0xffffffdf02027812 */ /* 0x000fc800078ec0ff */
[----:B------:R-:W-:Y:S02]  /*22d20*/  @P0 LOP3.LUT R2, R2, 0x20, RZ, 0xfc, !PT ;  /* 0x0000002002020812 */ /* 0x000fe400078efcff */
[----:B0-----:R-:W-:-:S04]  /*22d30*/  @!P0 IADD3 R44, P1, P2, R24, UR10, R22 ;  /* 0x0000000a182c8c10 */ /* 0x001fc8000fa3e016 */
[----:B------:R-:W-:Y:S02]  /*22d40*/  @!P0 IADD3.X R45, R30, UR9, R23, P1, P2 ;  /* 0x000000091e2d8c10 */ /* 0x000fe40008fe4417 */
[----:B------:R-:W-:-:S04]  /*22d50*/  ISETP.GE.AND P0, PT, R28, 0x89, PT ;  /* 0x000000891c00780c */ /* 0x000fc80003f06270 */
[----:B------:R-:W-:-:S13]  /*22d60*/  ISETP.LT.OR P2, PT, R29, 0x41, !P0 ;  /* 0x000000411d00780c */ /* 0x000fda0004741670 */
[----:B------:R-:W0:Y:S01]  /*22d70*/  @!P2 LDC.64 R22, c[0x0][0x5c0] ;  /* 0x00017000ff16ab82 */ /* 0x000e220000000a00 */
[----:B------:R-:W-:Y:S02]  /*22d80*/  @!P2 IADD3 R31, P1, P3, R31, UR6, R24 ;  /* 0x000000061f1fac10 */ /* 0x000fe4000fb3e018 */
        /* <DEDUP_REMOVED lines=8> */
[----:B-1----:R-:W-:-:S05]  /*22e10*/  IMAD.U32 R21, RZ, RZ, UR7 ;  /* 0x00000007ff157e24 */ /* 0x002fca000f8e00ff */
[----:B------:R-:W-:Y:S02]  /*22e20*/  @!P2 IADD3.X R21, R21, UR5, R30, P1, P3 ;  /* 0x000000051515ac10 */ /* 0x000fe40008fe641e */
[----:B0-----:R-:W-:-:S05]  /*22e30*/  @!P2 IADD3 R22, P1, R31, R22, RZ ;  /* 0x000000161f16a210 */ /* 0x001fca0007f3e0ff */
[----:B------:R-:W-:Y:S01]  /*22e40*/  @!P2 IMAD.X R23, R21, 0x1, R23, P1 ;  /* 0x000000011517a824 */ /* 0x000fe200008e0617 */
[----:B------:R-:W-:-:S06]  /*22e50*/  PRMT R21, RZ, 0x7610, R21 ;  /* 0x00007610ff157816 */ /* 0x000fcc0000000015 */
[----:B------:R-:W4:Y:S01]  /*22e60*/  @!P2 LDG.E.U8 R21, desc[UR44][R10.64+0x40] ;  /* 0x0000402c0a15a981 */ /* 0x000f22000c1e1100 */
[----:B------:R-:W-:Y:S01]  /*22e70*/  ISETP.LT.OR P1, PT, R29, 0x42, !P0 ;  /* 0x000000421d00780c */ /* 0x000fe20004721670 */
[----:B------:R-:W-:-:S12]  /*22e80*/  IMAD.U32 R31, RZ, RZ, UR8 ;  /* 0x00000008ff1f7e24 */ /* 0x000fd8000f8e00ff */
[----:B------:R-:W-:Y:S02]  /*22e90*/  @!P1 IADD3 R31, P3, P4, R31, UR6, R24 ;  /* 0x000000061f1f9c10 */ /* 0x000fe4000fc7e018 */
        /* <DEDUP_REMOVED lines=9> */
[----:B0-----:R-:W0:Y:S01]  /*22f30*/  @!P1 LDC.64 R32, c[0x0][0x5c0] ;  /* 0x00017000ff209b82 */ /* 0x001e220000000a00 */
[----:B------:R-:W-:-:S05]  /*22f40*/  IMAD.U32 R21, RZ, RZ, UR7 ;  /* 0x00000007ff157e24 */ /* 0x000fca000f8e00ff */
[----:B------:R-:W-:Y:S02]  /*22f50*/  @!P1 IADD3.X R21, R21, UR5, R30, P3, P4 ;  /* 0x0000000515159c10 */ /* 0x000fe40009fe841e */
[----:B------:R-:W1:Y:S01]  /*22f60*/  @!P5 LDC.64 R22, c[0x0][0x5c0] ;  /* 0x00017000ff16db82 */ /* 0x000e620000000a00 */
[----:B0-----:R-:W-:-:S05]  /*22f70*/  @!P1 IADD3 R32, P2, R31, R32, RZ ;  /* 0x000000201f209210 */ /* 0x001fca0007f5e0ff */
[----:B------:R-:W-:Y:S01]  /*22f80*/  @!P1 IMAD.X R33, R21, 0x1, R33, P2 ;  /* 0x0000000115219824 */ /* 0x000fe200010e0621 */
[----:B------:R-:W-:-:S06]  /*22f90*/  PRMT R21, RZ, 0x7610, R21 ;  /* 0x00007610ff157816 */ /* 0x000fcc0000000015 */
[----:B------:R-:W4:Y:S01]  /*22fa0*/  @!P1 LDG.E.U8 R21, desc[UR44][R10.64+0x41] ;  /* 0x0000412c0a159981 */ /* 0x000f22000c1e1100 */
        /* <DEDUP_REMOVED lines=70> */
[----:B------:R-:W-:Y:S01]  /*23410*/  IMAD.U32 R21, RZ, RZ, UR7 ;  /* 0x00000007ff157e24 */ /* 0x000fe2000f8e00ff */
[----:B------:R-:W-:Y:S01]  /*23420*/  LOP3.LUT P5, RZ, R0, 0x1000000, RZ, 0xc0, !PT ;  /* 0x0100000000ff7812 */ /* 0x000fe200078ac0ff */
[----:B------:R-:W3:Y:S02]  /*23430*/  LDL.LU R162, [R1+0x3c4] ;  /* 0x0003c40001a27983 */ /* 0x000ee40000300800 */
[----:B------:R-:W-:-:S05]  /*23440*/  F2FP.SATFINITE.E4M3.F32.PACK_AB_MERGE_C R32, RZ, R32, RZ ;  /* 0x00000020ff20723e */ /* 0x000fca00048070ff */
[----:B------:R0:W-:Y:S02]  /*23450*/  @!P2 STG.E.U8 desc[UR44][R22.64+0x48], R32 ;  /* 0x000048201600a986 */ /* 0x0001e4000c10112c */
[----:B0-----:R-:W0:Y:S01]  /*23460*/  @!P1 LDC.64 R32, c[0x0][0x5c0] ;  /* 0x00017000ff209b82 */ /* 0x001e220000000a00 */
[----:B------:R-:W-:Y:S02]  /*23470*/  @!P1 IADD3.X R21, R21, UR5, R30, P3, P4 ;  /* 0x0000000515159c10 */ /* 0x000fe40009fe841e */
[----:B0-----:R-:W-:-:S05]  /*23480*/  @!P1 IADD3 R32, P2, R31, R32, RZ ;  /* 0x000000201f209210 */ /* 0x001fca0007f5e0ff */
[----:B------:R-:W-:Y:S01]  /*23490*/  @!P1 IMAD.X R33, R21, 0x1, R33, P2 ;  /* 0x0000000115219824 */ /* 0x000fe200010e0621 */
[----:B------:R-:W-:-:S06]  /*234a0*/  PRMT R21, RZ, 0x7610, R21 ;  /* 0x00007610ff157816 */ /* 0x000fcc0000000015 */
[----:B------:R-:W4:Y:S02]  /*234b0*/  @!P1 LDG.E.U8 R21, desc[UR44][R10.64+0x49] ;  /* 0x0000492c0a159981 */ /* 0x000f24000c1e1100 */
        /* <DEDUP_REMOVED lines=22> */
[----:B------:R-:W-:Y:S01]  /*23620*/  ISETP.LT.OR P3, PT, R29, 0x51, !P0 ;  /* 0x000000511d00780c */ /* 0x000fe20004761670 */
[----:B------:R-:W-:Y:S01]  /*23630*/  IMAD.U32 R33, RZ, RZ, UR8 ;  /* 0x00000008ff217e24 */ /* 0x000fe2000f8e00ff */
[----:B------:R-:W3:Y:S02]  /*23640*/  LDL.LU R162, [R1+0x3cc] ;  /* 0x0003cc0001a27983 */ /* 0x000ee40000300800 */
[----:B------:R-:W-:-:S05]  /*23650*/  F2FP.SATFINITE.E4M3.F32.PACK_AB_MERGE_C R22, RZ, R22, RZ ;  /* 0x00000016ff16723e */ /* 0x000fca00048070ff */
[----:B------:R0:W-:Y:S02]  /*23660*/  @!P5 STG.E.U8 desc[UR44][R82.64+0x50], R22 ;  /* 0x000050165200d986 */ /* 0x0001e4000c10112c */
[----:B0-----:R-:W-:-:S06]  /*23670*/  PRMT R22, RZ, 0x7610, R22 ;  /* 0x00007610ff167816 */ /* 0x001fcc0000000016 */
[----:B------:R-:W4:Y:S01]  /*23680*/  @!P6 LDG.E.U8 R22, desc[UR44][R8.64+0x51] ;  /* 0x0000512c0816e981 */ /* 0x000f22000c1e1100 */
[----:B------:R-:W-:Y:S01]  /*23690*/  IMAD.U32 R31, RZ, RZ, UR7 ;  /* 0x00000007ff1f7e24 */ /* 0x000fe2000f8e00ff */
[----:B------:R-:W-:-:S04]  /*236a0*/  @!P3 IADD3 R33, P1, P2, R33, UR6, R24 ;  /* 0x000000062121bc10 */ /* 0x000fc8000fa3e018 */
[----:B------:R-:W-:Y:S02]  /*236b0*/  @!P3 IADD3.X R31, R31, UR5, R30, P1, P2 ;  /* 0x000000051f1fbc10 */ /* 0x000fe40008fe441e */
[----:B------:R-:W-:Y:S01]  /*236c0*/  ISETP.LT.OR P1, PT, R29, 0x52, !P0 ;  /* 0x000000521d00780c */ /* 0x000fe20004721670 */
[----:B------:R-:W-:Y:S02]  /*236d0*/  IMAD.U32 R21, RZ, RZ, UR8 ;  /* 0x00000008ff157e24 */ /* 0x000fe4000f8e00ff */
[----:B------:R-:W-:-:S10]  /*236e0*/  IMAD.U32 R32, RZ, RZ, UR7 ;  /* 0x00000007ff207e24 */ /* 0x000fd4000f8e00ff */
        /* <DEDUP_REMOVED lines=9> */
[----:B------:R-:W-:Y:S01]  /*23780*/  IMAD.U32 R74, RZ, RZ, UR7 ;  /* 0x00000007ff4a7e24 */ /* 0x000fe2000f8e00ff */
        /* <DEDUP_REMOVED lines=9> */
[----:B------:R-:W-:-:S04]  /*23820*/  @!P5 IADD3 R72, P4, P6, R72, UR6, R24 ;  /* 0x000000064848dc10 */ /* 0x000fc8000fe9e018 */
        /* <DEDUP_REMOVED lines=9> */
[----:B---3--:R-:W-:Y:S01]  /*238c0*/  FFMA R31, R162, UR39, R31 ;  /* 0x00000027a21f7c23 */ /* 0x008fe2000800001f */
[----:B------:R-:W-:Y:S01]  /*238d0*/  LOP3.LUT R3, R3, 0xfff7ffff, RZ, 0xc0, !PT ;  /* 0xfff7ffff03037812 */ /* 0x000fe200078ec0ff */
[----:B------:R-:W-:Y:S01]  /*238e0*/  IMAD.U32 R80, RZ, RZ, UR8 ;  /* 0x00000008ff507e24 */ /* 0x000fe2000f8e00ff */
[----:B------:R-:W-:Y:S01]  /*238f0*/  LOP3.LUT R0, R0, 0xfffffff7, RZ, 0xc0, !PT ;  /* 0xfffffff700007812 */ /* 0x000fe200078ec0ff */
[----:B------:R-:W-:Y:S01]  /*23900*/  IMAD.U32 R82, RZ, RZ, UR7 ;  /* 0x00000007ff527e24 */ /* 0x000fe2000f8e00ff */
[----:B------:R-:W-:Y:S01]  /*23910*/  F2FP.SATFINITE.E4M3.F32.PACK_AB_MERGE_C R31, RZ, R31, RZ ;  /* 0x0000001fff1f723e */ /* 0x000fe200048070ff */
[----:B------:R-:W-:Y:S01]  /*23920*/  IMAD.U32 R83, RZ, RZ, UR8 ;  /* 0x00000008ff537e24 */ /* 0x000fe2000f8e00ff */
[----:B------:R-:W3:Y:S04]  /*23930*/  LDL.LU R162, [R1+0x3d4] ;  /* 0x0003d40001a27983 */ /* 0x000ee80000300800 */
[----:B------:R0:W-:Y:S02]  /*23940*/  @!P3 STG.E.U8 desc[UR44][R22.64+0x50], R31 ;  /* 0x0000501f1600b986 */ /* 0x0001e4000c10112c */
[----:B0-----:R-:W0:Y:S02]  /*23950*/  @!P1 LDC.64 R22, c[0x0][0x5c0] ;  /* 0x00017000ff169b82 */ /* 0x001e240000000a00 */
[----:B0-----:R-:W-:-:S02]  /*23960*/  @!P1 IADD3 R22, P3, R21, R22, RZ ;  /* 0x0000001615169210 */ /* 0x001fc40007f7e0ff */
[----:B------:R-:W-:-:S06]  /*23970*/  PRMT R21, RZ, 0x7610, R21 ;  /* 0x00007610ff157816 */ /* 0x000fcc0000000015 */
[----:B------:R-:W4:Y:S01]  /*23980*/  @!P1 LDG.E.U8 R21, desc[UR44][R10.64+0x51] ;  /* 0x0000512c0a159981 */ /* 0x000f22000c1e1100 */
[----:B------:R-:W-:Y:S02]  /*23990*/  @P2 LOP3.LUT R3, R3, 0x80000, RZ, 0xfc, !PT ;  /* 0x0008000003032812 */ /* 0x000fe400078efcff */
[----:B------:R-:W-:Y:S02]  /*239a0*/  ISETP.GE.AND P2, PT, R28, 0x109, PT ;  /* 0x000001091c00780c */ /* 0x000fe40003f46270 */
[----:B------:R-:W-:-:S04]  /*239b0*/  LOP3.LUT R3, R3, 0xffefffff, RZ, 0xc0, !PT ;  /* 0xffefffff03037812 */ /* 0x000fc800078ec0ff */
[----:B------:R-:W-:Y:S02]  /*239c0*/  @P0 LOP3.LUT R3, R3, 0x100000, RZ, 0xfc, !PT ;  /* 0x0010000003030812 */ /* 0x000fe400078efcff */
[----:B------:R-:W-:-:S13]  /*239d0*/  ISETP.LT.OR P0, PT, R29, 0x41, !P2 ;  /* 0x000000411d00780c */ /* 0x000fda0005701670 */
[----:B------:R-:W-:Y:S02]  /*239e0*/  @!P0 IADD3 R80, P4, P6, R80, UR10, R24 ;  /* 0x0000000a50508c10 */ /* 0x000fe4000fe9e018 */
[----:B------:R-:W-:Y:S02]  /*239f0*/  @P0 LOP3.LUT R0, R0, 0x8, RZ, 0xfc, !PT ;  /* 0x0000000800000812 */ /* 0x000fe400078efcff */
[----:B------:R-:W-:Y:S02]  /*23a00*/  @!P0 IADD3.X R82, R82, UR9, R30, P4, P6 ;  /* 0x0000000952528c10 */ /* 0x000fe4000a7ec41e */
[----:B------:R-:W-:Y:S01]  /*23a10*/  ISETP.LT.OR P0, PT, R29, 0x42, !P2 ;  /* 0x000000421d00780c */ /* 0x000fe20005701670 */
[----:B------:R-:W-:Y:S02]  /*23a20*/  IMAD.U32 R84, RZ, RZ, UR7 ;  /* 0x00000007ff547e24 */ /* 0x000fe4000f8e00ff */
[----:B------:R-:W-:-:S10]  /*23a30*/  @!P1 IMAD.X R23, R32, 0x1, R23, P3 ;  /* 0x0000000120179824 */ /* 0x000fd400018e0617 */
[----:B------:R-:W-:-:S04]  /*23a40*/  @!P0 IADD3 R83, P4, P6, R83, UR10, R24 ;  /* 0x0000000a53538c10 */ /* 0x000fc8000fe9e018 */
[----:B------:R-:W-:Y:S02]  /*23a50*/  @!P0 IADD3.X R84, R84, UR9, R30, P4, P6 ;  /* 0x0000000954548c10 */ /* 0x000fe4000a7ec41e */
[----:B------:R-:W-:Y:S02]  /*23a60*/  LOP3.LUT P6, RZ, R2, 0x10, RZ, 0xc0, !PT ;  /* 0x0000001002ff7812 */ /* 0x000fe400078cc0ff */
        /* <DEDUP_REMOVED lines=9> */
[----:B------:R-:W-:Y:S01]  /*23b00*/  IMAD.U32 R32, RZ, RZ, UR8 ;  /* 0x00000008ff207e24 */ /* 0x000fe2000f8e00ff */
[----:B------:R-:W2:Y:S04]  /*23b10*/  LDL.LU R163, [R1+0x3d8] ;  /* 0x0003d80001a37983 */ /* 0x000ea80000300800 */
[----:B------:R0:W-:Y:S02]  /*23b20*/  @!P1 STG.E.U8 desc[UR44][R22.64+0x51], R21 ;  /* 0x0000511516009986 */ /* 0x0001e4000c10112c */
[----:B0-----:R-:W-:-:S06]  /*23b30*/  PRMT R22, RZ, 0x7610, R22 ;  /* 0x00007610ff167816 */ /* 0x001fcc0000000016 */
[----:B------:R-:W4:Y:S01]  /*23b40*/  @!P6 LDG.E.U8 R22, desc[UR44][R8.64+0x58] ;  /* 0x0000582c0816e981 */ /* 0x000f22000c1e1100 */
[----:B------:R-:W-:Y:S01]  /*23b50*/  IMAD.U32 R21, RZ, RZ, UR8 ;  /* 0x00000008ff157e24 */ /* 0x000fe2000f8e00ff */
[----:B------:R-:W-:Y:S02]  /*23b60*/  @P0 LOP3.LUT R0, R0, 0x2, RZ, 0xfc, !PT ;  /* 0x0000000200000812 */ /* 0x000fe400078efcff */
[----:B------:R-:W-:Y:S02]  /*23b70*/  LOP3.LUT P0, RZ, R3, 0x100000, RZ, 0xc0, !PT ;  /* 0x0010000003ff7812 */ /* 0x000fe4000780c0ff */
[----:B------:R-:W-:Y:S02]  /*23b80*/  @!P4 IADD3 R21, P1, P3, R21, UR10, R24 ;  /* 0x0000000a1515cc10 */ /* 0x000fe4000fb3e018 */
[----:B------:R-:W-:Y:S02]  /*23b90*/  LOP3.LUT R3, R3, 0xfffdffff, RZ, 0xc0, !PT ;  /* 0xfffdffff03037812 */ /* 0x000fe400078ec0ff */
[----:B------:R-:W-:-:S02]  /*23ba0*/  @!P4 IADD3.X R31, R31, UR9, R30, P1, P3 ;  /* 0x000000091f1fcc10 */ /* 0x000fc40008fe641e */
[----:B------:R-:W-:Y:S02]  /*23bb0*/  @P4 LOP3.LUT R3, R3, 0x20000, RZ, 0xfc, !PT ;  /* 0x0002000003034812 */ /* 0x000fe400078efcff */
[----:B------:R-:W-:-:S04]  /*23bc0*/  ISETP.GE.AND P4, PT, R28, 0x109, PT ;  /* 0x000001091c00780c */ /* 0x000fc80003f86270 */
[----:B------:R-:W-:Y:S01]  /*23bd0*/  ISETP.LT.OR P2, PT, R29, 0x4a, !P4 ;  /* 0x0000004a1d00780c */ /* 0x000fe20006741670 */
[----:B------:R-:W-:-:S12]  /*23be0*/  IMAD.U32 R33, RZ, RZ, UR7 ;  /* 0x00000007ff217e24 */ /* 0x000fd8000f8e00ff */
        /* <DEDUP_REMOVED lines=14> */
[----:B------:R0:W-:Y:S01]  /*23cd0*/  @!P6 STG.E.U8 desc[UR44][R92.64+0x58], R22 ;  /* 0x000058165c00e986 */ /* 0x0001e2000c10112c */
[----:B------:R-:W-:-:S04]  /*23ce0*/  @!P3 IADD3 R78, P1, P6, R78, UR10, R24 ;  /* 0x0000000a4e4ebc10 */ /* 0x000fc8000fe3e018 */
[----:B------:R-:W-:Y:S02]  /*23cf0*/  @!P3 IADD3.X R81, R81, UR9, R30, P1, P6 ;  /* 0x000000095151bc10 */ /* 0x000fe40008fec41e */
[----:B------:R-:W-:Y:S02]  /*23d00*/  LOP3.LUT P6, RZ, R2, 0x4, RZ, 0xc0, !PT ;  /* 0x0000000402ff7812 */ /* 0x000fe400078cc0ff */
[----:B0-----:R-:W-:-:S11]  /*23d10*/  PRMT R22, RZ, 0x7610, R22 ;  /* 0x00007610ff167816 */ /* 0x001fd60000000016 */
[----:B------:R-:W4:Y:S01]  /*23d20*/  @!P6 LDG.E.U8 R22, desc[UR44][R8.64+0x59] ;  /* 0x0000592c0816e981 */ /* 0x000f22000c1e1100 */
[----:B------:R-:W-:Y:S02]  /*23d30*/  @P2 LOP3.LUT R0, R0, 0x10, RZ, 0xfc, !PT ;  /* 0x0000001000002812 */ /* 0x000fe400078efcff */
[C---:B------:R-:W-:Y:S02]  /*23d40*/  LOP3.LUT P2, RZ, R3.reuse, 0x80000, RZ, 0xc0, !PT ;  /* 0x0008000003ff7812 */ /* 0x040fe4000784c0ff */
[----:B------:R-:W-:-:S04]  /*23d50*/  LOP3.LUT R3, R3, 0xffff7fff, RZ, 0xc0, !PT ;  /* 0xffff7fff03037812 */ /* 0x000fc800078ec0ff */
[----:B------:R-:W-:Y:S02]  /*23d60*/  @P3 LOP3.LUT R3, R3, 0x8000, RZ, 0xfc, !PT ;  /* 0x0000800003033812 */ /* 0x000fe400078efcff */
[----:B------:R-:W-:Y:S01]  /*23d70*/  ISETP.LT.OR P3, PT, R29, 0x52, !P4 ;  /* 0x000000521d00780c */ /* 0x000fe20006761670 */
[----:B------:R-:W-:Y:S01]  /*23d80*/  IMAD.U32 R79, RZ, RZ, UR7 ;  /* 0x00000007ff4f7e24 */ /* 0x000fe2000f8e00ff */
[----:B----4-:R-:W-:-:S04]  /*23d90*/  LOP3.LUT R22, R22, 0xff, RZ, 0xc0, !PT ;  /* 0x000000ff16167812 */ /* 0x010fc800078ec0ff */
[----:B------:R-:W-:-:S05]  /*23da0*/  F2FP.F16.E4M3.UNPACK_B R22, R22 ;  /* 0x00000016ff16723e */ /* 0x000fca00020006ff */
[----:B------:R-:W-:-:S05]  /*23db0*/  HADD2.F32 R22, -RZ, R22.H0_H0 ;  /* 0x20000016ff167230 */ /* 0x000fca0000004100 */
[----:B------:R-:W-:-:S04]  /*23dc0*/  FMUL R22, R22, UR38 ;  /* 0x0000002616167c20 */ /* 0x000fc80008400000 */
[----:B--2---:R-:W-:-:S05]  /*23dd0*/  FFMA R22, R163, UR39, R22 ;  /* 0x00000027a3167c23 */ /* 0x004fca0008000016 */
[----:B------:R-:W-:-:S05]  /*23de0*/  F2FP.SATFINITE.E4M3.F32.PACK_AB_MERGE_C R22, RZ, R22, RZ ;  /* 0x00000016ff16723e */ /* 0x000fca00048070ff */
[----:B------:R0:W-:Y:S02]  /*23df0*/  @!P6 STG.E.U8 desc[UR44][R90.64+0x59], R22 ;  /* 0x000059165a00e986 */ /* 0x0001e4000c10112c */
[----:B0-----:R-:W0:Y:S01]  /*23e00*/  @!P2 LDC.64 R22, c[0x0][0x5c0] ;  /* 0x00017000ff16ab82 */ /* 0x001e220000000a00 */
[----:B------:R-:W-:-:S04]  /*23e10*/  @!P3 IADD3 R76, P1, P6, R76, UR10, R24 ;  /* 0x0000000a4c4cbc10 */ /* 0x000fc8000fe3e018 */
[----:B------:R-:W-:Y:S02]  /*23e20*/  @!P3 IADD3.X R79, R79, UR9, R30, P1, P6 ;  /* 0x000000094f4fbc10 */ /* 0x000fe40008fec41e */
[----:B0-----:R-:W-:Y:S02]  /*23e30*/  @!P2 IADD3 R22, P1, R73, R22, RZ ;  /* 0x000000164916a210 */ /* 0x001fe40007f3e0ff */
[----:B------:R-:W-:-:S06]  /*23e40*/  PRMT R73, RZ, 0x7610, R73 ;  /* 0x00007610ff497816 */ /* 0x000fcc0000000049 */
[----:B------:R-:W2:Y:S01]  /*23e50*/  @!P2 LDG.E.U8 R73, desc[UR44][R10.64+0x58] ;  /* 0x0000582c0a49a981 */ /* 0x000ea2000c1e1100 */
[----:B------:R-:W-:Y:S01]  /*23e60*/  @!P2 IMAD.X R23, R75, 0x1, R23, P1 ;  /* 0x000000014b17a824 */ /* 0x000fe200008e0617 */
[----:B------:R-:W-:Y:S02]  /*23e70*/  ISETP.LT.OR P1, PT, R29, 0x59, !P4 ;  /* 0x000000591d00780c */ /* 0x000fe40006721670 */
[----:B------:R-:W-:Y:S01]  /*23e80*/  LOP3.LUT R0, R0, 0xffffffdf, RZ, 0xc0, !PT ;  /* 0xffffffdf00007812 */ /* 0x000fe200078ec0ff */
[----:B------:R-:W-:-:S03]  /*23e90*/  IMAD.U32 R77, RZ, RZ, UR7 ;  /* 0x00000007ff4d7e24 */ /* 0x000fc6000f8e00ff */
[----:B------:R-:W-:Y:S02]  /*23ea0*/  @P3 LOP3.LUT R0, R0, 0x20, RZ, 0xfc, !PT ;  /* 0x0000002000003812 */ /* 0x000fe400078efcff */
[----:B--2---:R-:W-:-:S04]  /*23eb0*/  LOP3.LUT R73, R73, 0xff, RZ, 0xc0, !PT ;  /* 0x000000ff49497812 */ /* 0x004fc800078ec0ff */
[----:B------:R-:W-:-:S05]  /*23ec0*/  F2FP.F16.E4M3.UNPACK_B R73, R73 ;  /* 0x00000049ff49723e */ /* 0x000fca00020006ff */
[----:B------:R-:W-:-:S05]  /*23ed0*/  HADD2.F32 R73, -RZ, R73.H0_H0 ;  /* 0x20000049ff497230 */ /* 0x000fca0000004100 */
[----:B------:R-:W-:-:S04]  /*23ee0*/  FMUL R75, R73, UR38 ;  /* 0x00000026494b7c20 */ /* 0x000fc80008400000 */
[----:B---3--:R-:W-:Y:S01]  /*23ef0*/  FFMA R75, R162, UR39, R75 ;  /* 0x00000027a24b7c23 */ /* 0x008fe2000800004b */
[----:B------:R-:W-:Y:S01]  /*23f00*/  IMAD.U32 R73, RZ, RZ, UR8 ;  /* 0x00000008ff497e24 */ /* 0x000fe2000f8e00ff */
[----:B------:R-:W2:Y:S03]  /*23f10*/  LDL.LU R162, [R1+0x3e0] ;  /* 0x0003e00001a27983 */ /* 0x000ea60000300800 */
[----:B------:R-:W-:Y:S01]  /*23f20*/  F2FP.SATFINITE.E4M3.F32.PACK_AB_MERGE_C R75, RZ, R75, RZ ;  /* 0x0000004bff4b723e */ /* 0x000fe200048070ff */
[----:B------:R-:W-:Y:S01]  /*23f30*/  IMAD.U32 R85, RZ, RZ, UR8 ;  /* 0x00000008ff557e24 */ /* 0x000fe2000f8e00ff */
[----:B------:R-:W-:Y:S01]  /*23f40*/  @!P1 IADD3 R73, P3, P6, R73, UR10, R24 ;  /* 0x0000000a49499c10 */ /* 0x000fe2000fe7e018 */
[----:B------:R-:W3:Y:S04]  /*23f50*/  LDL.LU R163, [R1+0x3e4] ;  /* 0x0003e40001a37983 */ /* 0x000ee80000300800 */
[----:B------:R0:W-:Y:S02]  /*23f60*/  @!P2 STG.E.U8 desc[UR44][R22.64+0x58], R75 ;  /* 0x0000584b1600a986 */ /* 0x0001e4000c10112c */
[----:B0-----:R-:W0:Y:S01]  /*23f70*/  @!P5 LDC.64 R22, c[0x0][0x5c0] ;  /* 0x00017000ff16db82 */ /* 0x001e220000000a00 */
[----:B------:R-:W-:-:S02]  /*23f80*/  @!P1 IADD3.X R77, R77, UR9, R30, P3, P6 ;  /* 0x000000094d4d9c10 */ /* 0x000fc40009fec41e */
[----:B0-----:R-:W-:-:S05]  /*23f90*/  @!P5 IADD3 R22, P3, R72, R22, RZ ;  /* 0x000000164816d210 */ /* 0x001fca0007f7e0ff */
[----:B------:R-:W-:Y:S01]  /*23fa0*/  @!P5 IMAD.X R23, R74, 0x1, R23, P3 ;  /* 0x000000014a17d824 */ /* 0x000fe200018e0617 */
[----:B------:R-:W-:-:S06]  /*23fb0*/  PRMT R74, RZ, 0x7610, R74 ;  /* 0x00007610ff4a7816 */ /* 0x000fcc000000004a */
[----:B------:R-:W4:Y:S01]  /*23fc0*/  @!P5 LDG.E.U8 R74, desc[UR44][R10.64+0x59] ;  /* 0x0000592c0a4ad981 */ /* 0x000f22000c1e1100 */
[----:B------:R-:W-:-:S04]  /*23fd0*/  LOP3.LUT R3, R3, 0xffffefff, RZ, 0xc0, !PT ;  /* 0xffffefff03037812 */ /* 0x000fc800078ec0ff */
[----:B------:R-:W-:Y:S02]  /*23fe0*/  @P1 LOP3.LUT R3, R3, 0x1000, RZ, 0xfc, !PT ;  /* 0x0000100003031812 */ /* 0x000fe400078efcff */
[----:B------:R-:W-:-:S04]  /*23ff0*/  ISETP.GE.AND P1, PT, R28, 0x109, PT ;  /* 0x000001091c00780c */ /* 0x000fc80003f26270 */
[----:B------:R-:W-:Y:S02]  /*24000*/  ISETP.LT.OR P2, PT, R29, 0x5a, !P1 ;  /* 0x0000005a1d00780c */ /* 0x000fe40004f41670 */
[----:B------:R-:W-:Y:S01]  /*24010*/  LOP3.LUT R3, R3, 0xfffbffff, RZ, 0xc0, !PT ;  /* 0xfffbffff03037812 */ /* 0x000fe200078ec0ff */
[----:B------:R-:W-:-:S06]  /*24020*/  IMAD.U32 R75, RZ, RZ, UR7 ;  /* 0x00000007ff4b7e24 */ /* 0x000fcc000f8e00ff */
[----:B------:R-:W-:-:S04]  /*24030*/  @P1 LOP3.LUT R3, R3, 0x40000, RZ, 0xfc, !PT ;  /* 0x0004000003031812 */ /* 0x000fc800078efcff */
[----:B------:R-:W-:-:S04]  /*24040*/  @!P2 IADD3 R72, P1, P6, R85, UR10, R24 ;  /* 0x0000000a5548ac10 */ /* 0x000fc8000fe3e018 */
[----:B------:R-:W-:Y:S02]  /*24050*/  @!P2 IADD3.X R75, R75, UR9, R30, P1, P6 ;  /* 0x000000094b4bac10 */ /* 0x000fe40008fec41e */
[----:B------:R-:W-:Y:S02]  /*24060*/  ISETP.LT.OR P1, PT, R29, 0x61, !P0 ;  /* 0x000000611d00780c */ /* 0x000fe40004721670 */
        /* <DEDUP_REMOVED lines=10> */
[----:B0-----:R-:W-:Y:S02]  /*24110*/  IMAD.U32 R23, RZ, RZ, UR8 ;  /* 0x00000008ff177e24 */ /* 0x001fe4000f8e00ff */
[----:B------:R-:W-:-:S03]  /*24120*/  IMAD.U32 R22, RZ, RZ, UR7 ;  /* 0x00000007ff167e24 */ /* 0x000fc6000f8e00ff */
[----:B------:R-:W-:-:S04]  /*24130*/  @!P1 IADD3 R164, P5, P6, R23, UR6, R24 ;  /* 0x0000000617a49c10 */ /* 0x000fc8000febe018 */
[----:B------:R-:W-:Y:S02]  /*24140*/  @!P1 IADD3.X R165, R22, UR5, R30, P5, P6 ;  /* 0x0000000516a59c10 */ /* 0x000fe4000afec41e */
[----:B------:R-:W-:-:S06]  /*24150*/  PRMT R22, RZ, 0x7610, R22 ;  /* 0x00007610ff167816 */ /* 0x000fcc0000000016 */
[----:B------:R-:W4:Y:S01]  /*24160*/  @!P4 LDG.E.U8 R22, desc[UR44][R12.64+0x40] ;  /* 0x0000402c0c16c981 */ /* 0x000f22000c1e1100 */
[----:B------:R-:W-:Y:S02]  /*24170*/  @P2 LOP3.LUT R3, R3, 0x2000, RZ, 0xfc, !PT ;  /* 0x0000200003032812 */ /* 0x000fe400078efcff */
[----:B------:R-:W-:Y:S02]  /*24180*/  ISETP.LT.OR P2, PT, R29, 0x62, !P0 ;  /* 0x000000621d00780c */ /* 0x000fe40004741670 */
[C---:B------:R-:W-:Y:S02]  /*24190*/  LOP3.LUT P3, RZ, R0.reuse, 0x2000, RZ, 0xc0, !PT ;  /* 0x0000200000ff7812 */ /* 0x040fe4000786c0ff */
[----:B------:R-:W-:Y:S01]  /*241a0*/  LOP3.LUT R0, R0, 0xffdfffff, RZ, 0xc0, !PT ;  /* 0xffdfffff00007812 */ /* 0x000fe200078ec0ff */
[----:B------:R-:W-:-:S03]  /*241b0*/  IMAD.U32 R74, RZ, RZ, UR8 ;  /* 0x00000008ff4a7e24 */ /* 0x000fc6000f8e00ff */
[----:B------:R-:W-:Y:S01]  /*241c0*/  @P1 LOP3.LUT R0, R0, 0x200000, RZ, 0xfc, !PT ;  /* 0x0020000000001812 */ /* 0x000fe200078efcff */
[----:B------:R-:W-:-:S03]  /*241d0*/  IMAD.U32 R23, RZ, RZ, UR7 ;  /* 0x00000007ff177e24 */ /* 0x000fc6000f8e00ff */
[C---:B------:R-:W-:Y:S02]  /*241e0*/  LOP3.LUT P1, RZ, R0.reuse, 0x8, RZ, 0xc0, !PT ;  /* 0x0000000800ff7812 */ /* 0x040fe4000782c0ff */
[----:B------:R-:W-:Y:S02]  /*241f0*/  LOP3.LUT R0, R0, 0xfff7ffff, RZ, 0xc0, !PT ;  /* 0xfff7ffff00007812 */ /* 0x000fe400078ec0ff */
[----:B------:R-:W-:Y:S02]  /*24200*/  @!P2 IADD3 R168, P5, P6, R74, UR6, R24 ;  /* 0x000000064aa8ac10 */ /* 0x000fe4000febe018 */
[----:B------:R-:W-:Y:S02]  /*24210*/  @P2 LOP3.LUT R0, R0, 0x80000, RZ, 0xfc, !PT ;  /* 0x0008000000002812 */ /* 0x000fe400078efcff */
        /* <DEDUP_REMOVED lines=9> */
[----:B------:R-:W-:Y:S01]  /*242b0*/  PRMT R74, RZ, 0x7610, R74 ;  /* 0x00007610ff4a7816 */ /* 0x000fe2000000004a */
[----:B------:R-:W3:Y:S03]  /*242c0*/  LDL.LU R163, [R1+0x3ec] ;  /* 0x0003ec0001a37983 */ /* 0x000ee60000300800 */
[----:B------:R-:W-:-:S05]  /*242d0*/  F2FP.SATFINITE.E4M3.F32.PACK_AB_MERGE_C R22, RZ, R22, RZ ;  /* 0x00000016ff16723e */ /* 0x000fca00048070ff */
[----:B------:R0:W-:Y:S02]  /*242e0*/  @!P4 STG.E.U8 desc[UR44][R94.64+0x40], R22 ;  /* 0x000040165e00c986 */ /* 0x0001e4000c10112c */
[----:B0-----:R-:W-:-:S05]  /*242f0*/  IMAD.U32 R22, RZ, RZ, UR7 ;  /* 0x00000007ff167e24 */ /* 0x001fca000f8e00ff */
[----:B------:R-:W-:Y:S02]  /*24300*/  @!P2 IADD3.X R174, R22, UR5, R30, P5, P6 ;  /* 0x0000000516aeac10 */ /* 0x000fe4000afec41e */
[----:B------:R-:W-:-:S06]  /*24310*/  PRMT R22, RZ, 0x7610, R22 ;  /* 0x00007610ff167816 */ /* 0x000fcc0000000016 */
[----:B------:R-:W4:Y:S02]  /*24320*/  @!P3 LDG.E.U8 R22, desc[UR44][R12.64+0x41] ;  /* 0x0000412c0c16b981 */ /* 0x000f24000c1e1100 */
        /* <DEDUP_REMOVED lines=8> */
[----:B------:R0:W-:Y:S04]  /*243b0*/  @!P3 STG.E.U8 desc[UR44][R96.64+0x41], R22 ;  /* 0x000041166000b986 */ /* 0x0001e8000c10112c */
[----:B------:R-:W4:Y:S01]  /*243c0*/  @!P1 LDG.E.U8 R74, desc[UR44][R14.64+0x40] ;  /* 0x0000402c0e4a9981 */ /* 0x000f22000c1e1100 */
[----:B------:R-:W-:Y:S02]  /*243d0*/  @P2 LOP3.LUT R0, R0, 0x20000, RZ, 0xfc, !PT ;  /* 0x0002000000002812 */ /* 0x000fe400078efcff */
[----:B------:R-:W-:Y:S01]  /*243e0*/  ISETP.LT.OR P2, PT, R29, 0x6a, !P0 ;  /* 0x0000006a1d00780c */ /* 0x000fe20004741670 */
[----:B0-----:R-:W-:-:S12]  /*243f0*/  IMAD.U32 R22, RZ, RZ, UR7 ;  /* 0x00000007ff167e24 */ /* 0x001fd8000f8e00ff */
[----:B------:R-:W-:-:S04]  /*24400*/  @!P2 IADD3 R171, P5, P6, R23, UR6, R24 ;  /* 0x0000000617abac10 */ /* 0x000fc8000febe018 */
[----:B------:R-:W-:Y:S02]  /*24410*/  @!P2 IADD3.X R172, R22, UR5, R30, P5, P6 ;  /* 0x0000000516acac10 */ /* 0x000fe4000afec41e */
[----:B------:R-:W0:Y:S01]  /*24420*/  @!P1 LDC.64 R22, c[0x0][0x5c0] ;  /* 0x00017000ff169b82 */ /* 0x000e220000000a00 */
[C---:B------:R-:W-:Y:S02]  /*24430*/  LOP3.LUT P4, RZ, R0.reuse, 0x2, RZ, 0xc0, !PT ;  /* 0x0000000200ff7812 */ /* 0x040fe4000788c0ff */
[----:B------:R-:W-:-:S04]  /*24440*/  LOP3.LUT R0, R0, 0xfffeffff, RZ, 0xc0, !PT ;  /* 0xfffeffff00007812 */ /* 0x000fc800078ec0ff */
[----:B------:R-:W-:Y:S02]  /*24450*/  @P2 LOP3.LUT R0, R0, 0x10000, RZ, 0xfc, !PT ;  /* 0x0001000000002812 */ /* 0x000fe400078efcff */
[----:B------:R-:W-:Y:S02]  /*24460*/  ISETP.LT.OR P2, PT, R29, 0x71, !P0 ;  /* 0x000000711d00780c */ /* 0x000fe40004741670 */
[----:B0-----:R-:W-:-:S05]  /*24470*/  @!P1 IADD3 R22, P5, R80, R22, RZ ;  /* 0x0000001650169210 */ /* 0x001fca0007fbe0ff */
[----:B------:R-:W-:Y:S02]  /*24480*/  @!P1 IMAD.X R23, R82, 0x1, R23, P5 ;  /* 0x0000000152179824 */ /* 0x000fe400028e0617 */
[----:B------:R-:W-:Y:S02]  /*24490*/  IMAD.U32 R82, RZ, RZ, UR8 ;  /* 0x00000008ff527e24 */ /* 0x000fe4000f8e00ff */
[----:B------:R-:W-:-:S03]  /*244a0*/  IMAD.U32 R80, RZ, RZ, UR7 ;  /* 0x00000007ff507e24 */ /* 0x000fc6000f8e00ff */
[----:B------:R-:W-:-:S04]  /*244b0*/  @!P2 IADD3 R178, P5, P6, R82, UR6, R24 ;  /* 0x0000000652b2ac10 */ /* 0x000fc8000febe018 */
[----:B------:R-:W-:Y:S01]  /*244c0*/  @!P2 IADD3.X R179, R80, UR5, R30, P5, P6 ;  /* 0x0000000550b3ac10 */ /* 0x000fe2000afec41e */
[----:B------:R-:W-:Y:S01]  /*244d0*/  IMAD.U32 R80, RZ, RZ, UR8 ;  /* 0x00000008ff507e24 */ /* 0x000fe2000f8e00ff */
        /* <DEDUP_REMOVED lines=9> */
[----:B------:R-:W-:Y:S01]  /*24570*/  ISETP.LT.OR P1, PT, R29, 0x72, !P0 ;  /* 0x000000721d00780c */ /* 0x000fe20004721670 */
[----:B0-----:R-:W-:Y:S01]  /*24580*/  IMAD.U32 R74, RZ, RZ, UR7 ;  /* 0x00000007ff4a7e24 */ /* 0x001fe2000f8e00ff */
[----:B------:R-:W0:Y:S11]  /*24590*/  @!P4 LDC.64 R22, c[0x0][0x5c0] ;  /* 0x00017000ff16cb82 */ /* 0x000e360000000a00 */
[----:B------:R-:W-:-:S04]  /*245a0*/  @!P1 IADD3 R180, P5, P6, R80, UR6, R24 ;  /* 0x0000000650b49c10 */ /* 0x000fc8000febe018 */
[----:B------:R-:W-:Y:S02]  /*245b0*/  @!P1 IADD3.X R181, R74, UR5, R30, P5, P6 ;  /* 0x000000054ab59c10 */ /* 0x000fe4000afec41e */
[----:B------:R-:W-:-:S06]  /*245c0*/  PRMT R74, RZ, 0x7610, R74 ;  /* 0x00007610ff4a7816 */ /* 0x000fcc000000004a */
[----:B------:R-:W4:Y:S01]  /*245d0*/  @!P4 LDG.E.U8 R74, desc[UR44][R14.64+0x41] ;  /* 0x0000412c0e4ac981 */ /* 0x000f22000c1e1100 */
[----:B------:R-:W-:Y:S02]  /*245e0*/  @P2 LOP3.LUT R0, R0, 0x4000, RZ, 0xfc, !PT ;  /* 0x0000400000002812 */ /* 0x000fe400078efcff */
[----:B0-----:R-:W-:-:S05]  /*245f0*/  @!P4 IADD3 R22, P2, R83, R22, RZ ;  /* 0x000000165316c210 */ /* 0x001fca0007f5e0ff */
[----:B------:R-:W-:Y:S01]  /*24600*/  @!P4 IMAD.X R23, R84, 0x1, R23, P2 ;  /* 0x000000015417c824 */ /* 0x000fe200010e0617 */
        /* <DEDUP_REMOVED lines=8> */
[----:B------:R-:W-:Y:S01]  /*24690*/  F2FP.SATFINITE.E4M3.F32.PACK_AB_MERGE_C R74, RZ, R74, RZ ;  /* 0x0000004aff4a723e */ /* 0x000fe200048070ff */
[----:B------:R-:W4:Y:S04]  /*246a0*/  LDL.LU R166, [R1+0x3fc] ;  /* 0x0003fc0001a67983 */ /* 0x000f280000300800 */
[----:B------:R0:W-:Y:S01]  /*246b0*/  @!P4 STG.E.U8 desc[UR44][R22.64+0x41], R74 ;  /* 0x0000414a1600c986 */ /* 0x0001e2000c10112c */
[----:B------:R-:W-:-:S02]  /*246c0*/  ISETP.LT.OR P4, PT, R29, 0x79, !P0 ;  /* 0x000000791d00780c */ /* 0x000fc40004781670 */
[----:B------:R-:W-:Y:S01]  /*246d0*/  @P1 LOP3.LUT R0, R0, 0x2000, RZ, 0xfc, !PT ;  /* 0x0000200000001812 */ /* 0x000fe200078efcff */
[----:B------:R-:W4:Y:S01]  /*246e0*/  LDL.LU R167, [R1+0x400] ;  /* 0x0004000001a77983 */ /* 0x000f220000300800 */
[----:B0-----:R-:W-:Y:S02]  /*246f0*/  IMAD.U32 R23, RZ, RZ, UR8 ;  /* 0x00000008ff177e24 */ /* 0x001fe4000f8e00ff */
[----:B------:R-:W-:-:S07]  /*24700*/  IMAD.U32 R22, RZ, RZ, UR7 ;  /* 0x00000007ff167e24 */ /* 0x000fce000f8e00ff */
[----:B------:R-:W-:-:S04]  /*24710*/  @!P4 IADD3 R182, P5, P6, R23, UR6, R24 ;  /* 0x0000000617b6cc10 */ /* 0x000fc8000febe018 */
[----:B------:R-:W-:Y:S02]  /*24720*/  @!P4 IADD3.X R184, R22, UR5, R30, P5, P6 ;  /* 0x0000000516b8cc10 */ /* 0x000fe4000afec41e */
[----:B------:R-:W-:-:S06]  /*24730*/  PRMT R22, RZ, 0x7610, R22 ;  /* 0x00007610ff167816 */ /* 0x000fcc0000000016 */
[----:B------:R-:W3:Y:S01]  /*24740*/  @!P3 LDG.E.U8 R22, desc[UR44][R12.64+0x48] ;  /* 0x0000482c0c16b981 */ /* 0x000ee2000c1e1100 */
[----:B------:R-:W-:-:S04]  /*24750*/  LOP3.LUT R0, R0, 0xffffefff, RZ, 0xc0, !PT ;  /* 0xffffefff00007812 */ /* 0x000fc800078ec0ff */
[----:B------:R-:W-:Y:S02]  /*24760*/  @P4 LOP3.LUT R0, R0, 0x1000, RZ, 0xfc, !PT ;  /* 0x0000100000004812 */ /* 0x000fe400078efcff */
[----:B------:R-:W-:Y:S01]  /*24770*/  ISETP.LT.OR P4, PT, R29, 0x7a, !P0 ;  /* 0x0000007a1d00780c */ /* 0x000fe20004781670 */
[----:B------:R-:W-:Y:S01]  /*24780*/  IMAD.U32 R74, RZ, RZ, UR8 ;  /* 0x00000008ff4a7e24 */ /* 0x000fe2000f8e00ff */
[----:B------:R-:W-:Y:S01]  /*24790*/  LOP3.LUT R0, R0, 0xfffffbff, RZ, 0xc0, !PT ;  /* 0xfffffbff00007812 */ /* 0x000fe200078ec0ff */
[----:B------:R-:W-:Y:S01]  /*247a0*/  IMAD.U32 R23, RZ, RZ, UR7 ;  /* 0x00000007ff177e24 */ /* 0x000fe2000f8e00ff */
[----:B------:R-:W-:-:S09]  /*247b0*/  LOP3.LUT P1, RZ, R3, 0x40000, RZ, 0xc0, !PT ;  /* 0x0004000003ff7812 */ /* 0x000fd2000782c0ff */
[----:B------:R-:W-:Y:S02]  /*247c0*/  @!P4 IADD3 R176, P5, P6, R74, UR6, R24 ;  /* 0x000000064ab0cc10 */ /* 0x000fe4000febe018 */
[----:B------:R-:W-:Y:S02]  /*247d0*/  @P4 LOP3.LUT R0, R0, 0x400, RZ, 0xfc, !PT ;  /* 0x0000040000004812 */ /* 0x000fe400078efcff */
[----:B------:R-:W-:Y:S02]  /*247e0*/  @!P4 IADD3.X R177, R23, UR5, R30, P5, P6 ;  /* 0x0000000517b1cc10 */ /* 0x000fe4000afec41e */
[C---:B------:R-:W-:Y:S02]  /*247f0*/  LOP3.LUT P4, RZ, R3.reuse, 0x20000, RZ, 0xc0, !PT ;  /* 0x0002000003ff7812 */ /* 0x040fe4000788c0ff */
[----:B------:R-:W-:-:S04]  /*24800*/  LOP3.LUT R3, R3, 0xfffeffff, RZ, 0xc0, !PT ;  /* 0xfffeffff03037812 */ /* 0x000fc800078ec0ff */
[----:B------:R-:W-:Y:S02]  /*24810*/  @P0 LOP3.LUT R3, R3, 0x10000, RZ, 0xfc, !PT ;  /* 0x0001000003030812 */ /* 0x000fe400078efcff */
[----:B------:R-:W-:Y:S01]  /*24820*/  ISETP.LT.OR P0, PT, R29, 0x61, !P1 ;  /* 0x000000611d00780c */ /* 0x000fe20004f01670 */
[----:B------:R-:W-:Y:S01]  /*24830*/  IMAD.U32 R23, RZ, RZ, UR8 ;  /* 0x00000008ff177e24 */ /* 0x000fe2000f8e00ff */
[----:B------:R-:W-:-:S11]  /*24840*/  LOP3.LUT P2, RZ, R2, 0x2000, RZ, 0xc0, !PT ;  /* 0x0000200002ff7812 */ /* 0x000fd6000784c0ff */
[----:B------:R-:W-:Y:S02]  /*24850*/  @!P0 IADD3 R170, P5, P6, R23, UR10, R24 ;  /* 0x0000000a17aa8c10 */ /* 0x000fe4000febe018 */
[----:B---3--:R-:W-:-:S04]  /*24860*/  LOP3.LUT R22, R22, 0xff, RZ, 0xc0, !PT ;  /* 0x000000ff16167812 */ /* 0x008fc800078ec0ff */
[----:B------:R-:W-:-:S05]  /*24870*/  F2FP.F16.E4M3.UNPACK_B R22, R22 ;  /* 0x00000016ff16723e */ /* 0x000fca00020006ff */
[----:B------:R-:W-:-:S05]  /*24880*/  HADD2.F32 R22, -RZ, R22.H0_H0 ;  /* 0x20000016ff167230 */ /* 0x000fca0000004100 */
[----:B------:R-:W-:-:S04]  /*24890*/  FMUL R22, R22, UR38 ;  /* 0x0000002616167c20 */ /* 0x000fc80008400000 */
[----:B------:R-:W-:-:S05]  /*248a0*/  FFMA R22, R163, UR39, R22 ;  /* 0x00000027a3167c23 */ /* 0x000fca0008000016 */
[----:B------:R-:W-:-:S05]  /*248b0*/  F2FP.SATFINITE.E4M3.F32.PACK_AB_MERGE_C R22, RZ, R22, RZ ;  /* 0x00000016ff16723e */ /* 0x000fca00048070ff */
[----:B------:R0:W-:Y:S02]  /*248c0*/  @!P3 STG.E.U8 desc[UR44][R100.64+0x48], R22 ;  /* 0x000048166400b986 */ /* 0x0001e4000c10112c */
[----:B0-----:R-:W-:-:S05]  /*248d0*/  IMAD.U32 R22, RZ, RZ, UR7 ;  /* 0x00000007ff167e24 */ /* 0x001fca000f8e00ff */
[----:B------:R-:W-:Y:S02]  /*248e0*/  @!P0 IADD3.X R175, R22, UR9, R30, P5, P6 ;  /* 0x0000000916af8c10 */ /* 0x000fe4000afec41e */
[----:B------:R-:W-:-:S06]  /*248f0*/  PRMT R22, RZ, 0x7610, R22 ;  /* 0x00007610ff167816 */ /* 0x000fcc0000000016 */
[----:B------:R-:W3:Y:S01]  /*24900*/  @!P2 LDG.E.U8 R22, desc[UR44][R12.64+0x49] ;  /* 0x0000492c0c16a981 */ /* 0x000ee2000c1e1100 */
[----:B------:R-:W-:-:S04]  /*24910*/  LOP3.LUT R0, R0, 0xfffffdff, RZ, 0xc0, !PT ;  /* 0xfffffdff00007812 */ /* 0x000fc800078ec0ff */
[----:B------:R-:W-:Y:S02]  /*24920*/  @P0 LOP3.LUT R0, R0, 0x200, RZ, 0xfc, !PT ;  /* 0x0000020000000812 */ /* 0x000fe400078efcff */
[----:B------:R-:W-:Y:S02]  /*24930*/  ISETP.LT.OR P0, PT, R29, 0x62, !P1 ;  /* 0x000000621d00780c */ /* 0x000fe40004f01670 */
[----:B---3--:R-:W-:-:S04]  /*24940*/  LOP3.LUT R22, R22, 0xff, RZ, 0xc0, !PT ;  /* 0x000000ff16167812 */ /* 0x008fc800078ec0ff */
[----:B------:R-:W-:-:S05]  /*24950*/  F2FP.F16.E4M3.UNPACK_B R22, R22 ;  /* 0x00000016ff16723e */ /* 0x000fca00020006ff */
[----:B------:R-:W-:-:S05]  /*24960*/  HADD2.F32 R22, -RZ, R22.H0_H0 ;  /* 0x20000016ff167230 */ /* 0x000fca0000004100 */
[----:B------:R-:W-:-:S04]  /*24970*/  FMUL R22, R22, UR38 ;  /* 0x0000002616167c20 */ /* 0x000fc80008400000 */
[----:B--2---:R-:W-:-:S05]  /*24980*/  FFMA R22, R162, UR39, R22 ;  /* 0x00000027a2167c23 */ /* 0x004fca0008000016 */
[----:B------:R-:W-:Y:S02]  /*24990*/  F2FP.SATFINITE.E4M3.F32.PACK_AB_MERGE_C R22, RZ, R22, RZ ;  /* 0x00000016ff16723e */ /* 0x000fe400048070ff */
[----:B------:R-:W-:-:S03]  /*249a0*/  @!P0 IADD3 R162, P5, P6, R23, UR10, R24 ;  /* 0x0000000a17a28c10 */ /* 0x000fc6000febe018 */
[----:B------:R0:W-:Y:S02]  /*249b0*/  @!P2 STG.E.U8 desc[UR44][R98.64+0x49], R22 ;  /* 0x000049166200a986 */ /* 0x0001e4000c10112c */
[----:B0-----:R-:W-:-:S05]  /*249c0*/  IMAD.U32 R22, RZ, RZ, UR7 ;  /* 0x00000007ff167e24 */ /* 0x001fca000f8e00ff */
[----:B------:R-:W-:Y:S02]  /*249d0*/  @!P0 IADD3.X R163, R22, UR9, R30, P5, P6 ;  /* 0x0000000916a38c10 */ /* 0x000fe4000afec41e */
[----:B------:R-:W0:Y:S02]  /*249e0*/  @!P4 LDC.64 R22, c[0x0][0x5c0] ;  /* 0x00017000ff16cb82 */ /* 0x000e240000000a00 */
[----:B0-----:R-:W-:Y:S02]  /*249f0*/  @!P4 IADD3 R22, P5, R21, R22, RZ ;  /* 0x000000161516c210 */ /* 0x001fe40007fbe0ff */
[----:B------:R-:W-:-:S06]  /*24a00*/  PRMT R21, RZ, 0x7610, R21 ;  /* 0x00007610ff157816 */ /* 0x000fcc0000000015 */
[----:B------:R-:W2:Y:S01]  /*24a10*/  @!P4 LDG.E.U8 R21, desc[UR44][R14.64+0x48] ;  /* 0x0000482c0e15c981 */ /* 0x000ea2000c1e1100 */
[----:B------:R-:W-:Y:S01]  /*24a20*/  LOP3.LUT P3, RZ, R0, 0x10, RZ, 0xc0, !PT ;  /* 0x0000001000ff7812 */ /* 0x000fe2000786c0ff */
[----:B------:R-:W-:Y:S01]  /*24a30*/  @!P4 IMAD.X R23, R31, 0x1, R23, P5 ;  /* 0x000000011f17c824 */ /* 0x000fe200028e0617 */
        /* <DEDUP_REMOVED lines=9> */
[----:B0-----:R-:W-:Y:S01]  /*24ad0*/  PRMT R21, RZ, 0x7610, R21 ;  /* 0x00007610ff157816 */ /* 0x001fe20000000015 */
[----:B------:R-:W0:Y:S05]  /*24ae0*/  @!P3 LDC.64 R22, c[0x0][0x5c0] ;  /* 0x00017000ff16bb82 */ /* 0x000e2a0000000a00 */
[----:B------:R-:W3:Y:S01]  /*24af0*/  @!P3 LDG.E.U8 R21, desc[UR44][R14.64+0x49] ;  /* 0x0000492c0e15b981 */ /* 0x000ee2000c1e1100 */
[----:B0-----:R-:W-:-:S05]  /*24b00*/  @!P3 IADD3 R22, P4, R32, R22, RZ ;  /* 0x000000162016b210 */ /* 0x001fca0007f9e0ff */
[----:B------:R-:W-:Y:S01]  /*24b10*/  @!P3 IMAD.X R23, R33, 0x1, R23, P4 ;  /* 0x000000012117b824 */ /* 0x000fe200020e0617 */
[----:B---3--:R-:W-:-:S04]  /*24b20*/  LOP3.LUT R21, R21, 0xff, RZ, 0xc0, !PT ;  /* 0x000000ff15157812 */ /* 0x008fc800078ec0ff */
[----:B------:R-:W-:-:S05]  /*24b30*/  F2FP.F16.E4M3.UNPACK_B R21, R21 ;  /* 0x00000015ff15723e */ /* 0x000fca00020006ff */
[----:B------:R-:W-:-:S05]  /*24b40*/  HADD2.F32 R21, -RZ, R21.H0_H0 ;  /* 0x20000015ff157230 */ /* 0x000fca0000004100 */
[----:B------:R-:W-:-:S04]  /*24b50*/  FMUL R21, R21, UR38 ;  /* 0x0000002615157c20 */ /* 0x000fc80008400000 */
[----:B------:R-:W-:Y:S01]  /*24b60*/  FFMA R21, R167, UR39, R21 ;  /* 0x00000027a7157c23 */ /* 0x000fe20008000015 */
[----:B------:R-:W-:Y:S01]  /*24b70*/  LOP3.LUT R0, R0, 0xfffffeff, RZ, 0xc0, !PT ;  /* 0xfffffeff00007812 */ /* 0x000fe200078ec0ff */
[----:B------:R-:W-:Y:S01]  /*24b80*/  IMAD.U32 R83, RZ, RZ, UR8 ;  /* 0x00000008ff537e24 */ /* 0x000fe2000f8e00ff */
[----:B------:R-:W3:Y:S02]  /*24b90*/  LDL.LU R167, [R1+0x408] ;  /* 0x0004080001a77983 */ /* 0x000ee40000300800 */
[----:B------:R-:W-:-:S05]  /*24ba0*/  F2FP.SATFINITE.E4M3.F32.PACK_AB_MERGE_C R21, RZ, R21, RZ ;  /* 0x00000015ff15723e */ /* 0x000fca00048070ff */
[----:B------:R0:W-:Y:S02]  /*24bb0*/  @!P3 STG.E.U8 desc[UR44][R22.64+0x49], R21 ;  /* 0x000049151600b986 */ /* 0x0001e4000c10112c */
[----:B0-----:R-:W-:-:S06]  /*24bc0*/  PRMT R21, RZ, 0x7610, R21 ;  /* 0x00007610ff157816 */ /* 0x001fcc0000000015 */
[----:B------:R-:W4:Y:S01]  /*24bd0*/  @!P2 LDG.E.U8 R21, desc[UR44][R12.64+0x50] ;  /* 0x0000502c0c15a981 */ /* 0x000f22000c1e1100 */
[----:B------:R-:W-:Y:S02]  /*24be0*/  @P0 LOP3.LUT R0, R0, 0x100, RZ, 0xfc, !PT ;  /* 0x0000010000000812 */ /* 0x000fe400078efcff */
[C---:B------:R-:W-:Y:S02]  /*24bf0*/  ISETP.LT.OR P0, PT, R29.reuse, 0x69, !P1 ;  /* 0x000000691d00780c */ /* 0x040fe40004f01670 */
[----:B------:R-:W-:Y:S02]  /*24c00*/  ISETP.LT.OR P1, PT, R29, 0x6a, !P1 ;  /* 0x0000006a1d00780c */ /* 0x000fe40004f21670 */
[----:B------:R-:W-:Y:S01]  /*24c10*/  LOP3.LUT R0, R0, 0xffffff7f, RZ, 0xc0, !PT ;  /* 0xffffff7f00007812 */ /* 0x000fe200078ec0ff */
[----:B------:R-:W-:Y:S02]  /*24c20*/  IMAD.U32 R91, RZ, RZ, UR7 ;  /* 0x00000007ff5b7e24 */ /* 0x000fe4000f8e00ff */
[----:B------:R-:W-:-:S06]  /*24c30*/  IMAD.U32 R90, RZ, RZ, UR7 ;  /* 0x00000007ff5a7e24 */ /* 0x000fcc000f8e00ff */
[----:B------:R-:W-:Y:S02]  /*24c40*/  @!P0 IADD3 R83, P5, P6, R83, UR10, R24 ;  /* 0x0000000a53538c10 */ /* 0x000fe4000febe018 */
[----:B------:R-:W-:Y:S02]  /*24c50*/  @P0 LOP3.LUT R0, R0, 0x80, RZ, 0xfc, !PT ;  /* 0x0000008000000812 */ /* 0x000fe400078efcff */
[----:B------:R-:W-:Y:S02]  /*24c60*/  @!P0 IADD3.X R91, R91, UR9, R30, P5, P6 ;  /* 0x000000095b5b8c10 */ /* 0x000fe4000afec41e */
[----:B------:R-:W-:Y:S02]  /*24c70*/  LOP3.LUT R0, R0, 0xffffffbf, RZ, 0xc0, !PT ;  /* 0xffffffbf00007812 */ /* 0x000fe400078ec0ff */
[----:B------:R-:W-:Y:S02]  /*24c80*/  @!P1 IADD3 R82, P5, P6, R82, UR10, R24 ;  /* 0x0000000a52529c10 */ /* 0x000fe4000febe018 */
[----:B------:R-:W-:-:S02]  /*24c90*/  @P1 LOP3.LUT R0, R0, 0x40, RZ, 0xfc, !PT ;  /* 0x0000004000001812 */ /* 0x000fc400078efcff */
[----:B------:R-:W-:Y:S02]  /*24ca0*/  @!P1 IADD3.X R90, R90, UR9, R30, P5, P6 ;  /* 0x000000095a5a9c10 */ /* 0x000fe4000afec41e */
[----:B------:R-:W-:Y:S02]  /*24cb0*/  LOP3.LUT P1, RZ, R2, 0x8000000, RZ, 0xc0, !PT ;  /* 0x0800000002ff7812 */ /* 0x000fe4000782c0ff */
[----:B----4-:R-:W-:-:S04]  /*24cc0*/  LOP3.LUT R21, R21, 0xff, RZ, 0xc0, !PT ;  /* 0x000000ff15157812 */ /* 0x010fc800078ec0ff */
[----:B------:R-:W-:-:S05]  /*24cd0*/  F2FP.F16.E4M3.UNPACK_B R21, R21 ;  /* 0x00000015ff15723e */ /* 0x000fca00020006ff */
[----:B------:R-:W-:-:S05]  /*24ce0*/  HADD2.F32 R21, -RZ, R21.H0_H0 ;  /* 0x20000015ff157230 */ /* 0x000fca0000004100 */
[----:B------:R-:W-:-:S04]  /*24cf0*/  FMUL R21, R21, UR38 ;  /* 0x0000002615157c20 */ /* 0x000fc80008400000 */
[----:B--2---:R-:W-:Y:S01]  /*24d00*/  FFMA R21, R166, UR39, R21 ;  /* 0x00000027a6157c23 */ /* 0x004fe20008000015 */
[----:B------:R-:W-:Y:S01]  /*24d10*/  ISETP.GE.AND P6, PT, R28, 0x109, PT ;  /* 0x000001091c00780c */ /* 0x000fe20003fc6270 */
[----:B------:R-:W-:Y:S01]  /*24d20*/  IMAD.U32 R84, RZ, RZ, UR7 ;  /* 0x00000007ff547e24 */ /* 0x000fe2000f8e00ff */
[----:B------:R-:W-:Y:S01]  /*24d30*/  LOP3.LUT R0, R0, 0xffffffef, RZ, 0xc0, !PT ;  /* 0xffffffef00007812 */ /* 0x000fe200078ec0ff */
[----:B------:R-:W-:Y:S01]  /*24d40*/  IMAD.U32 R92, RZ, RZ, UR7 ;  /* 0x00000007ff5c7e24 */ /* 0x000fe2000f8e00ff */
[----:B------:R-:W-:Y:S01]  /*24d50*/  F2FP.SATFINITE.E4M3.F32.PACK_AB_MERGE_C R21, RZ, R21, RZ ;  /* 0x00000015ff15723e */ /* 0x000fe200048070ff */
[----:B------:R-:W2:Y:S04]  /*24d60*/  LDL.LU R166, [R1+0x40c] ;  /* 0x00040c0001a67983 */ /* 0x000ea80000300800 */
[----:B------:R0:W-:Y:S02]  /*24d70*/  @!P2 STG.E.U8 desc[UR44][R102.64+0x50], R21 ;  /* 0x000050156600a986 */ /* 0x0001e4000c10112c */
[----:B0-----:R-:W-:-:S06]  /*24d80*/  PRMT R21, RZ, 0x7610, R21 ;  /* 0x00007610ff157816 */ /* 0x001fcc0000000015 */
[----:B------:R-:W4:Y:S01]  /*24d90*/  @!P1 LDG.E.U8 R21, desc[UR44][R12.64+0x51] ;  /* 0x0000512c0c159981 */ /* 0x000f22000c1e1100 */
[----:B------:R-:W-:-:S13]  /*24da0*/  ISETP.LT.OR P3, PT, R29, 0x71, !P6 ;  /* 0x000000711d00780c */ /* 0x000fda0007761670 */
[----:B------:R-:W-:Y:S02]  /*24db0*/  @!P3 IADD3 R80, P4, P5, R80, UR10, R24 ;  /* 0x0000000a5050bc10 */ /* 0x000fe4000fd9e018 */
[----:B------:R-:W-:Y:S02]  /*24dc0*/  @P3 LOP3.LUT R0, R0, 0x10, RZ, 0xfc, !PT ;  /* 0x0000001000003812 */ /* 0x000fe400078efcff */
[----:B------:R-:W-:Y:S02]  /*24dd0*/  @!P3 IADD3.X R84, R84, UR9, R30, P4, P5 ;  /* 0x000000095454bc10 */ /* 0x000fe4000a7ea41e */
[----:B------:R-:W-:Y:S02]  /*24de0*/  ISETP.LT.OR P3, PT, R29, 0x72, !P6 ;  /* 0x000000721d00780c */ /* 0x000fe40007761670 */
[----:B------:R-:W-:-:S11]  /*24df0*/  LOP3.LUT R0, R0, 0xfffffffb, RZ, 0xc0, !PT ;  /* 0xfffffffb00007812 */ /* 0x000fd600078ec0ff */
[----:B------:R-:W-:Y:S02]  /*24e00*/  @!P3 IADD3 R85, P4, P5, R85, UR10, R24 ;  /* 0x0000000a5555bc10 */ /* 0x000fe4000fd9e018 */
[----:B------:R-:W-:Y:S02]  /*24e10*/  @P3 LOP3.LUT R0, R0, 0x4, RZ, 0xfc, !PT ;  /* 0x0000000400003812 */ /* 0x000fe400078efcff */
[----:B------:R-:W-:Y:S02]  /*24e20*/  @!P3 IADD3.X R92, R92, UR9, R30, P4, P5 ;  /* 0x000000095c5cbc10 */ /* 0x000fe4000a7ea41e */
[----:B------:R-:W-:Y:S02]  /*24e30*/  LOP3.LUT P3, RZ, R3, 0x8000, RZ, 0xc0, !PT ;  /* 0x0000800003ff7812 */ /* 0x000fe4000786c0ff */
[----:B----4-:R-:W-:Y:S01]  /*24e40*/  LOP3.LUT R21, R21, 0xff, RZ, 0xc0, !PT ;  /* 0x000000ff15157812 */ /* 0x010fe200078ec0ff */
[----:B------:R-:W-:Y:S01]  /*24e50*/  IMAD.U32 R95, RZ, RZ, UR8 ;  /* 0x00000008ff5f7e24 */ /* 0x000fe2000f8e00ff */
[----:B------:R-:W-:Y:S01]  /*24e60*/  ISETP.LT.OR P2, PT, R29, 0x79, !P6 ;  /* 0x000000791d00780c */ /* 0x000fe20007741670 */
[----:B------:R-:W-:Y:S01]  /*24e70*/  IMAD.U32 R97, RZ, RZ, UR7 ;  /* 0x00000007ff617e24 */ /* 0x000fe2000f8e00ff */
[----:B------:R-:W-:-:S07]  /*24e80*/  F2FP.F16.E4M3.UNPACK_B R21, R21 ;  /* 0x00000015ff15723e */ /* 0x000fce00020006ff */
[----:B------:R-:W0:Y:S01]  /*24e90*/  @!P3 LDC.64 R22, c[0x0][0x5c0] ;  /* 0x00017000ff16bb82 */ /* 0x000e220000000a00 */
[----:B------:R-:W-:-:S05]  /*24ea0*/  HADD2.F32 R21, -RZ, R21.H0_H0 ;  /* 0x20000015ff157230 */ /* 0x000fca0000004100 */
[----:B------:R-:W-:-:S04]  /*24eb0*/  FMUL R21, R21, UR38 ;  /* 0x0000002615157c20 */ /* 0x000fc80008400000 */
[----:B---3--:R-:W-:Y:S01]  /*24ec0*/  FFMA R21, R167, UR39, R21 ;  /* 0x00000027a7157c23 */ /* 0x008fe20008000015 */
[----:B------:R-:W-:Y:S01]  /*24ed0*/  LOP3.LUT R0, R0, 0xfffffffd, RZ, 0xc0, !PT ;  /* 0xfffffffd00007812 */ /* 0x000fe200078ec0ff */
[----:B------:R-:W-:Y:S01]  /*24ee0*/  IMAD.U32 R93, RZ, RZ, UR8 ;  /* 0x00000008ff5d7e24 */ /* 0x000fe2000f8e00ff */
[----:B------:R-:W-:Y:S01]  /*24ef0*/  @!P2 IADD3 R95, P4, P5, R95, UR10, R24 ;  /* 0x0000000a5f5fac10 */ /* 0x000fe2000fd9e018 */
[----:B------:R-:W-:Y:S01]  /*24f00*/  IMAD.U32 R94, RZ, RZ, UR7 ;  /* 0x00000007ff5e7e24 */ /* 0x000fe2000f8e00ff */
[----:B------:R-:W-:Y:S01]  /*24f10*/  F2FP.SATFINITE.E4M3.F32.PACK_AB_MERGE_C R21, RZ, R21, RZ ;  /* 0x00000015ff15723e */ /* 0x000fe200048070ff */
[----:B------:R-:W-:Y:S01]  /*24f20*/  IMAD.U32 R32, RZ, RZ, UR8 ;  /* 0x00000008ff207e24 */ /* 0x000fe2000f8e00ff */
[----:B------:R-:W-:Y:S01]  /*24f30*/  LOP3.LUT P0, RZ, R3, 0x10000, RZ, 0xc0, !PT ;  /* 0x0001000003ff7812 */ /* 0x000fe2000780c0ff */
[----:B------:R-:W-:Y:S01]  /*24f40*/  IMAD.U32 R31, RZ, RZ, UR7 ;  /* 0x00000007ff1f7e24 */ /* 0x000fe2000f8e00ff */
[----:B------:R-:W3:Y:S04]  /*24f50*/  LDL.LU R167, [R1+0x410] ;  /* 0x0004100001a77983 */ /* 0x000ee80000300800 */
[----:B------:R1:W-:Y:S02]  /*24f60*/  @!P1 STG.E.U8 desc[UR44][R104.64+0x51], R21 ;  /* 0x0000511568009986 */ /* 0x0003e4000c10112c */
[----:B-1----:R-:W-:-:S06]  /*24f70*/  PRMT R21, RZ, 0x7610, R21 ;  /* 0x00007610ff157816 */ /* 0x002fcc0000000015 */
[----:B------:R-:W4:Y:S01]  /*24f80*/  @!P3 LDG.E.U8 R21, desc[UR44][R14.64+0x50] ;  /* 0x0000502c0e15b981 */ /* 0x000f22000c1e1100 */
[----:B------:R-:W-:Y:S02]  /*24f90*/  @P2 LOP3.LUT R0, R0, 0x2, RZ, 0xfc, !PT ;  /* 0x0000000200002812 */ /* 0x000fe400078efcff */
[----:B------:R-:W-:Y:S02]  /*24fa0*/  @!P2 IADD3.X R97, R97, UR9, R30, P4, P5 ;  /* 0x000000096161ac10 */ /* 0x000fe4000a7ea41e */
[----:B------:R-:W-:Y:S02]  /*24fb0*/  LOP3.LUT P2, RZ, R0, 0x20, RZ, 0xc0, !PT ;  /* 0x0000002000ff7812 */ /* 0x000fe4000784c0ff */
[----:B------:R-:W-:Y:S02]  /*24fc0*/  ISETP.LT.OR P1, PT, R29, 0x7a, !P6 ;  /* 0x0000007a1d00780c */ /* 0x000fe40007721670 */
[----:B------:R-:W-:-:S09]  /*24fd0*/  LOP3.LUT R3, R3, 0xffffbfff, RZ, 0xc0, !PT ;  /* 0xffffbfff03037812 */ /* 0x000fd200078ec0ff */
[----:B------:R-:W-:Y:S02]  /*24fe0*/  @P2 LOP3.LUT R3, R3, 0x4000, RZ, 0xfc, !PT ;  /* 0x0000400003032812 */ /* 0x000fe400078efcff */
[----:B------:R-:W-:Y:S02]  /*24ff0*/  ISETP.LT.OR P2, PT, R29, 0x81, !P0 ;  /* 0x000000811d00780c */ /* 0x000fe40004741670 */
[----:B------:R-:W-:Y:S02]  /*25000*/  @!P1 IADD3 R93, P4, P5, R93, UR10, R24 ;  /* 0x0000000a5d5d9c10 */ /* 0x000fe4000fd9e018 */
[----:B------:R-:W-:Y:S02]  /*25010*/  LOP3.LUT R0, R0, 0xfffffffe, RZ, 0xc0, !PT ;  /* 0xfffffffe00007812 */ /* 0x000fe400078ec0ff */
[----:B------:R-:W-:Y:S02]  /*25020*/  @!P1 IADD3.X R94, R94, UR9, R30, P4, P5 ;  /* 0x000000095e5e9c10 */ /* 0x000fe4000a7ea41e */
[----:B0-----:R-:W-:-:S02]  /*25030*/  @!P3 IADD3 R22, P4, R78, R22, RZ ;  /* 0x000000164e16b210 */ /* 0x001fc40007f9e0ff */
[----:B------:R-:W-:Y:S02]  /*25040*/  ISETP.LT.OR P0, PT, R29, 0x82, !P0 ;  /* 0x000000821d00780c */ /* 0x000fe40004701670 */
[----:B------:R-:W-:Y:S01]  /*25050*/  @P1 LOP3.LUT R0, R0, 0x1, RZ, 0xfc, !PT ;  /* 0x0000000100001812 */ /* 0x000fe200078efcff */
[----:B------:R-:W-:Y:S01]  /*25060*/  @!P3 IMAD.X R23, R81, 0x1, R23, P4 ;  /* 0x000000015117b824 */ /* 0x000fe200020e0617 */
[----:B------:R-:W-:Y:S02]  /*25070*/  @!P2 IADD3 R189, P4, P5, R32, UR6, R24 ;  /* 0x0000000620bdac10 */ /* 0x000fe4000fd9e018 */
[----:B------:R-:W-:Y:S02]  /*25080*/  LOP3.LUT R0, R0, 0xfdffffff, RZ, 0xc0, !PT ;  /* 0xfdffffff00007812 */ /* 0x000fe400078ec0ff */
[----:B------:R-:W-:Y:S01]  /*25090*/  @!P2 IADD3.X R188, R31, UR5, R30, P4, P5 ;  /* 0x000000051fbcac10 */ /* 0x000fe2000a7ea41e */
[----:B------:R-:W-:Y:S01]  /*250a0*/  IMAD.U32 R31, RZ, RZ, UR8 ;  /* 0x00000008ff1f7e24 */ /* 0x000fe2000f8e00ff */
[----:B------:R-:W-:-:S02]  /*250b0*/  @P2 LOP3.LUT R0, R0, 0x2000000, RZ, 0xfc, !PT ;  /* 0x0200000000002812 */ /* 0x000fc400078efcff */
[----:B------:R-:W-:Y:S02]  /*250c0*/  LOP3.LUT P2, RZ, R3, 0x4000, RZ, 0xc0, !PT ;  /* 0x0000400003ff7812 */ /* 0x000fe4000784c0ff */
[----:B------:R-:W-:Y:S02]  /*250d0*/  @!P0 IADD3 R187, P4, P5, R31, UR6, R24 ;  /* 0x000000061fbb8c10 */ /* 0x000fe4000fd9e018 */
[----:B----4-:R-:W-:-:S04]  /*250e0*/  LOP3.LUT R21, R21, 0xff, RZ, 0xc0, !PT ;  /* 0x000000ff15157812 */ /* 0x010fc800078ec0ff */
[----:B------:R-:W-:-:S05]  /*250f0*/  F2FP.F16.E4M3.UNPACK_B R21, R21 ;  /* 0x00000015ff15723e */ /* 0x000fca00020006ff */
[----:B------:R-:W-:-:S05]  /*25100*/  HADD2.F32 R21, -RZ, R21.H0_H0 ;  /* 0x20000015ff157230 */ /* 0x000fca0000004100 */
[----:B------:R-:W-:-:S04]  /*25110*/  FMUL R21, R21, UR38 ;  /* 0x0000002615157c20 */ /* 0x000fc80008400000 */
[----:B--2---:R-:W-:Y:S01]  /*25120*/  FFMA R21, R166, UR39, R21 ;  /* 0x00000027a6157c23 */ /* 0x004fe20008000015 */
[----:B------:R-:W-:Y:S01]  /*25130*/  LOP3.LUT P1, RZ, R20, 0x40, RZ, 0xc0, !PT ;  /* 0x0000004014ff7812 */ /* 0x000fe2000782c0ff */
[----:B------:R-:W2:Y:S03]  /*25140*/  LDL.LU R166, [R1+0x414] ;  /* 0x0004140001a67983 */ /* 0x000ea60000300800 */
[----:B------:R-:W-:Y:S01]  /*25150*/  F2FP.SATFINITE.E4M3.F32.PACK_AB_MERGE_C R21, RZ, R21, RZ ;  /* 0x00000015ff15723e */ /* 0x000fe200048070ff */
[----:B------:R-:W4:Y:S04]  /*25160*/  LDL.LU R224, [R1+0x418] ;  /* 0x0004180001e07983 */ /* 0x000f280000300800 */
[----:B------:R0:W-:Y:S01]  /*25170*/  @!P3 STG.E.U8 desc[UR44][R22.64+0x50], R21 ;  /* 0x000050151600b986 */ /* 0x0001e2000c10112c */
[----:B------:R-:W-:-:S03]  /*25180*/  LOP3.LUT R0, R0, 0xfeffffff, RZ, 0xc0, !PT ;  /* 0xfeffffff00007812 */ /* 0x000fc600078ec0ff */
[----:B------:R-:W4:Y:S01]  /*25190*/  LDL.LU R223, [R1+0x41c] ;  /* 0x00041c0001df7983 */ /* 0x000f220000300800 */
[----:B0-----:R-:W-:Y:S01]  /*251a0*/  IMAD.U32 R21, RZ, RZ, UR7 ;  /* 0x00000007ff157e24 */ /* 0x001fe2000f8e00ff */
[----:B------:R-:W0:Y:S04]  /*251b0*/  @!P2 LDC.64 R22, c[0x0][0x5c0] ;  /* 0x00017000ff16ab82 */ /* 0x000e280000000a00 */
[----:B------:R-:W-:Y:S02]  /*251c0*/  @!P0 IADD3.X R186, R21, UR5, R30, P4, P5 ;  /* 0x0000000515ba8c10 */ /* 0x000fe4000a7ea41e */
[----:B------:R-:W-:-:S06]  /*251d0*/  PRMT R21, RZ, 0x7610, R21 ;  /* 0x00007610ff157816 */ /* 0x000fcc0000000015 */
[----:B------:R-:W3:Y:S01]  /*251e0*/  @!P2 LDG.E.U8 R21, desc[UR44][R14.64+0x51] ;  /* 0x0000512c0e15a981 */ /* 0x000ee2000c1e1100 */
[----:B------:R-:W-:Y:S02]  /*251f0*/  ISETP.GE.AND P5, PT, R28, 0x89, PT ;  /* 0x000000891c00780c */ /* 0x000fe40003fa6270 */
        /* <DEDUP_REMOVED lines=10> */
[----:B0-----:R-:W-:-:S12]  /*252a0*/  IMAD.U32 R21, RZ, RZ, UR8 ;  /* 0x00000008ff157e24 */ /* 0x001fd8000f8e00ff */
[----:B------:R-:W-:Y:S02]  /*252b0*/  @!P2 IADD3 R185, P3, P4, R21, UR6, R24 ;  /* 0x0000000615b9ac10 */ /* 0x000fe4000fc7e018 */
[----:B------:R-:W-:-:S06]  /*252c0*/  PRMT R21, RZ, 0x7610, R21 ;  /* 0x00007610ff157816 */ /* 0x000fcc0000000015 */
[----:B------:R-:W3:Y:S01]  /*252d0*/  @!P1 LDG.E.U8 R21, desc[UR44][R12.64+0x58] ;  /* 0x0000582c0c159981 */ /* 0x000ee2000c1e1100 */
[----:B------:R-:W-:Y:S01]  /*252e0*/  @P0 LOP3.LUT R0, R0, 0x1000000, RZ, 0xfc, !PT ;  /* 0x0100000000000812 */ /* 0x000fe200078efcff */
[----:B------:R-:W-:-:S03]  /*252f0*/  IMAD.U32 R22, RZ, RZ, UR7 ;  /* 0x00000007ff167e24 */ /* 0x000fc6000f8e00ff */
[----:B------:R-:W-:Y:S02]  /*25300*/  LOP3.LUT R0, R0, 0xff7fffff, RZ, 0xc0, !PT ;  /* 0xff7fffff00007812 */ /* 0x000fe400078ec0ff */
[----:B------:R-:W-:Y:S02]  /*25310*/  @!P2 IADD3.X R183, R22, UR5, R30, P3, P4 ;  /* 0x0000000516b7ac10 */ /* 0x000fe40009fe841e */
[----:B------:R-:W-:Y:S02]  /*25320*/  @P2 LOP3.LUT R0, R0, 0x800000, RZ, 0xfc, !PT ;  /* 0x0080000000002812 */ /* 0x000fe400078efcff */
[----:B------:R-:W-:Y:S01]  /*25330*/  ISETP.LT.OR P2, PT, R29, 0x8a, !P5 ;  /* 0x0000008a1d00780c */ /* 0x000fe20006f41670 */
[----:B------:R-:W-:Y:S01]  /*25340*/  IMAD.U32 R22, RZ, RZ, UR8 ;  /* 0x00000008ff167e24 */ /* 0x000fe2000f8e00ff */
[----:B------:R-:W-:Y:S01]  /*25350*/  LOP3.LUT P0, RZ, R20, 0x20, RZ, 0xc0, !PT ;  /* 0x0000002014ff7812 */ /* 0x000fe2000780c0ff */
[----:B------:R-:W-:-:S10]  /*25360*/  IMAD.U32 R23, RZ, RZ, UR7 ;  /* 0x00000007ff177e24 */ /* 0x000fd4000f8e00ff */
[----:B------:R-:W-:Y:S02]  /*25370*/  @!P2 IADD3 R167, P3, P4, R22, UR6, R24 ;  /* 0x0000000616a7ac10 */ /* 0x000fe4000fc7e018 */
        /* <DEDUP_REMOVED lines=8> */
[----:B------:R-:W-:Y:S01]  /*25400*/  @!P2 IADD3.X R166, R23, UR5, R30, P3, P4 ;  /* 0x0000000517a6ac10 */ /* 0x000fe20009fe841e */
[----:B0-----:R-:W-:-:S10]  /*25410*/  IMAD.U32 R21, RZ, RZ, UR8 ;  /* 0x00000008ff157e24 */ /* 0x001fd4000f8e00ff */
[----:B------:R-:W-:Y:S02]  /*25420*/  @!P1 IADD3 R116, P3, P4, R21, UR6, R24 ;  /* 0x0000000615749c10 */ /* 0x000fe4000fc7e018 */
[----:B------:R-:W-:-:S06]  /*25430*/  PRMT R21, RZ, 0x7610, R21 ;  /* 0x00007610ff157816 */ /* 0x000fcc0000000015 */
[----:B------:R-:W2:Y:S01]  /*25440*/  @!P0 LDG.E.U8 R21, desc[UR44][R12.64+0x59] ;  /* 0x0000592c0c158981 */ /* 0x000ea2000c1e1100 */
[----:B------:R-:W-:Y:S01]  /*25450*/  LOP3.LUT R0, R0, 0xffbfffff, RZ, 0xc0, !PT ;  /* 0xffbfffff00007812 */ /* 0x000fe200078ec0ff */
[----:B------:R-:W-:-:S03]  /*25460*/  IMAD.U32 R22, RZ, RZ, UR7 ;  /* 0x00000007ff167e24 */ /* 0x000fc6000f8e00ff */
[----:B------:R-:W-:-:S04]  /*25470*/  @P2 LOP3.LUT R0, R0, 0x400000, RZ, 0xfc, !PT ;  /* 0x0040000000002812 */ /* 0x000fc800078efcff */
[----:B------:R-:W-:Y:S02]  /*25480*/  LOP3.LUT R0, R0, 0xffefffff, RZ, 0xc0, !PT ;  /* 0xffefffff00007812 */ /* 0x000fe400078ec0ff */
[----:B------:R-:W-:Y:S02]  /*25490*/  @!P1 IADD3.X R105, R22, UR5, R30, P3, P4 ;  /* 0x0000000516699c10 */ /* 0x000fe40009fe841e */
[----:B------:R-:W-:Y:S02]  /*254a0*/  @P1 LOP3.LUT R0, R0, 0x100000, RZ, 0xfc, !PT ;  /* 0x0010000000001812 */ /* 0x000fe400078efcff */
[----:B------:R-:W-:-:S13]  /*254b0*/  LOP3.LUT P1, RZ, R3, 0x1000, RZ, 0xc0, !PT ;  /* 0x0000100003ff7812 */ /* 0x000fda000782c0ff */
[----:B------:R-:W0:Y:S01]  /*254c0*/  @!P1 LDC.64 R22, c[0x0][0x5c0] ;  /* 0x00017000ff169b82 */ /* 0x000e220000000a00 */
[----:B--2---:R-:W-:-:S04]  /*254d0*/  LOP3.LUT R21, R21, 0xff, RZ, 0xc0, !PT ;  /* 0x000000ff15157812 */ /* 0x004fc800078ec0ff */
[----:B------:R-:W-:-:S05]  /*254e0*/  F2FP.F16.E4M3.UNPACK_B R21, R21 ;  /* 0x00000015ff15723e */ /* 0x000fca00020006ff */
[----:B------:R-:W-:-:S05]  /*254f0*/  HADD2.F32 R21, -RZ, R21.H0_H0 ;  /* 0x20000015ff157230 */ /* 0x000fca0000004100 */
[----:B------:R-:W-:-:S04]  /*25500*/  FMUL R21, R21, UR38 ;  /* 0x0000002615157c20 */ /* 0x000fc80008400000 */
[----:B----4-:R-:W-:Y:S01]  /*25510*/  FFMA R21, R224, UR39, R21 ;  /* 0x00000027e0157c23 */ /* 0x010fe20008000015 */
[----:B------:R-:W-:Y:S02]  /*25520*/  IMAD.U32 R104, RZ, RZ, UR8 ;  /* 0x00000008ff687e24 */ /* 0x000fe4000f8e00ff */
[----:B------:R-:W-:Y:S01]  /*25530*/  IMAD.U32 R103, RZ, RZ, UR7 ;  /* 0x00000007ff677e24 */ /* 0x000fe2000f8e00ff */
[----:B------:R-:W-:Y:S01]  /*25540*/  LOP3.LUT P2, RZ, R3, 0x2000, RZ, 0xc0, !PT ;  /* 0x0000200003ff7812 */ /* 0x000fe2000784c0ff */
[----:B------:R-:W2:Y:S01]  /*25550*/  LDL.LU R224, [R1+0x420] ;  /* 0x0004200001e07983 */ /* 0x000ea20000300800 */
[----:B------:R-:W-:-:S05]  /*25560*/  F2FP.SATFINITE.E4M3.F32.PACK_AB_MERGE_C R21, RZ, R21, RZ ;  /* 0x00000015ff15723e */ /* 0x000fca00048070ff */
[----:B------:R1:W-:Y:S02]  /*25570*/  @!P0 STG.E.U8 desc[UR44][R114.64+0x59], R21 ;  /* 0x0000591572008986 */ /* 0x0003e4000c10112c */
[----:B-1----:R-:W-:-:S06]  /*25580*/  PRMT R21, RZ, 0x7610, R21 ;  /* 0x00007610ff157816 */ /* 0x002fcc0000000015 */
[----:B------:R-:W3:Y:S01]  /*25590*/  @!P1 LDG.E.U8 R21, desc[UR44][R14.64+0x58] ;  /* 0x0000582c0e159981 */ /* 0x000ee2000c1e1100 */
[----:B------:R-:W-:-:S13]  /*255a0*/  ISETP.LT.OR P0, PT, R29, 0x92, !P5 ;  /* 0x000000921d00780c */ /* 0x000fda0006f01670 */
[----:B------:R-:W-:-:S04]  /*255b0*/  @!P0 IADD3 R104, P3, P4, R104, UR6, R24 ;  /* 0x0000000668688c10 */ /* 0x000fc8000fc7e018 */
[----:B------:R-:W-:Y:S02]  /*255c0*/  @!P0 IADD3.X R103, R103, UR5, R30, P3, P4 ;  /* 0x0000000567678c10 */ /* 0x000fe40009fe841e */
        /* <DEDUP_REMOVED lines=15> */
[----:B------:R-:W-:Y:S02]  /*256c0*/  @P0 LOP3.LUT R0, R0, 0x40000, RZ, 0xfc, !PT ;  /* 0x0004000000000812 */ /* 0x000fe400078efcff */
[----:B------:R-:W-:Y:S01]  /*256d0*/  ISETP.LT.OR P0, PT, R29, 0x99, !P5 ;  /* 0x000000991d00780c */ /* 0x000fe20006f01670 */
[----:B------:R-:W-:Y:S01]  /*256e0*/  IMAD.U32 R101, RZ, RZ, UR7 ;  /* 0x00000007ff657e24 */ /* 0x000fe2000f8e00ff */
[----:B------:R-:W-:-:S11]  /*256f0*/  LOP3.LUT R0, R0, 0xffff7fff, RZ, 0xc0, !PT ;  /* 0xffff7fff00007812 */ /* 0x000fd600078ec0ff */
[----:B------:R-:W-:Y:S02]  /*25700*/  @!P0 IADD3 R102, P3, P4, R102, UR6, R24 ;  /* 0x0000000666668c10 */ /* 0x000fe4000fc7e018 */
[----:B------:R-:W-:Y:S02]  /*25710*/  @P0 LOP3.LUT R0, R0, 0x8000, RZ, 0xfc, !PT ;  /* 0x0000800000000812 */ /* 0x000fe400078efcff */
[----:B0-----:R-:W-:Y:S02]  /*25720*/  @!P2 IADD3 R22, P1, R72, R22, RZ ;  /* 0x000000164816a210 */ /* 0x001fe40007f3e0ff */
[----:B------:R-:W-:Y:S02]  /*25730*/  @!P0 IADD3.X R101, R101, UR5, R30, P3, P4 ;  /* 0x0000000565658c10 */ /* 0x000fe40009fe841e */
[----:B------:R-:W-:Y:S01]  /*25740*/  LOP3.LUT P0, RZ, R3, 0x800, RZ, 0xc0, !PT ;  /* 0x0000080003ff7812 */ /* 0x000fe2000780c0ff */
[----:B------:R-:W-:-:S03]  /*25750*/  @!P2 IMAD.X R23, R75, 0x1, R23, P1 ;  /* 0x000000014b17a824 */ /* 0x000fc600008e0617 */
[----:B------:R-:W-:-:S13]  /*25760*/  ISETP.LT.OR P1, PT, R29, 0x41, !P0 ;  /* 0x000000411d00780c */ /* 0x000fda0004721670 */
[----:B------:R-:W0:Y:S01]  /*25770*/  @!P1 LDC.64 R32, c[0x0][0x5c0] ;  /* 0x00017000ff209b82 */ /* 0x000e220000000a00 */
[----:B----4-:R-:W-:-:S04]  /*25780*/  LOP3.LUT R21, R21, 0xff, RZ, 0xc0, !PT ;  /* 0x000000ff15157812 */ /* 0x010fc800078ec0ff */
[----:B------:R-:W-:-:S05]  /*25790*/  F2FP.F16.E4M3.UNPACK_B R21, R21 ;  /* 0x00000015ff15723e */ /* 0x000fca00020006ff */
[----:B------:R-:W-:-:S05]  /*257a0*/  HADD2.F32 R21, -RZ, R21.H0_H0 ;  /* 0x20000015ff157230 */ /* 0x000fca0000004100 */
[----:B------:R-:W-:-:S04]  /*257b0*/  FMUL R21, R21, UR38 ;  /* 0x0000002615157c20 */ /* 0x000fc80008400000 */
[----:B--2---:R-:W-:Y:S01]  /*257c0*/  FFMA R21, R224, UR39, R21 ;  /* 0x00000027e0157c23 */ /* 0x004fe20008000015 */
[----:B------:R-:W-:Y:S01]  /*257d0*/  ISETP.LT.OR P5, PT, R29, 0x9a, !P5 ;  /* 0x0000009a1d00780c */ /* 0x000fe20006fa1670 */
[----:B------:R-:W-:Y:S01]  /*257e0*/  IMAD.U32 R100, RZ, RZ, UR8 ;  /* 0x00000008ff647e24 */ /* 0x000fe2000f8e00ff */
[----:B------:R-:W2:Y:S02]  /*257f0*/  LDL.LU R224, [R1+0x428] ;  /* 0x0004280001e07983 */ /* 0x000ea40000300800 */
        /* <DEDUP_REMOVED lines=8> */
[----:B------:R-:W-:-:S06]  /*25880*/  PRMT R21, RZ, 0x7610, R21 ;  /* 0x00007610ff157816 */ /* 0x000fcc0000000015 */
[----:B------:R-:W4:Y:S01]  /*25890*/  @!P1 LDG.E.U8 R21, desc[UR44][R16.64+0x40] ;  /* 0x0000402c10159981 */ /* 0x000f22000c1e1100 */
[----:B------:R-:W-:Y:S01]  /*258a0*/  IMAD.U32 R99, RZ, RZ, UR7 ;  /* 0x00000007ff637e24 */ /* 0x000fe2000f8e00ff */
[----:B------:R-:W-:-:S04]  /*258b0*/  @!P5 IADD3 R100, P2, P3, R100, UR6, R24 ;  /* 0x000000066464dc10 */ /* 0x000fc8000fb5e018 */
[----:B------:R-:W-:Y:S02]  /*258c0*/  @!P5 IADD3.X R99, R99, UR5, R30, P2, P3 ;  /* 0x000000056363dc10 */ /* 0x000fe400097e641e */
        /* <DEDUP_REMOVED lines=28> */
[----:B------:R0:W-:Y:S02]  /*25a90*/  @!P1 STG.E.U8 desc[UR44][R22.64+0x41], R21 ;  /* 0x0000411516009986 */ /* 0x0001e4000c10112c */
[----:B0-----:R-:W-:-:S06]  /*25aa0*/  PRMT R21, RZ, 0x7610, R21 ;  /* 0x00007610ff157816 */ /* 0x001fcc0000000015 */
[----:B------:R-:W4:Y:S01]  /*25ab0*/  @!P4 LDG.E.U8 R21, desc[UR44][R18.64+0x40] ;  /* 0x0000402c1215c981 */ /* 0x000f22000c1e1100 */
[----:B------:R-:W-:Y:S02]  /*25ac0*/  @P5 LOP3.LUT R0, R0, 0x800, RZ, 0xfc, !PT ;  /* 0x0000080000005812 */ /* 0x000fe400078efcff */
[----:B------:R-:W-:Y:S01]  /*25ad0*/  ISETP.LT.OR P5, PT, R29, 0x81, !P6 ;  /* 0x000000811d00780c */ /* 0x000fe200077a1670 */
[----:B------:R-:W-:Y:S01]  /*25ae0*/  IMAD.U32 R81, RZ, RZ, UR7 ;  /* 0x00000007ff517e24 */ /* 0x000fe2000f8e00ff */
[----:B------:R-:W-:-:S11]  /*25af0*/  LOP3.LUT R0, R0, 0xffffffdf, RZ, 0xc0, !PT ;  /* 0xffffffdf00007812 */ /* 0x000fd600078ec0ff */
[----:B------:R-:W-:Y:S02]  /*25b00*/  @!P5 IADD3 R96, P2, P3, R96, UR10, R24 ;  /* 0x0000000a6060dc10 */ /* 0x000fe4000fb5e018 */
[----:B------:R-:W-:Y:S02]  /*25b10*/  @P5 LOP3.LUT R0, R0, 0x20, RZ, 0xfc, !PT ;  /* 0x0000002000005812 */ /* 0x000fe400078efcff */
        /* <DEDUP_REMOVED lines=9> */
[----:B------:R-:W-:Y:S01]  /*25bb0*/  LOP3.LUT R0, R0, 0xfffffff7, RZ, 0xc0, !PT ;  /* 0xfffffff700007812 */ /* 0x000fe200078ec0ff */
[----:B------:R-:W-:Y:S01]  /*25bc0*/  IMAD.U32 R78, RZ, RZ, UR7 ;  /* 0x00000007ff4e7e24 */ /* 0x000fe2000f8e00ff */
[----:B------:R-:W-:Y:S01]  /*25bd0*/  F2FP.SATFINITE.E4M3.F32.PACK_AB_MERGE_C R21, RZ, R21, RZ ;  /* 0x00000015ff15723e */ /* 0x000fe200048070ff */
[----:B------:R-:W-:Y:S01]  /*25be0*/  IMAD.U32 R77, RZ, RZ, UR8 ;  /* 0x00000008ff4d7e24 */ /* 0x000fe2000f8e00ff */
[----:B------:R-:W3:Y:S04]  /*25bf0*/  LDL.LU R223, [R1+0x434] ;  /* 0x0004340001df7983 */ /* 0x000ee80000300800 */
[----:B------:R0:W-:Y:S02]  /*25c00*/  @!P4 STG.E.U8 desc[UR44][R204.64+0x40], R21 ;  /* 0x00004015cc00c986 */ /* 0x0001e4000c10112c */
[----:B0-----:R-:W-:-:S06]  /*25c10*/  PRMT R21, RZ, 0x7610, R21 ;  /* 0x00007610ff157816 */ /* 0x001fcc0000000015 */
[----:B------:R-:W4:Y:S01]  /*25c20*/  @!P5 LDG.E.U8 R21, desc[UR44][R18.64+0x41] ;  /* 0x0000412c1215d981 */ /* 0x000f22000c1e1100 */
[----:B------:R-:W-:Y:S02]  /*25c30*/  @!P3 IADD3 R79, P1, P2, R79, UR10, R24 ;  /* 0x0000000a4f4fbc10 */ /* 0x000fe4000fa3e018 */
[----:B------:R-:W-:Y:S02]  /*25c40*/  @P3 LOP3.LUT R0, R0, 0x8, RZ, 0xfc, !PT ;  /* 0x0000000800003812 */ /* 0x000fe400078efcff */
[----:B------:R-:W-:Y:S02]  /*25c50*/  @!P3 IADD3.X R78, R78, UR9, R30, P1, P2 ;  /* 0x000000094e4ebc10 */ /* 0x000fe40008fe441e */
[----:B------:R-:W-:Y:S01]  /*25c60*/  ISETP.LT.OR P3, PT, R29, 0x89, !P6 ;  /* 0x000000891d00780c */ /* 0x000fe20007761670 */
[----:B------:R-:W-:-:S12]  /*25c70*/  IMAD.U32 R76, RZ, RZ, UR7 ;  /* 0x00000007ff4c7e24 */ /* 0x000fd8000f8e00ff */
[----:B------:R-:W-:-:S04]  /*25c80*/  @!P3 IADD3 R77, P1, P2, R77, UR10, R24 ;  /* 0x0000000a4d4dbc10 */ /* 0x000fc8000fa3e018 */
        /* <DEDUP_REMOVED lines=11> */
[----:B--2---:R-:W-:Y:S01]  /*25d40*/  FFMA R21, R224, UR39, R21 ;  /* 0x00000027e0157c23 */ /* 0x004fe20008000015 */
[----:B------:R-:W-:Y:S01]  /*25d50*/  IMAD.U32 R75, RZ, RZ, UR8 ;  /* 0x00000008ff4b7e24 */ /* 0x000fe2000f8e00ff */
[----:B------:R-:W2:Y:S03]  /*25d60*/  LDL.LU R224, [R1+0x438] ;  /* 0x0004380001e07983 */ /* 0x000ea60000300800 */
[----:B------:R-:W-:Y:S01]  /*25d70*/  F2FP.SATFINITE.E4M3.F32.PACK_AB_MERGE_C R21, RZ, R21, RZ ;  /* 0x00000015ff15723e */ /* 0x000fe200048070ff */
[----:B------:R-:W-:Y:S01]  /*25d80*/  IMAD.U32 R74, RZ, RZ, UR7 ;  /* 0x00000007ff4a7e24 */ /* 0x000fe2000f8e00ff */
[----:B------:R-:W-:Y:S01]  /*25d90*/  LOP3.LUT R3, R3, 0xffffff7f, RZ, 0xc0, !PT ;  /* 0xffffff7f03037812 */ /* 0x000fe200078ec0ff */
[----:B------:R-:W4:Y:S04]  /*25da0*/  LDL.LU R225, [R1+0x43c] ;  /* 0x00043c0001e17983 */ /* 0x000f280000300800 */
[----:B------:R0:W-:Y:S02]  /*25db0*/  @!P5 STG.E.U8 desc[UR44][R198.64+0x41], R21 ;  /* 0x00004115c600d986 */ /* 0x0001e4000c10112c */
[----:B0-----:R-:W-:-:S05]  /*25dc0*/  @!P1 IMAD R21, R5, 0x180, RZ ;  /* 0x0000018005159824 */ /* 0x001fca00078e02ff */
[--C-:B------:R-:W-:Y:S02]  /*25dd0*/  @!P1 IADD3.X R23, R33, R23, R21.reuse, P2, !PT ;  /* 0x0000001721179210 */ /* 0x100fe400017fe415 */
[----:B------:R-:W-:-:S06]  /*25de0*/  PRMT R21, RZ, 0x7610, R21 ;  /* 0x00007610ff157816 */ /* 0x000fcc0000000015 */
[----:B------:R-:W3:Y:S01]  /*25df0*/  @!P1 LDG.E.U8 R21, desc[UR44][R16.64+0x48] ;  /* 0x0000482c10159981 */ /* 0x000ee2000c1e1100 */
[----:B------:R-:W-:-:S13]  /*25e00*/  ISETP.LT.OR P2, PT, R29, 0x8a, !P6 ;  /* 0x0000008a1d00780c */ /* 0x000fda0007741670 */
[----:B------:R-:W-:-:S04]  /*25e10*/  @!P2 IADD3 R75, P4, P5, R75, UR10, R24 ;  /* 0x0000000a4b4bac10 */ /* 0x000fc8000fd9e018 */
[----:B------:R-:W-:Y:S02]  /*25e20*/  @!P2 IADD3.X R74, R74, UR9, R30, P4, P5 ;  /* 0x000000094a4aac10 */ /* 0x000fe4000a7ea41e */
[----:B------:R-:W-:-:S13]  /*25e30*/  ISETP.LT.OR P4, PT, R29, 0x4a, !P0 ;  /* 0x0000004a1d00780c */ /* 0x000fda0004781670 */
[----:B------:R-:W0:Y:S01]  /*25e40*/  @!P4 LDC.64 R32, c[0x0][0x5c0] ;  /* 0x00017000ff20cb82 */ /* 0x000e220000000a00 */
[----:B---3--:R-:W-:-:S04]  /*25e50*/  LOP3.LUT R21, R21, 0xff, RZ, 0xc0, !PT ;  /* 0x000000ff15157812 */ /* 0x008fc800078ec0ff */
[----:B------:R-:W-:-:S05]  /*25e60*/  F2FP.F16.E4M3.UNPACK_B R21, R21 ;  /* 0x00000015ff15723e */ /* 0x000fca00020006ff */
[----:B------:R-:W-:-:S05]  /*25e70*/  HADD2.F32 R21, -RZ, R21.H0_H0 ;  /* 0x20000015ff157230 */ /* 0x000fca0000004100 */
[----:B------:R-:W-:-:S04]  /*25e80*/  FMUL R21, R21, UR38 ;  /* 0x0000002615157c20 */ /* 0x000fc80008400000 */
[----:B------:R-:W-:Y:S01]  /*25e90*/  FFMA R21, R223, UR39, R21 ;  /* 0x00000027df157c23 */ /* 0x000fe20008000015 */
[----:B------:R-:W-:Y:S01]  /*25ea0*/  @P3 LOP3.LUT R3, R3, 0x80, RZ, 0xfc, !PT ;  /* 0x0000008003033812 */ /* 0x000fe200078efcff */
        /* <DEDUP_REMOVED lines=10> */
[----:B------:R-:W2:Y:S01]  /*25f50*/  @!P4 LDG.E.U8 R21, desc[UR44][R16.64+0x49] ;  /* 0x0000492c1015c981 */ /* 0x000ea2000c1e1100 */
[----:B------:R-:W-:-:S04]  /*25f60*/  LOP3.LUT R3, R3, 0xfffffeff, RZ, 0xc0, !PT ;  /* 0xfffffeff03037812 */ /* 0x000fc800078ec0ff */
[----:B------:R-:W-:Y:S02]  /*25f70*/  @P2 LOP3.LUT R3, R3, 0x100, RZ, 0xfc, !PT ;  /* 0x0000010003032812 */ /* 0x000fe400078efcff */
[----:B------:R-:W-:Y:S02]  /*25f80*/  LOP3.LUT P2, RZ, R20, 0x40000000, RZ, 0xc0, !PT ;  /* 0x4000000014ff7812 */ /* 0x000fe4000784c0ff */
[----:B--2---:R-:W-:-:S04]  /*25f90*/  LOP3.LUT R21, R21, 0xff, RZ, 0xc0, !PT ;  /* 0x000000ff15157812 */ /* 0x004fc800078ec0ff */
[----:B------:R-:W-:-:S05]  /*25fa0*/  F2FP.F16.E4M3.UNPACK_B R21, R21 ;  /* 0x00000015ff15723e */ /* 0x000fca00020006ff */
[----:B------:R-:W-:-:S05]  /*25fb0*/  HADD2.F32 R21, -RZ, R21.H0_H0 ;  /* 0x20000015ff157230 */ /* 0x000fca0000004100 */
[----:B------:R-:W-:-:S04]  /*25fc0*/  FMUL R21, R21, UR38 ;  /* 0x0000002615157c20 */ /* 0x000fc80008400000 */
[----:B------:R-:W-:Y:S01]  /*25fd0*/  FFMA R21, R224, UR39, R21 ;  /* 0x00000027e0157c23 */ /* 0x000fe20008000015 */
[----:B------:R-:W-:Y:S01]  /*25fe0*/  LOP3.LUT P3, RZ, R20, 0x200000, RZ, 0xc0, !PT ;  /* 0x0020000014ff7812 */ /* 0x000fe2000786c0ff */
[----:B------:R-:W-:Y:S01]  /*25ff0*/  IMAD.U32 R73, RZ, RZ, UR8 ;  /* 0x00000008ff497e24 */ /* 0x000fe2000f8e00ff */
[----:B------:R-:W-:Y:S01]  /*26000*/  ISETP.LT.OR P1, PT, R29, 0x91, !P6 ;  /* 0x000000911d00780c */ /* 0x000fe20007721670 */
[----:B------:R-:W-:Y:S01]  /*26010*/  IMAD.U32 R72, RZ, RZ, UR7 ;  /* 0x00000007ff487e24 */ /* 0x000fe2000f8e00ff */
[----:B------:R-:W-:Y:S01]  /*26020*/  F2FP.SATFINITE.E4M3.F32.PACK_AB_MERGE_C R21, RZ, R21, RZ ;  /* 0x00000015ff15723e */ /* 0x000fe200048070ff */
[----:B------:R-:W2:Y:S04]  /*26030*/  LDL.LU R224, [R1+0x444] ;  /* 0x0004440001e07983 */ /* 0x000ea80000300800 */
[----:B------:R0:W-:Y:S02]  /*26040*/  @!P4 STG.E.U8 desc[UR44][R22.64+0x49], R21 ;  /* 0x000049151600c986 */ /* 0x0001e4000c10112c */
[----:B0-----:R-:W-:-:S06]  /*26050*/  PRMT R22, RZ, 0x7610, R22 ;  /* 0x00007610ff167816 */ /* 0x001fcc0000000016 */
[----:B------:R-:W4:Y:S02]  /*26060*/  @!P2 LDG.E.U8 R22, desc[UR44][R18.64+0x48] ;  /* 0x0000482c1216a981 */ /* 0x000f24000c1e1100 */
[----:B----4-:R-:W-:-:S04]  /*26070*/  LOP3.LUT R22, R22, 0xff, RZ, 0xc0, !PT ;  /* 0x000000ff16167812 */ /* 0x010fc800078ec0ff */
[----:B------:R-:W-:-:S05]  /*26080*/  F2FP.F16.E4M3.UNPACK_B R22, R22 ;  /* 0x00000016ff16723e */ /* 0x000fca00020006ff */
[----:B------:R-:W-:-:S05]  /*26090*/  HADD2.F32 R22, -RZ, R22.H0_H0 ;  /* 0x20000016ff167230 */ /* 0x000fca0000004100 */
[----:B------:R-:W-:-:S04]  /*260a0*/  FMUL R22, R22, UR38 ;  /* 0x0000002616167c20 */ /* 0x000fc80008400000 */
[----:B------:R-:W-:-:S05]  /*260b0*/  FFMA R22, R225, UR39, R22 ;  /* 0x00000027e1167c23 */ /* 0x000fca0008000016 */
[----:B------:R-:W-:-:S05]  /*260c0*/  F2FP.SATFINITE.E4M3.F32.PACK_AB_MERGE_C R22, RZ, R22, RZ ;  /* 0x00000016ff16723e */ /* 0x000fca00048070ff */
[----:B------:R0:W-:Y:S02]  /*260d0*/  @!P2 STG.E.U8 desc[UR44][R202.64+0x48], R22 ;  /* 0x00004816ca00a986 */ /* 0x0001e4000c10112c */
[----:B0-----:R-:W-:-:S06]  /*260e0*/  PRMT R22, RZ, 0x7610, R22 ;  /* 0x00007610ff167816 */ /* 0x001fcc0000000016 */
[----:B------:R-:W4:Y:S01]  /*260f0*/  @!P3 LDG.E.U8 R22, desc[UR44][R18.64+0x49] ;  /* 0x0000492c1216b981 */ /* 0x000f22000c1e1100 */
[----:B------:R-:W-:-:S04]  /*26100*/  @!P1 IADD3 R73, P5, P6, R73, UR10, R24 ;  /* 0x0000000a49499c10 */ /* 0x000fc8000febe018 */
[----:B------:R-:W-:Y:S02]  /*26110*/  @!P1 IADD3.X R72, R72, UR9, R30, P5, P6 ;  /* 0x0000000948489c10 */ /* 0x000fe4000afec41e */
[----:B------:R-:W-:-:S04]  /*26120*/  ISETP.GE.AND P6, PT, R28, 0x109, PT ;  /* 0x000001091c00780c */ /* 0x000fc80003fc6270 */
[----:B------:R-:W-:Y:S01]  /*26130*/  ISETP.LT.OR P4, PT, R29, 0x92, !P6 ;  /* 0x000000921d00780c */ /* 0x000fe20007781670 */
[----:B------:R-:W-:-:S12]  /*26140*/  IMAD.U32 R21, RZ, RZ, UR7 ;  /* 0x00000007ff157e24 */ /* 0x000fd8000f8e00ff */
[----:B------:R-:W-:-:S04]  /*26150*/  @!P4 IADD3 R31, P5, P6, R31, UR10, R24 ;  /* 0x0000000a1f1fcc10 */ /* 0x000fc8000febe018 */
[----:B------:R-:W-:Y:S02]  /*26160*/  @!P4 IADD3.X R21, R21, UR9, R30, P5, P6 ;  /* 0x000000091515cc10 */ /* 0x000fe4000afec41e */
[----:B------:R-:W-:-:S13]  /*26170*/  ISETP.LT.OR P5, PT, R29, 0x51, !P0 ;  /* 0x000000511d00780c */ /* 0x000fda00047a1670 */
[----:B------:R-:W0:Y:S01]  /*26180*/  @!P5 LDC.64 R32, c[0x0][0x5c0] ;  /* 0x00017000ff20db82 */ /* 0x000e220000000a00 */
[----:B------:R-:W-:Y:S01]  /*26190*/  @!P5 IMAD.MOV.U32 R23, RZ, RZ, R30 ;  /* 0x000000ffff17d224 */ /* 0x000fe200078e001e */
[----:B----4-:R-:W-:-:S04]  /*261a0*/  LOP3.LUT R22, R22, 0xff, RZ, 0xc0, !PT ;  /* 0x000000ff16167812 */ /* 0x010fc800078ec0ff */
[----:B------:R-:W-:-:S05]  /*261b0*/  F2FP.F16.E4M3.UNPACK_B R22, R22 ;  /* 0x00000016ff16723e */ /* 0x000fca00020006ff */
[----:B------:R-:W-:-:S05]  /*261c0*/  HADD2.F32 R22, -RZ, R22.H0_H0 ;  /* 0x20000016ff167230 */ /* 0x000fca0000004100 */
[----:B------:R-:W-:-:S04]  /*261d0*/  FMUL R22, R22, UR38 ;  /* 0x0000002616167c20 */ /* 0x000fc80008400000 */
[----:B---3--:R-:W-:Y:S01]  /*261e0*/  FFMA R22, R223, UR39, R22 ;  /* 0x00000027df167c23 */ /* 0x008fe20008000016 */
[----:B------:R-:W-:Y:S01]  /*261f0*/  @!P5 IMAD R98, R5, 0x180, RZ ;  /* 0x000001800562d824 */ /* 0x000fe200078e02ff */
[----:B------:R-:W3:Y:S03]  /*26200*/  LDL.LU R223, [R1+0x448] ;  /* 0x0004480001df7983 */ /* 0x000ee60000300800 */
[----:B------:R-:W-:Y:S01]  /*26210*/  F2FP.SATFINITE.E4M3.F32.PACK_AB_MERGE_C R22, RZ, R22, RZ ;  /* 0x00000016ff16723e */ /* 0x000fe200048070ff */
[----:B------:R-:W4:Y:S04]  /*26220*/  LDL.LU R225, [R1+0x44c] ;  /* 0x00044c0001e17983 */ /* 0x000f280000300800 */
[----:B------:R1:W-:Y:S02]  /*26230*/  @!P3 STG.E.U8 desc[UR44][R196.64+0x49], R22 ;  /* 0x00004916c400b986 */ /* 0x0003e4000c10112c */
[----:B-1----:R-:W-:-:S04]  /*26240*/  @!P5 IMAD.MOV.U32 R22, RZ, RZ, R24 ;  /* 0x000000ffff16d224 */ /* 0x002fc800078e0018 */
[----:B------:R-:W-:-:S03]  /*26250*/  @!P5 IMAD.WIDE.U32 R22, R4, 0x180, R22 ;  /* 0x000001800416d825 */ /* 0x000fc600078e0016 */
[----:B0-----:R-:W-:Y:S02]  /*26260*/  @!P5 IADD3 R22, P6, R22, R32, RZ ;  /* 0x000000201616d210 */ /* 0x001fe40007fde0ff */
[----:B------:R-:W-:-:S06]  /*26270*/  PRMT R32, RZ, 0x7610, R32 ;  /* 0x00007610ff207816 */ /* 0x000fcc0000000020 */
[----:B------:R-:W2:Y:S01]  /*26280*/  @!P5 LDG.E.U8 R32, desc[UR44][R16.64+0x50] ;  /* 0x0000502c1020d981 */ /* 0x000ea2000c1e1100 */
[----:B------:R-:W-:Y:S02]  /*26290*/  @!P5 IADD3.X R23, R33, R23, R98, P6, !PT ;  /* 0x000000172117d210 */ /* 0x000fe400037fe462 */
[----:B--2---:R-:W-:-:S04]  /*262a0*/  LOP3.LUT R32, R32, 0xff, RZ, 0xc0, !PT ;  /* 0x000000ff20207812 */ /* 0x004fc800078ec0ff */
[----:B------:R-:W-:-:S05]  /*262b0*/  F2FP.F16.E4M3.UNPACK_B R32, R32 ;  /* 0x00000020ff20723e */ /* 0x000fca00020006ff */
[----:B------:R-:W-:-:S05]  /*262c0*/  HADD2.F32 R32, -RZ, R32.H0_H0 ;  /* 0x20000020ff207230 */ /* 0x000fca0000004100 */
[----:B------:R-:W-:-:S04]  /*262d0*/  FMUL R32, R32, UR38 ;  /* 0x0000002620207c20 */ /* 0x000fc80008400000 */
[----:B------:R-:W-:Y:S01]  /*262e0*/  FFMA R32, R224, UR39, R32 ;  /* 0x00000027e0207c23 */ /* 0x000fe20008000020 */
[----:B------:R-:W-:Y:S01]  /*262f0*/  LOP3.LUT P2, RZ, R20, 0x100000, RZ, 0xc0, !PT ;  /* 0x0010000014ff7812 */ /* 0x000fe2000784c0ff */
[----:B------:R-:W2:Y:S03]  /*26300*/  LDL.LU R224, [R1+0x450] ;  /* 0x0004500001e07983 */ /* 0x000ea60000300800 */
[----:B------:R-:W-:-:S05]  /*26310*/  F2FP.SATFINITE.E4M3.F32.PACK_AB_MERGE_C R32, RZ, R32, RZ ;  /* 0x00000020ff20723e */ /* 0x000fca00048070ff */
[----:B------:R0:W-:Y:S01]  /*26320*/  @!P5 STG.E.U8 desc[UR44][R22.64+0x50], R32 ;  /* 0x000050201600d986 */ /* 0x0001e2000c10112c */
[----:B------:R-:W-:-:S13]  /*26330*/  ISETP.LT.OR P5, PT, R29, 0x52, !P0 ;  /* 0x000000521d00780c */ /* 0x000fda00047a1670 */
[----:B0-----:R-:W0:Y:S01]  /*26340*/  @!P5 LDC.64 R32, c[0x0][0x5c0] ;  /* 0x00017000ff20db82 */ /* 0x001e220000000a00 */
[----:B------:R-:W-:Y:S02]  /*26350*/  @!P5 IMAD.MOV.U32 R22, RZ, RZ, R24 ;  /* 0x000000ffff16d224 */ /* 0x000fe400078e0018 */
[----:B------:R-:W-:Y:S02]  /*26360*/  @!P5 IMAD.MOV.U32 R23, RZ, RZ, R30 ;  /* 0x000000ffff17d224 */ /* 0x000fe400078e001e */
[----:B------:R-:W-:-:S03]  /*26370*/  @!P5 IMAD.WIDE.U32 R22, R4, 0x180, R22 ;  /* 0x000001800416d825 */ /* 0x000fc600078e0016 */
[----:B0-----:R-:W-:Y:S02]  /*26380*/  @!P5 IADD3 R22, P6, R22, R32, RZ ;  /* 0x000000201616d210 */ /* 0x001fe40007fde0ff */
[----:B------:R-:W-:-:S06]  /*26390*/  PRMT R32, RZ, 0x7610, R32 ;  /* 0x00007610ff207816 */ /* 0x000fcc0000000020 */
[----:B------:R-:W3:Y:S01]  /*263a0*/  @!P5 LDG.E.U8 R32, desc[UR44][R16.64+0x51] ;  /* 0x0000512c1020d981 */ /* 0x000ee2000c1e1100 */
[----:B------:R-:W-:-:S05]  /*263b0*/  @!P5 IMAD R98, R5, 0x180, RZ ;  /* 0x000001800562d824 */ /* 0x000fca00078e02ff */
[----:B------:R-:W-:Y:S02]  /*263c0*/  @!P5 IADD3.X R23, R33, R23, R98, P6, !PT ;  /* 0x000000172117d210 */ /* 0x000fe400037fe462 */
[----:B---3--:R-:W-:-:S04]  /*263d0*/  LOP3.LUT R32, R32, 0xff, RZ, 0xc0, !PT ;  /* 0x000000ff20207812 */ /* 0x008fc800078ec0ff */
[----:B------:R-:W-:-:S05]  /*263e0*/  F2FP.F16.E4M3.UNPACK_B R32, R32 ;  /* 0x00000020ff20723e */ /* 0x000fca00020006ff */
[----:B------:R-:W-:-:S05]  /*263f0*/  HADD2.F32 R32, -RZ, R32.H0_H0 ;  /* 0x20000020ff207230 */ /* 0x000fca0000004100 */
[----:B------:R-:W-:-:S04]  /*26400*/  FMUL R32, R32, UR38 ;  /* 0x0000002620207c20 */ /* 0x000fc80008400000 */
[----:B------:R-:W-:Y:S01]  /*26410*/  FFMA R32, R223, UR39, R32 ;  /* 0x00000027df207c23 */ /* 0x000fe20008000020 */
[----:B------:R-:W-:Y:S01]  /*26420*/  LOP3.LUT P3, RZ, R20, 0x4000, RZ, 0xc0, !PT ;  /* 0x0000400014ff7812 */ /* 0x000fe2000786c0ff */
[----:B------:R-:W3:Y:S03]  /*26430*/  LDL.LU R223, [R1+0x454] ;  /* 0x0004540001df7983 */ /* 0x000ee60000300800 */
[----:B------:R-:W-:-:S05]  /*26440*/  F2FP.SATFINITE.E4M3.F32.PACK_AB_MERGE_C R32, RZ, R32, RZ ;  /* 0x00000020ff20723e */ /* 0x000fca00048070ff */
[----:B------:R0:W-:Y:S02]  /*26450*/  @!P5 STG.E.U8 desc[UR44][R22.64+0x51], R32 ;  /* 0x000051201600d986 */ /* 0x0001e4000c10112c */
[----:B0-----:R-:W-:-:S06]  /*26460*/  PRMT R22, RZ, 0x7610, R22 ;  /* 0x00007610ff167816 */ /* 0x001fcc0000000016 */
[----:B------:R-:W4:Y:S02]  /*26470*/  @!P2 LDG.E.U8 R22, desc[UR44][R18.64+0x50] ;  /* 0x0000502c1216a981 */ /* 0x000f24000c1e1100 */
[----:B----4-:R-:W-:-:S04]  /*26480*/  LOP3.LUT R22, R22, 0xff, RZ, 0xc0, !PT ;  /* 0x000000ff16167812 */ /* 0x010fc800078ec0ff */
[----:B------:R-:W-:-:S05]  /*26490*/  F2FP.F16.E4M3.UNPACK_B R22, R22 ;  /* 0x00000016ff16723e */ /* 0x000fca00020006ff */
[----:B------:R-:W-:-:S05]  /*264a0*/  HADD2.F32 R22, -RZ, R22.H0_H0 ;  /* 0x20000016ff167230 */ /* 0x000fca0000004100 */
[----:B------:R-:W-:-:S04]  /*264b0*/  FMUL R22, R22, UR38 ;  /* 0x0000002616167c20 */ /* 0x000fc80008400000 */
[----:B------:R-:W-:Y:S01]  /*264c0*/  FFMA R22, R225, UR39, R22 ;  /* 0x00000027e1167c23 */ /* 0x000fe20008000016 */
[----:B------:R-:W-:Y:S01]  /*264d0*/  ISETP.LT.OR P5, PT, R29, 0x59, !P0 ;  /* 0x000000591d00780c */ /* 0x000fe200047a1670 */
[----:B------:R-:W4:Y:S03]  /*264e0*/  LDL.LU R225, [R1+0x458] ;  /* 0x0004580001e17983 */ /* 0x000f260000300800 */
[----:B------:R-:W-:-:S05]  /*264f0*/  F2FP.SATFINITE.E4M3.F32.PACK_AB_MERGE_C R22, RZ, R22, RZ ;  /* 0x00000016ff16723e */ /* 0x000fca00048070ff */
[----:B------:R0:W-:Y:S04]  /*26500*/  @!P2 STG.E.U8 desc[UR44][R200.64+0x50], R22 ;  /* 0x00005016c800a986 */ /* 0x0001e8000c10112c */
[----:B------:R-:W1:Y:S01]  /*26510*/  @!P5 LDC.64 R32, c[0x0][0x5c0] ;  /* 0x00017000ff20db82 */ /* 0x000e620000000a00 */
[----:B0-----:R-:W-:-:S06]  /*26520*/  PRMT R22, RZ, 0x7610, R22 ;  /* 0x00007610ff167816 */ /* 0x001fcc0000000016 */
[----:B------:R-:W2:Y:S01]  /*26530*/  @!P3 LDG.E.U8 R22, desc[UR44][R18.64+0x51] ;  /* 0x0000512c1216b981 */ /* 0x000ea2000c1e1100 */
[----:B------:R-:W-:Y:S01]  /*26540*/  @!P5 IMAD.MOV.U32 R23, RZ, RZ, R30 ;  /* 0x000000ffff17d224 */ /* 0x000fe200078e001e */
[----:B--2---:R-:W-:-:S04]  /*26550*/  LOP3.LUT R22, R22, 0xff, RZ, 0xc0, !PT ;  /* 0x000000ff16167812 */ /* 0x004fc800078ec0ff */
[----:B------:R-:W-:-:S05]  /*26560*/  F2FP.F16.E4M3.UNPACK_B R22, R22 ;  /* 0x00000016ff16723e */ /* 0x000fca00020006ff */
[----:B------:R-:W-:-:S05]  /*26570*/  HADD2.F32 R22, -RZ, R22.H0_H0 ;  /* 0x20000016ff167230 */ /* 0x000fca0000004100 */
[----:B------:R-:W-:-:S04]  /*26580*/  FMUL R22, R22, UR38 ;  /* 0x0000002616167c20 */ /* 0x000fc80008400000 */
[----:B------:R-:W-:Y:S01]  /*26590*/  FFMA R22, R224, UR39, R22 ;  /* 0x00000027e0167c23 */ /* 0x000fe20008000016 */
[----:B------:R-:W-:Y:S01]  /*265a0*/  @!P5 IMAD R98, R5, 0x180, RZ ;  /* 0x000001800562d824 */ /* 0x000fe200078e02ff */
[----:B------:R-:W-:Y:S01]  /*265b0*/  LOP3.LUT P2, RZ, R20, 0x8000, RZ, 0xc0, !PT ;  /* 0x0000800014ff7812 */ /* 0x000fe2000784c0ff */
[----:B------:R-:W2:Y:S02]  /*265c0*/  LDL.LU R224, [R1+0x45c] ;  /* 0x00045c0001e07983 */ /* 0x000ea40000300800 */
[----:B------:R-:W-:-:S05]  /*265d0*/  F2FP.SATFINITE.E4M3.F32.PACK_AB_MERGE_C R22, RZ, R22, RZ ;  /* 0x00000016ff16723e */ /* 0x000fca00048070ff */
[----:B------:R0:W-:Y:S02]  /*265e0*/  @!P3 STG.E.U8 desc[UR44][R190.64+0x51], R22 ;  /* 0x00005116be00b986 */ /* 0x0001e4000c10112c */
[----:B0-----:R-:W-:-:S04]  /*265f0*/  @!P5 IMAD.MOV.U32 R22, RZ, RZ, R24 ;  /* 0x000000ffff16d224 */ /* 0x001fc800078e0018 */
[----:B------:R-:W-:-:S03]  /*26600*/  @!P5 IMAD.WIDE.U32 R22, R4, 0x180, R22 ;  /* 0x000001800416d825 */ /* 0x000fc600078e0016 */
[----:B-1----:R-:W-:Y:S02]  /*26610*/  @!P5 IADD3 R22, P6, R22, R32, RZ ;  /* 0x000000201616d210 */ /* 0x002fe40007fde0ff */
[----:B------:R-:W-:-:S06]  /*26620*/  PRMT R32, RZ, 0x7610, R32 ;  /* 0x00007610ff207816 */ /* 0x000fcc0000000020 */
[----:B------:R-:W3:Y:S01]  /*26630*/  @!P5 LDG.E.U8 R32, desc[UR44][R16.64+0x58] ;  /* 0x0000582c1020d981 */ /* 0x000ee2000c1e1100 */
        /* <DEDUP_REMOVED lines=17> */
[----:B------:R-:W4:Y:S01]  /*26750*/  @!P5 LDG.E.U8 R32, desc[UR44][R16.64+0x59] ;  /* 0x0000592c1020d981 */ /* 0x000f22000c1e1100 */
[----:B------:R-:W-:-:S05]  /*26760*/  @!P5 IMAD R98, R5, 0x180, RZ ;  /* 0x000001800562d824 */ /* 0x000fca00078e02ff */
[----:B------:R-:W-:Y:S02]  /*26770*/  @!P5 IADD3.X R23, R33, R23, R98, P6, !PT ;  /* 0x000000172117d210 */ /* 0x000fe400037fe462 */
[----:B----4-:R-:W-:-:S04]  /*26780*/  LOP3.LUT R32, R32, 0xff, RZ, 0xc0, !PT ;  /* 0x000000ff20207812 */ /* 0x010fc800078ec0ff */
[----:B------:R-:W-:-:S05]  /*26790*/  F2FP.F16.E4M3.UNPACK_B R32, R32 ;  /* 0x00000020ff20723e */ /* 0x000fca00020006ff */
[----:B------:R-:W-:-:S05]  /*267a0*/  HADD2.F32 R32, -RZ, R32.H0_H0 ;  /* 0x20000020ff207230 */ /* 0x000fca0000004100 */
[----:B------:R-:W-:-:S04]  /*267b0*/  FMUL R32, R32, UR38 ;  /* 0x0000002620207c20 */ /* 0x000fc80008400000 */
[----:B------:R-:W-:Y:S02]  /*267c0*/  FFMA R32, R225, UR39, R32 ;  /* 0x00000027e1207c23 */ /* 0x000fe40008000020 */
[----:B------:R-:W4:Y:S03]  /*267d0*/  LDL.LU R225, [R1+0x464] ;  /* 0x0004640001e17983 */ /* 0x000f260000300800 */
        /* <DEDUP_REMOVED lines=8> */
[----:B------:R-:W-:Y:S01]  /*26860*/  FFMA R22, R224, UR39, R22 ;  /* 0x00000027e0167c23 */ /* 0x000fe20008000016 */
[----:B------:R-:W-:Y:S01]  /*26870*/  PRMT R32, RZ, 0x7610, R32 ;  /* 0x00007610ff207816 */ /* 0x000fe20000000020 */
[----:B------:R-:W2:Y:S03]  /*26880*/  LDL.LU R224, [R1+0x468] ;  /* 0x0004680001e07983 */ /* 0x000ea60000300800 */
[----:B------:R-:W-:-:S05]  /*26890*/  F2FP.SATFINITE.E4M3.F32.PACK_AB_MERGE_C R22, RZ, R22, RZ ;  /* 0x00000016ff16723e */ /* 0x000fca00048070ff */
[----:B------:R0:W-:Y:S02]  /*268a0*/  @!P2 STG.E.U8 desc[UR44][R194.64+0x58], R22 ;  /* 0x00005816c200a986 */ /* 0x0001e4000c10112c */
[----:B0-----:R-:W-:-:S06]  /*268b0*/  PRMT R22, RZ, 0x7610, R22 ;  /* 0x00007610ff167816 */ /* 0x001fcc0000000016 */
[----:B------:R-:W3:Y:S01]  /*268c0*/  @!P3 LDG.E.U8 R22, desc[UR44][R18.64+0x59] ;  /* 0x0000592c1216b981 */ /* 0x000ee2000c1e1100 */
[----:B------:R-:W-:-:S04]  /*268d0*/  ISETP.GE.AND P2, PT, R28, 0x1, PT ;  /* 0x000000011c00780c */ /* 0x000fc80003f46270 */
[----:B------:R-:W-:Y:S02]  /*268e0*/  ISETP.LT.OR P5, PT, R29, 0x61, !P2 ;  /* 0x000000611d00780c */ /* 0x000fe400057a1670 */
        /* <DEDUP_REMOVED lines=8> */
[----:B------:R0:W-:Y:S04]  /*26970*/  @!P3 STG.E.U8 desc[UR44][R192.64+0x59], R22 ;  /* 0x00005916c000b986 */ /* 0x0001e8000c10112c */
        /* <DEDUP_REMOVED lines=8> */
[----:B------:R-:W-:Y:S01]  /*26a00*/  FFMA R32, R225, UR39, R32 ;  /* 0x00000027e1207c23 */ /* 0x000fe20008000020 */
[----:B------:R-:W-:Y:S01]  /*26a10*/  @P1 LOP3.LUT R3, R3, 0x200, RZ, 0xfc, !PT ;  /* 0x0000020003031812 */ /* 0x000fe200078efcff */
[----:B------:R-:W4:Y:S03]  /*26a20*/  LDL.LU R225, [R1+0x470] ;  /* 0x0004700001e17983 */ /* 0x000f260000300800 */
[----:B------:R-:W-:-:S05]  /*26a30*/  F2FP.SATFINITE.E4M3.F32.PACK_AB_MERGE_C R32, RZ, R32, RZ ;  /* 0x00000020ff20723e */ /* 0x000fca00048070ff */
[----:B------:R0:W-:Y:S01]  /*26a40*/  @!P5 STG.E.U8 desc[UR44][R22.64+0x60], R32 ;  /* 0x000060201600d986 */ /* 0x0001e2000c10112c */
[----:B------:R-:W-:Y:S02]  /*26a50*/  ISETP.LT.OR P5, PT, R29, 0x62, !P2 ;  /* 0x000000621d00780c */ /* 0x000fe400057a1670 */
[----:B0-----:R-:W-:-:S11]  /*26a60*/  PRMT R32, RZ, 0x7610, R32 ;  /* 0x00007610ff207816 */ /* 0x001fd60000000020 */
[----:B------:R-:W0:Y:S01]  /*26a70*/  @!P5 LDC.64 R22, c[0x0][0x5c0] ;  /* 0x00017000ff16db82 */ /* 0x000e220000000a00 */
[----:B------:R-:W2:Y:S01]  /*26a80*/  @!P5 LDG.E.U8 R32, desc[UR44][R26.64+0x61] ;  /* 0x0000612c1a20d981 */ /* 0x000ea2000c1e1100 */
[----:B------:R-:W-:-:S04]  /*26a90*/  LOP3.LUT R3, R3, 0xfffffbff, RZ, 0xc0, !PT ;  /* 0xfffffbff03037812 */ /* 0x000fc800078ec0ff */
[----:B------:R-:W-:-:S04]  /*26aa0*/  @P4 LOP3.LUT R3, R3, 0x400, RZ, 0xfc, !PT ;  /* 0x0000040003034812 */ /* 0x000fc800078efcff */
[----:B------:R-:W-:Y:S02]  /*26ab0*/  LOP3.LUT P1, RZ, R3, 0x20, RZ, 0xc0, !PT ;  /* 0x0000002003ff7812 */ /* 0x000fe4000782c0ff */
[----:B0-----:R-:W-:-:S05]  /*26ac0*/  @!P5 IADD3 R22, P6, R24, R22, RZ ;  /* 0x000000161816d210 */ /* 0x001fca0007fde0ff */
[----:B------:R-:W-:Y:S01]  /*26ad0*/  @!P5 IMAD.X R23, R30, 0x1, R23, P6 ;  /* 0x000000011e17d824 */ /* 0x000fe200030e0617 */
        /* <DEDUP_REMOVED lines=8> */
[----:B------:R0:W-:Y:S02]  /*26b60*/  @!P5 STG.E.U8 desc[UR44][R22.64+0x61], R32 ;  /* 0x000061201600d986 */ /* 0x0001e4000c10112c */
[----:B0-----:R-:W-:-:S06]  /*26b70*/  PRMT R22, RZ, 0x7610, R22 ;  /* 0x00007610ff167816 */ /* 0x001fcc0000000016 */
[----:B------:R-:W3:Y:S02]  /*26b80*/  @!P1 LDG.E.U8 R22, desc[UR44][R6.64+0x60] ;  /* 0x0000602c06169981 */ /* 0x000ee4000c1e1100 */
[----:B---3--:R-:W-:-:S04]  /*26b90*/  LOP3.LUT R22, R22, 0xff, RZ, 0xc0, !PT ;  /* 0x000000ff16167812 */ /* 0x008fc800078ec0ff */
[----:B------:R-:W-:-:S05]  /*26ba0*/  F2FP.F16.E4M3.UNPACK_B R22, R22 ;  /* 0x00000016ff16723e */ /* 0x000fca00020006ff */
[----:B------:R-:W-:-:S05]  /*26bb0*/  HADD2.F32 R22, -RZ, R22.H0_H0 ;  /* 0x20000016ff167230 */ /* 0x000fca0000004100 */
[----:B------:R-:W-:-:S04]  /*26bc0*/  FMUL R22, R22, UR38 ;  /* 0x0000002616167c20 */ /* 0x000fc80008400000 */
[----:B------:R-:W-:Y:S01]  /*26bd0*/  FFMA R22, R223, UR39, R22 ;  /* 0x00000027df167c23 */ /* 0x000fe20008000016 */
[----:B------:R-:W-:Y:S01]  /*26be0*/  ISETP.LT.OR P5, PT, R29, 0x69, !P2 ;  /* 0x000000691d00780c */ /* 0x000fe200057a1670 */
[----:B------:R-:W3:Y:S03]  /*26bf0*/  LDL.LU R223, [R1+0x478] ;  /* 0x0004780001df7983 */ /* 0x000ee60000300800 */
[----:B------:R-:W-:-:S05]  /*26c00*/  F2FP.SATFINITE.E4M3.F32.PACK_AB_MERGE_C R22, RZ, R22, RZ ;  /* 0x00000016ff16723e */ /* 0x000fca00048070ff */
[----:B------:R0:W-:Y:S02]  /*26c10*/  @!P1 STG.E.U8 desc[UR44][R152.64+0x60], R22 ;  /* 0x0000601698009986 */ /* 0x0001e4000c10112c */
[----:B0-----:R-:W-:-:S06]  /*26c20*/  PRMT R22, RZ, 0x7610, R22 ;  /* 0x00007610ff167816 */ /* 0x001fcc0000000016 */
[----:B------:R-:W4:Y:S01]  /*26c30*/  @!P3 LDG.E.U8 R22, desc[UR44][R6.64+0x61] ;  /* 0x0000612c0616b981 */ /* 0x000f22000c1e1100 */
[----:B------:R-:W-:Y:S02]  /*26c40*/  PRMT R32, RZ, 0x7610, R32 ;  /* 0x00007610ff207816 */ /* 0x000fe40000000020 */
[----:B----4-:R-:W-:-:S04]  /*26c50*/  LOP3.LUT R22, R22, 0xff, RZ, 0xc0, !PT ;  /* 0x000000ff16167812 */ /* 0x010fc800078ec0ff */
[----:B------:R-:W-:-:S05]  /*26c60*/  F2FP.F16.E4M3.UNPACK_B R22, R22 ;  /* 0x00000016ff16723e */ /* 0x000fca00020006ff */
[----:B------:R-:W-:-:S05]  /*26c70*/  HADD2.F32 R22, -RZ, R22.H0_H0 ;  /* 0x20000016ff167230 */ /* 0x000fca0000004100 */
[----:B------:R-:W-:-:S04]  /*26c80*/  FMUL R22, R22, UR38 ;  /* 0x0000002616167c20 */ /* 0x000fc80008400000 */
[----:B------:R-:W-:Y:S01]  /*26c90*/  FFMA R22, R225, UR39, R22 ;  /* 0x00000027e1167c23 */ /* 0x000fe20008000016 */
[----:B------:R-:W-:Y:S01]  /*26ca0*/  LOP3.LUT P1, RZ, R3, 0x8, RZ, 0xc0, !PT ;  /* 0x0000000803ff7812 */ /* 0x000fe2000782c0ff */
[----:B------:R-:W4:Y:S03]  /*26cb0*/  LDL.LU R225, [R1+0x47c] ;  /* 0x00047c0001e17983 */ /* 0x000f260000300800 */
[----:B------:R-:W-:-:S05]  /*26cc0*/  F2FP.SATFINITE.E4M3.F32.PACK_AB_MERGE_C R22, RZ, R22, RZ ;  /* 0x00000016ff16723e */ /* 0x000fca00048070ff */
[----:B------:R0:W-:Y:S04]  /*26cd0*/  @!P3 STG.E.U8 desc[UR44][R156.64+0x61], R22 ;  /* 0x000061169c00b986 */ /* 0x0001e8000c10112c */
[----:B------:R-:W2:Y:S01]  /*26ce0*/  @!P5 LDG.E.U8 R32, desc[UR44][R26.64+0x68] ;  /* 0x0000682c1a20d981 */ /* 0x000ea2000c1e1100 */
[----:B0-----:R-:W0:Y:S02]  /*26cf0*/  @!P5 LDC.64 R22, c[0x0][0x5c0] ;  /* 0x00017000ff16db82 */ /* 0x001e240000000a00 */
        /* <DEDUP_REMOVED lines=11> */
[----:B------:R-:W-:Y:S02]  /*26db0*/  ISETP.LT.OR P5, PT, R29, 0x6a, !P2 ;  /* 0x0000006a1d00780c */ /* 0x000fe400057a1670 */
[----:B0-----:R-:W-:-:S11]  /*26dc0*/  PRMT R32, RZ, 0x7610, R32 ;  /* 0x00007610ff207816 */ /* 0x001fd60000000020 */
        /* <DEDUP_REMOVED lines=22> */
[----:B------:R0:W-:Y:S02]  /*26f30*/  @!P1 STG.E.U8 desc[UR44][R154.64+0x68], R22 ;  /* 0x000068169a009986 */ /* 0x0001e4000c10112c */
[----:B0-----:R-:W-:-:S06]  /*26f40*/  PRMT R22, RZ, 0x7610, R22 ;  /* 0x00007610ff167816 */ /* 0x001fcc0000000016 */
[----:B------:R-:W2:Y:S01]  /*26f50*/  @!P3 LDG.E.U8 R22, desc[UR44][R6.64+0x69] ;  /* 0x0000692c0616b981 */ /* 0x000ea2000c1e1100 */
[----:B------:R-:W-:Y:S02]  /*26f60*/  PRMT R32, RZ, 0x7610, R32 ;  /* 0x00007610ff207816 */ /* 0x000fe40000000020 */
        /* <DEDUP_REMOVED lines=8> */
[----:B------:R0:W-:Y:S04]  /*26ff0*/  @!P3 STG.E.U8 desc[UR44][R146.64+0x69], R22 ;  /* 0x000069169200b986 */ /* 0x0001e8000c10112c */
[----:B------:R-:W3:Y:S01]  /*27000*/  @!P5 LDG.E.U8 R32, desc[UR44][R26.64+0x70] ;  /* 0x0000702c1a20d981 */ /* 0x000ee2000c1e1100 */
[----:B0-----:R-:W0:Y:S02]  /*27010*/  @!P5 LDC.64 R22, c[0x0][0x5c0] ;  /* 0x00017000ff16db82 */ /* 0x001e240000000a00 */
[----:B0-----:R-:W-:-:S05]  /*27020*/  @!P5 IADD3 R22, P6, R24, R22, RZ ;  /* 0x000000161816d210 */ /* 0x001fca0007fde0ff */
[----:B------:R-:W-:Y:S01]  /*27030*/  @!P5 IMAD.X R23, R30, 0x1, R23, P6 ;  /* 0x000000011e17d824 */ /* 0x000fe200030e0617 */
        /* <DEDUP_REMOVED lines=30> */
[----:B------:R-:W-:Y:S01]  /*27220*/  ISETP.LT.OR P5, PT, R29, 0x79, !P2 ;  /* 0x000000791d00780c */ /* 0x000fe200057a1670 */
[----:B------:R-:W2:Y:S03]  /*27230*/  LDL.LU R224, [R1+0x498] ;  /* 0x0004980001e07983 */ /* 0x000ea60000300800 */
[----:B------:R-:W-:-:S05]  /*27240*/  F2FP.SATFINITE.E4M3.F32.PACK_AB_MERGE_C R22, RZ, R22, RZ ;  /* 0x00000016ff16723e */ /* 0x000fca00048070ff */
[----:B------:R0:W-:Y:S02]  /*27250*/  @!P1 STG.E.U8 desc[UR44][R158.64+0x70], R22 ;  /* 0x000070169e009986 */ /* 0x0001e4000c10112c */
[----:B0-----:R-:W-:-:S06]  /*27260*/  PRMT R22, RZ, 0x7610, R22 ;  /* 0x00007610ff167816 */ /* 0x001fcc0000000016 */
[----:B------:R-:W3:Y:S01]  /*27270*/  @!P3 LDG.E.U8 R22, desc[UR44][R6.64+0x71] ;  /* 0x0000712c0616b981 */ /* 0x000ee2000c1e1100 */
[----:B------:R-:W-:Y:S02]  /*27280*/  PRMT R32, RZ, 0x7610, R32 ;  /* 0x00007610ff207816 */ /* 0x000fe40000000020 */
        /* <DEDUP_REMOVED lines=21> */
[----:B------:R0:W-:Y:S01]  /*273e0*/  @!P5 STG.E.U8 desc[UR44][R22.64+0x78], R32 ;  /* 0x000078201600d986 */ /* 0x0001e2000c10112c */
[----:B------:R-:W-:Y:S02]  /*273f0*/  ISETP.LT.OR P5, PT, R29, 0x7a, !P2 ;  /* 0x0000007a1d00780c */ /* 0x000fe400057a1670 */
[----:B0-----:R-:W-:-:S11]  /*27400*/  PRMT R32, RZ, 0x7610, R32 ;  /* 0x00007610ff207816 */ /* 0x001fd60000000020 */
[----:B------:R-:W0:Y:S01]  /*27410*/  @!P5 LDC.64 R22, c[0x0][0x5c0] ;  /* 0x00017000ff16db82 */ /* 0x000e220000000a00 */
[----:B------:R-:W2:Y:S01]  /*27420*/  @!P5 LDG.E.U8 R32, desc[UR44][R26.64+0x79] ;  /* 0x0000792c1a20d981 */ /* 0x000ea2000c1e1100 */
[----:B0-----:R-:W-:-:S05]  /*27430*/  @!P5 IADD3 R22, P6, R24, R22, RZ ;  /* 0x000000161816d210 */ /* 0x001fca0007fde0ff */
[----:B------:R-:W-:Y:S01]  /*27440*/  @!P5 IMAD.X R23, R30, 0x1, R23, P6 ;  /* 0x000000011e17d824 */ /* 0x000fe200030e0617 */
[----:B--2---:R-:W-:-:S04]  /*27450*/  LOP3.LUT R32, R32, 0xff, RZ, 0xc0, !PT ;  /* 0x000000ff20207812 */ /* 0x004fc800078ec0ff */
[----:B------:R-:W-:-:S05]  /*27460*/  F2FP.F16.E4M3.UNPACK_B R32, R32 ;  /* 0x00000020ff20723e */ /* 0x000fca00020006ff */
[----:B------:R-:W-:-:S05]  /*27470*/  HADD2.F32 R32, -RZ, R32.H0_H0 ;  /* 0x20000020ff207230 */ /* 0x000fca0000004100 */
[----:B------:R-:W-:-:S04]  /*27480*/  FMUL R32, R32, UR38 ;  /* 0x0000002620207c20 */ /* 0x000fc80008400000 */
[----:B------:R-:W-:Y:S02]  /*27490*/  FFMA R32, R224, UR39, R32 ;  /* 0x00000027e0207c23 */ /* 0x000fe40008000020 */
        /* <DEDUP_REMOVED lines=61> */
[----:B0-----:R-:W-:Y:S01]  /*27870*/  PRMT R32, RZ, 0x7610, R32 ;  /* 0x00007610ff207816 */ /* 0x001fe20000000020 */
[----:B------:R-:W0:Y:S05]  /*27880*/  @!P3 LDC.64 R22, c[0x0][0x5c0] ;  /* 0x00017000ff16bb82 */ /* 0x000e2a0000000a00 */
[----:B------:R-:W2:Y:S01]  /*27890*/  @!P3 LDG.E.U8 R32, desc[UR44][R10.64+0x61] ;  /* 0x0000612c0a20b981 */ /* 0x000ea2000c1e1100 */
[----:B0-----:R-:W-:-:S05]  /*278a0*/  @!P3 IADD3 R22, P5, R168, R22, RZ ;  /* 0x00000016a816b210 */ /* 0x001fca0007fbe0ff */
[----:B------:R-:W-:Y:S01]  /*278b0*/  @!P3 IMAD.X R23, R169, 0x1, R23, P5 ;  /* 0x00000001a917b824 */ /* 0x000fe200028e0617 */
[----:B------:R-:W-:Y:S02]  /*278c0*/  LOP3.LUT P5, RZ, R20, 0x800, RZ, 0xc0, !PT ;  /* 0x0000080014ff7812 */ /* 0x000fe400078ac0ff */
        /* <DEDUP_REMOVED lines=16> */
[----:B------:R-:W-:Y:S01]  /*279d0*/  PRMT R32, RZ, 0x7610, R32 ;  /* 0x00007610ff207816 */ /* 0x000fe20000000020 */
        /* <DEDUP_REMOVED lines=32> */
[----:B------:R-:W-:Y:S02]  /*27be0*/  LOP3.LUT P5, RZ, R20, 0x200, RZ, 0xc0, !PT ;  /* 0x0000020014ff7812 */ /* 0x000fe400078ac0ff */
        /* <DEDUP_REMOVED lines=16> */
[----:B------:R-:W-:Y:S01]  /*27cf0*/  PRMT R32, RZ, 0x7610, R32 ;  /* 0x00007610ff207816 */ /* 0x000fe20000000020 */
        /* <DEDUP_REMOVED lines=27> */
[----:B0-----:R-:W-:Y:S01]  /*27eb0*/  PRMT R32, RZ, 0x7610, R32 ;  /* 0x00007610ff207816 */ /* 0x001fe20000000020 */
[----:B------:R-:W0:Y:S05]  /*27ec0*/  @!P3 LDC.64 R22, c[0x0][0x5c0] ;  /* 0x00017000ff16bb82 */ /* 0x000e2a0000000a00 */
[----:B------:R-:W4:Y:S01]  /*27ed0*/  @!P3 LDG.E.U8 R32, desc[UR44][R10.64+0x71] ;  /* 0x0000712c0a20b981 */ /* 0x000f22000c1e1100 */
[----:B0-----:R-:W-:-:S05]  /*27ee0*/  @!P3 IADD3 R22, P5, R180, R22, RZ ;  /* 0x00000016b416b210 */ /* 0x001fca0007fbe0ff */
[----:B------:R-:W-:Y:S01]  /*27ef0*/  @!P3 IMAD.X R23, R181, 0x1, R23, P5 ;  /* 0x00000001b517b824 */ /* 0x000fe200028e0617 */
[----:B------:R-:W-:Y:S02]  /*27f00*/  LOP3.LUT P5, RZ, R20, 0x80, RZ, 0xc0, !PT ;  /* 0x0000008014ff7812 */ /* 0x000fe400078ac0ff */
        /* <DEDUP_REMOVED lines=129> */
[----:B------:R-:W-:Y:S02]  /*28720*/  F2FP.SATFINITE.E4M3.F32.PACK_AB_MERGE_C R33, RZ, R23, RZ ;  /* 0x00000017ff21723e */ /* 0x000fe400048070ff */
[----:B------:R-:W0:Y:S03]  /*28730*/  @!P1 LDC.64 R22, c[0x0][0x5c0] ;  /* 0x00017000ff169b82 */ /* 0x000e260000000a00 */
[----:B------:R1:W-:Y:S04]  /*28740*/  @!P6 STG.E.U8 desc[UR44][R122.64+0x69], R33 ;  /* 0x000069217a00e986 */ /* 0x0003e8000c10112c */
        /* <DEDUP_REMOVED lines=10> */
[----:B-1----:R-:W-:Y:S02]  /*287f0*/  F2FP.SATFINITE.E4M3.F32.PACK_AB_MERGE_C R33, RZ, R32, RZ ;  /* 0x00000020ff21723e */ /* 0x002fe400048070ff */
[----:B------:R-:W-:-:S03]  /*28800*/  PRMT R32, RZ, 0x7610, R32 ;  /* 0x00007610ff207816 */ /* 0x000fc60000000020 */
[----:B------:R0:W-:Y:S04]  /*28810*/  @!P1 STG.E.U8 desc[UR44][R22.64+0x68], R33 ;  /* 0x0000682116009986 */ /* 0x0001e8000c10112c */
[----:B------:R-:W4:Y:S01]  /*28820*/  @!P3 LDG.E.U8 R32, desc[UR44][R14.64+0x69] ;  /* 0x0000692c0e20b981 */ /* 0x000f22000c1e1100 */
[----:B0-----:R-:W0:Y:S02]  /*28830*/  @!P3 LDC.64 R22, c[0x0][0x5c0] ;  /* 0x00017000ff16bb82 */ /* 0x001e240000000a00 */
        /* <DEDUP_REMOVED lines=10> */
[----:B------:R-:W-:Y:S02]  /*288e0*/  F2FP.SATFINITE.E4M3.F32.PACK_AB_MERGE_C R33, RZ, R32, RZ ;  /* 0x00000020ff21723e */ /* 0x000fe400048070ff */
[----:B------:R-:W-:-:S03]  /*288f0*/  PRMT R32, RZ, 0x7610, R32 ;  /* 0x00007610ff207816 */ /* 0x000fc60000000020 */
[----:B------:R0:W-:Y:S04]  /*28900*/  @!P3 STG.E.U8 desc[UR44][R22.64+0x69], R33 ;  /* 0x000069211600b986 */ /* 0x0001e8000c10112c */
[----:B------:R-:W2:Y:S01]  /*28910*/  @!P5 LDG.E.U8 R32, desc[UR44][R12.64+0x70] ;  /* 0x0000702c0c20d981 */ /* 0x000ea2000c1e1100 */
[----:B0-----:R-:W0:Y:S01]  /*28920*/  @!P1 LDC.64 R22, c[0x0][0x5c0] ;  /* 0x00017000ff169b82 */ /* 0x001e220000000a00 */
        /* <DEDUP_REMOVED lines=8> */
[----:B------:R-:W-:-:S03]  /*289b0*/  PRMT R32, RZ, 0x7610, R32 ;  /* 0x00007610ff207816 */ /* 0x000fc60000000020 */
[----:B------:R-:W-:Y:S04]  /*289c0*/  @!P5 STG.E.U8 desc[UR44][R118.64+0x70], R83 ;  /* 0x000070537600d986 */ /* 0x000fe8000c10112c */
[----:B------:R-:W3:Y:S02]  /*289d0*/  @!P6 LDG.E.U8 R32, desc[UR44][R12.64+0x71] ;  /* 0x0000712c0c20e981 */ /* 0x000ee4000c1e1100 */
[----:B---3--:R-:W-:-:S04]  /*289e0*/  LOP3.LUT R32, R32, 0xff, RZ, 0xc0, !PT ;  /* 0x000000ff20207812 */ /* 0x008fc800078ec0ff */
[----:B------:R-:W-:-:S05]  /*289f0*/  F2FP.F16.E4M3.UNPACK_B R32, R32 ;  /* 0x00000020ff20723e */ /* 0x000fca00020006ff */
[----:B------:R-:W-:-:S05]  /*28a00*/  HADD2.F32 R32, -RZ, R32.H0_H0 ;  /* 0x20000020ff207230 */ /* 0x000fca0000004100 */
[----:B------:R-:W-:-:S04]  /*28a10*/  FMUL R32, R32, UR38 ;  /* 0x0000002620207c20 */ /* 0x000fc80008400000 */
[----:B------:R-:W-:Y:S01]  /*28a20*/  FFMA R32, R223, UR39, R32 ;  /* 0x00000027df207c23 */ /* 0x000fe20008000020 */
[----:B0-----:R-:W-:Y:S01]  /*28a30*/  @!P1 IADD3 R22, P5, R80, R22, RZ ;  /* 0x0000001650169210 */ /* 0x001fe20007fbe0ff */
[----:B------:R-:W3:Y:S03]  /*28a40*/  LDL.LU R223, [R1+0x514] ;  /* 0x0005140001df7983 */ /* 0x000ee60000300800 */
[----:B------:R-:W-:Y:S02]  /*28a50*/  F2FP.SATFINITE.E4M3.F32.PACK_AB_MERGE_C R33, RZ, R32, RZ ;  /* 0x00000020ff21723e */ /* 0x000fe400048070ff */
[----:B------:R-:W-:-:S03]  /*28a60*/  PRMT R32, RZ, 0x7610, R32 ;  /* 0x00007610ff207816 */ /* 0x000fc60000000020 */
[----:B------:R0:W-:Y:S04]  /*28a70*/  @!P6 STG.E.U8 desc[UR44][R106.64+0x71], R33 ;  /* 0x000071216a00e986 */ /* 0x0001e8000c10112c */
[----:B------:R-:W4:Y:S01]  /*28a80*/  @!P1 LDG.E.U8 R32, desc[UR44][R14.64+0x70] ;  /* 0x0000702c0e209981 */ /* 0x000f22000c1e1100 */
        /* <DEDUP_REMOVED lines=8> */
[----:B0-----:R-:W-:Y:S02]  /*28b10*/  F2FP.SATFINITE.E4M3.F32.PACK_AB_MERGE_C R33, RZ, R32, RZ ;  /* 0x00000020ff21723e */ /* 0x001fe400048070ff */
[----:B------:R-:W-:-:S03]  /*28b20*/  PRMT R32, RZ, 0x7610, R32 ;  /* 0x00007610ff207816 */ /* 0x000fc60000000020 */
[----:B------:R0:W-:Y:S04]  /*28b30*/  @!P1 STG.E.U8 desc[UR44][R22.64+0x70], R33 ;  /* 0x0000702116009986 */ /* 0x0001e8000c10112c */
[----:B------:R-:W2:Y:S01]  /*28b40*/  @!P3 LDG.E.U8 R32, desc[UR44][R14.64+0x71] ;  /* 0x0000712c0e20b981 */ /* 0x000ea2000c1e1100 */
[----:B0-----:R-:W0:Y:S02]  /*28b50*/  @!P3 LDC.64 R22, c[0x0][0x5c0] ;  /* 0x00017000ff16bb82 */ /* 0x001e240000000a00 */
        /* <DEDUP_REMOVED lines=12> */
[----:B------:R0:W-:Y:S04]  /*28c20*/  @!P3 STG.E.U8 desc[UR44][R22.64+0x71], R33 ;  /* 0x000071211600b986 */ /* 0x0001e8000c10112c */
[----:B------:R-:W3:Y:S01]  /*28c30*/  @!P5 LDG.E.U8 R32, desc[UR44][R12.64+0x78] ;  /* 0x0000782c0c20d981 */ /* 0x000ee2000c1e1100 */
[----:B0-----:R-:W0:Y:S01]  /*28c40*/  @!P1 LDC.64 R22, c[0x0][0x5c0] ;  /* 0x00017000ff169b82 */ /* 0x001e220000000a00 */
[----:B---3--:R-:W-:-:S04]  /*28c50*/  LOP3.LUT R32, R32, 0xff, RZ, 0xc0, !PT ;  /* 0x000000ff20207812 */ /* 0x008fc800078ec0ff */
[----:B------:R-:W-:-:S05]  /*28c60*/  F2FP.F16.E4M3.UNPACK_B R32, R32 ;  /* 0x00000020ff20723e */ /* 0x000fca00020006ff */
[----:B------:R-:W-:-:S05]  /*28c70*/  HADD2.F32 R32, -RZ, R32.H0_H0 ;  /* 0x20000020ff207230 */ /* 0x000fca0000004100 */
[----:B------:R-:W-:-:S04]  /*28c80*/  FMUL R32, R32, UR38 ;  /* 0x0000002620207c20 */ /* 0x000fc80008400000 */
[----:B------:R-:W-:Y:S01]  /*28c90*/  FFMA R32, R223, UR39, R32 ;  /* 0x00000027df207c23 */ /* 0x000fe20008000020 */
[----:B------:R-:W-:Y:S01]  /*28ca0*/  LOP3.LUT P3, RZ, R0, 0x1, RZ, 0xc0, !PT ;  /* 0x0000000100ff7812 */ /* 0x000fe2000786c0ff */
[----:B------:R-:W3:Y:S03]  /*28cb0*/  LDL.LU R223, [R1+0x520] ;  /* 0x0005200001df7983 */ /* 0x000ee60000300800 */
[----:B------:R-:W-:Y:S02]  /*28cc0*/  F2FP.SATFINITE.E4M3.F32.PACK_AB_MERGE_C R83, RZ, R32, RZ ;  /* 0x00000020ff53723e */ /* 0x000fe400048070ff */
[----:B------:R-:W-:-:S03]  /*28cd0*/  PRMT R32, RZ, 0x7610, R32 ;  /* 0x00007610ff207816 */ /* 0x000fc60000000020 */
[----:B------:R-:W-:Y:S04]  /*28ce0*/  @!P5 STG.E.U8 desc[UR44][R108.64+0x78], R83 ;  /* 0x000078536c00d986 */ /* 0x000fe8000c10112c */
[----:B------:R-:W4:Y:S02]  /*28cf0*/  @!P6 LDG.E.U8 R32, desc[UR44][R12.64+0x79] ;  /* 0x0000792c0c20e981 */ /* 0x000f24000c1e1100 */
[----:B----4-:R-:W-:-:S04]  /*28d00*/  LOP3.LUT R32, R32, 0xff, RZ, 0xc0, !PT ;  /* 0x000000ff20207812 */ /* 0x010fc800078ec0ff */
[----:B------:R-:W-:-:S05]  /*28d10*/  F2FP.F16.E4M3.UNPACK_B R32, R32 ;  /* 0x00000020ff20723e */ /* 0x000fca00020006ff */
[----:B------:R-:W-:-:S05]  /*28d20*/  HADD2.F32 R32, -RZ, R32.H0_H0 ;  /* 0x20000020ff207230 */ /* 0x000fca0000004100 */
[----:B------:R-:W-:-:S04]  /*28d30*/  FMUL R32, R32, UR38 ;  /* 0x0000002620207c20 */ /* 0x000fc80008400000 */
[----:B------:R-:W-:-:S05]  /*28d40*/  FFMA R32, R225, UR39, R32 ;  /* 0x00000027e1207c23 */ /* 0x000fca0008000020 */
[----:B------:R-:W-:Y:S02]  /*28d50*/  F2FP.SATFINITE.E4M3.F32.PACK_AB_MERGE_C R33, RZ, R32, RZ ;  /* 0x00000020ff21723e */ /* 0x000fe400048070ff */
[----:B------:R-:W-:-:S03]  /*28d60*/  PRMT R32, RZ, 0x7610, R32 ;  /* 0x00007610ff207816 */ /* 0x000fc60000000020 */
[----:B------:R1:W-:Y:S04]  /*28d70*/  @!P6 STG.E.U8 desc[UR44][R88.64+0x79], R33 ;  /* 0x000079215800e986 */ /* 0x0003e8000c10112c */
[----:B------:R-:W4:Y:S01]  /*28d80*/  @!P1 LDG.E.U8 R32, desc[UR44][R14.64+0x78] ;  /* 0x0000782c0e209981 */ /* 0x000f22000c1e1100 */
        /* <DEDUP_REMOVED lines=8> */
[----:B-1----:R-:W-:Y:S02]  /*28e10*/  F2FP.SATFINITE.E4M3.F32.PACK_AB_MERGE_C R33, RZ, R32, RZ ;  /* 0x00000020ff21723e */ /* 0x002fe400048070ff */
[----:B------:R-:W-:-:S03]  /*28e20*/  PRMT R32, RZ, 0x7610, R32 ;  /* 0x00007610ff207816 */ /* 0x000fc60000000020 */
[----:B------:R0:W-:Y:S04]  /*28e30*/  @!P1 STG.E.U8 desc[UR44][R22.64+0x78], R33 ;  /* 0x0000782116009986 */ /* 0x0001e8000c10112c */
[----:B------:R-:W4:Y:S01]  /*28e40*/  @!P3 LDG.E.U8 R32, desc[UR44][R14.64+0x79] ;  /* 0x0000792c0e20b981 */ /* 0x000f22000c1e1100 */
[----:B0-----:R-:W0:Y:S02]  /*28e50*/  @!P3 LDC.64 R22, c[0x0][0x5c0] ;  /* 0x00017000ff16bb82 */ /* 0x001e240000000a00 */
[----:B0-----:R-:W-:-:S05]  /*28e60*/  @!P3 IADD3 R22, P5, R93, R22, RZ ;  /* 0x000000165d16b210 */ /* 0x001fca0007fbe0ff */
[----:B------:R-:W-:Y:S01]  /*28e70*/  @!P3 IMAD.X R23, R94, 0x1, R23, P5 ;  /* 0x000000015e17b824 */ /* 0x000fe200028e0617 */
[----:B------:R-:W-:-:S13]  /*28e80*/  ISETP.LT.OR P5, PT, R29, 0x61, !P0 ;  /* 0x000000611d00780c */ /* 0x000fda00047a1670 */
        /* <DEDUP_REMOVED lines=11> */
[----:B0-----:R-:W0:Y:S01]  /*28f40*/  @!P5 LDC.64 R22, c[0x0][0x5c0] ;  /* 0x00017000ff16db82 */ /* 0x001e220000000a00 */
[----:B------:R-:W-:-:S04]  /*28f50*/  @!P5 IMAD.MOV.U32 R32, RZ, RZ, R24 ;  /* 0x000000ffff20d224 */ /* 0x000fc800078e0018 */
        /* <DEDUP_REMOVED lines=33> */
[----:B------:R0:W-:Y:S04]  /*29170*/  @!P5 STG.E.U8 desc[UR44][R22.64+0x61], R33 ;  /* 0x000061211600d986 */ /* 0x0001e8000c10112c */
        /* <DEDUP_REMOVED lines=10> */
[----:B------:R-:W-:-:S13]  /*29220*/  ISETP.LT.OR P5, PT, R29, 0x69, !P0 ;  /* 0x000000691d00780c */ /* 0x000fda00047a1670 */
[----:B0-----:R-:W0:Y:S01]  /*29230*/  @!P5 LDC.64 R22, c[0x0][0x5c0] ;  /* 0x00017000ff16db82 */ /* 0x001e220000000a00 */
[----:B------:R-:W-:Y:S01]  /*29240*/  @!P5 IMAD.MOV.U32 R33, RZ, RZ, R30 ;  /* 0x000000ffff21d224 */ /* 0x000fe200078e001e */
[----:B----4-:R-:W-:-:S04]  /*29250*/  LOP3.LUT R32, R32, 0xff, RZ, 0xc0, !PT ;  /* 0x000000ff20207812 */ /* 0x010fc800078ec0ff */
[----:B------:R-:W-:-:S05]  /*29260*/  F2FP.F16.E4M3.UNPACK_B R32, R32 ;  /* 0x00000020ff20723e */ /* 0x000fca00020006ff */
[----:B------:R-:W-:-:S05]  /*29270*/  HADD2.F32 R32, -RZ, R32.H0_H0 ;  /* 0x20000020ff207230 */ /* 0x000fca0000004100 */
[----:B------:R-:W-:-:S04]  /*29280*/  FMUL R32, R32, UR38 ;  /* 0x0000002620207c20 */ /* 0x000fc80008400000 */
[----:B--2---:R-:W-:Y:S01]  /*29290*/  FFMA R32, R224, UR39, R32 ;  /* 0x00000027e0207c23 */ /* 0x004fe20008000020 */
[----:B------:R-:W-:Y:S01]  /*292a0*/  @!P5 IMAD R80, R5, 0x180, RZ ;  /* 0x000001800550d824 */ /* 0x000fe200078e02ff */
[----:B------:R-:W2:Y:S03]  /*292b0*/  LDL.LU R224, [R1+0x538] ;  /* 0x0005380001e07983 */ /* 0x000ea60000300800 */
[----:B------:R-:W-:Y:S01]  /*292c0*/  F2FP.SATFINITE.E4M3.F32.PACK_AB_MERGE_C R85, RZ, R32, RZ ;  /* 0x00000020ff55723e */ /* 0x000fe200048070ff */
[----:B------:R-:W-:Y:S01]  /*292d0*/  @!P5 IMAD.MOV.U32 R32, RZ, RZ, R24 ;  /* 0x000000ffff20d224 */ /* 0x000fe200078e0018 */
[----:B------:R-:W-:Y:S01]  /*292e0*/  LOP3.LUT P1, RZ, R20, 0x8000000, RZ, 0xc0, !PT ;  /* 0x0800000014ff7812 */ /* 0x000fe2000782c0ff */
[----:B------:R-:W4:Y:S02]  /*292f0*/  LDL.LU R225, [R1+0x53c] ;  /* 0x00053c0001e17983 */ /* 0x000f240000300800 */
[----:B------:R-:W-:-:S03]  /*29300*/  @!P5 IMAD.WIDE.U32 R32, R4, 0x180, R32 ;  /* 0x000001800420d825 */ /* 0x000fc600078e0020 */
[----:B0-----:R-:W-:Y:S02]  /*29310*/  @!P5 IADD3 R22, P6, R32, R22, RZ ;  /* 0x000000162016d210 */ /* 0x001fe40007fde0ff */
[----:B------:R-:W-:Y:S01]  /*29320*/  PRMT R32, RZ, 0x7610, R32 ;  /* 0x00007610ff207816 */ /* 0x000fe20000000020 */
[----:B------:R-:W-:Y:S05]  /*29330*/  @!P3 STG.E.U8 desc[UR44][R218.64+0x61], R85 ;  /* 0x00006155da00b986 */ /* 0x000fea000c10112c */
        /* <DEDUP_REMOVED lines=9> */
[----:B-1----:R-:W-:-:S05]  /*293d0*/  F2FP.SATFINITE.E4M3.F32.PACK_AB_MERGE_C R83, RZ, R32, RZ ;  /* 0x00000020ff53723e */ /* 0x002fca00048070ff */
        /* <DEDUP_REMOVED lines=8> */
[----:B------:R-:W2:Y:S01]  /*29460*/  @!P5 LDG.E.U8 R32, desc[UR44][R16.64+0x69] ;  /* 0x0000692c1020d981 */ /* 0x000ea2000c1e1100 */
[----:B------:R-:W-:-:S05]  /*29470*/  @!P5 IMAD R80, R5, 0x180, RZ ;  /* 0x000001800550d824 */ /* 0x000fca00078e02ff */
[----:B------:R-:W-:Y:S02]  /*29480*/  @!P5 IADD3.X R23, R23, R33, R80, P6, !PT ;  /* 0x000000211717d210 */ /* 0x000fe400037fe450 */
[----:B--2---:R-:W-:-:S04]  /*29490*/  LOP3.LUT R32, R32, 0xff, RZ, 0xc0, !PT ;  /* 0x000000ff20207812 */ /* 0x004fc800078ec0ff */
[----:B------:R-:W-:-:S05]  /*294a0*/  F2FP.F16.E4M3.UNPACK_B R32, R32 ;  /* 0x00000020ff20723e */ /* 0x000fca00020006ff */
[----:B------:R-:W-:-:S05]  /*294b0*/  HADD2.F32 R32, -RZ, R32.H0_H0 ;  /* 0x20000020ff207230 */ /* 0x000fca0000004100 */
[----:B------:R-:W-:-:S04]  /*294c0*/  FMUL R32, R32, UR38 ;  /* 0x0000002620207c20 */ /* 0x000fc80008400000 */
[----:B------:R-:W-:Y:S02]  /*294d0*/  FFMA R32, R224, UR39, R32 ;  /* 0x00000027e0207c23 */ /* 0x000fe40008000020 */
[----:B------:R-:W2:Y:S03]  /*294e0*/  LDL.LU R224, [R1+0x544] ;  /* 0x0005440001e07983 */ /* 0x000ea60000300800 */
        /* <DEDUP_REMOVED lines=56> */
[----:B------:R-:W-:Y:S02]  /*29870*/  FFMA R32, R223, UR39, R32 ;  /* 0x00000027df207c23 */ /* 0x000fe40008000020 */
        /* <DEDUP_REMOVED lines=70> */
[----:B------:R-:W-:Y:S02]  /*29ce0*/  F2FP.SATFINITE.E4M3.F32.PACK_AB_MERGE_C R83, RZ, R32, RZ ;  /* 0x00000020ff53723e */ /* 0x000fe400048070ff */
[----:B------:R-:W-:-:S03]  /*29cf0*/  PRMT R32, RZ, 0x7610, R32 ;  /* 0x00007610ff207816 */ /* 0x000fc60000000020 */
[----:B------:R-:W-:Y:S04]  /*29d00*/  @!P1 STG.E.U8 desc[UR44][R208.64+0x78], R83 ;  /* 0x00007853d0009986 */ /* 0x000fe8000c10112c */
[----:B------:R-:W3:Y:S01]  /*29d10*/  @!P3 LDG.E.U8 R32, desc[UR44][R18.64+0x79] ;  /* 0x0000792c1220b981 */ /* 0x000ee2000c1e1100 */
[----:B0-----:R-:W0:Y:S01]  /*29d20*/  @!P5 LDC.64 R22, c[0x0][0x5c0] ;  /* 0x00017000ff16db82 */ /* 0x001e220000000a00 */
        /* <DEDUP_REMOVED lines=10> */
[----:B------:R-:W2:Y:S01]  /*29dd0*/  @!P5 LDG.E.U8 R32, desc[UR44][R26.64+0x80] ;  /* 0x0000802c1a20d981 */ /* 0x000ea2000c1e1100 */
        /* <DEDUP_REMOVED lines=8> */
[----:B0-----:R-:W-:-:S05]  /*29e60*/  F2FP.SATFINITE.E4M3.F32.PACK_AB_MERGE_C R33, RZ, R32, RZ ;  /* 0x00000020ff21723e */ /* 0x001fca00048070ff */
[----:B------:R0:W-:Y:S01]  /*29e70*/  @!P5 STG.E.U8 desc[UR44][R22.64+0x80], R33 ;  /* 0x000080211600d986 */ /* 0x0001e2000c10112c */
[----:B------:R-:W-:Y:S02]  /*29e80*/  ISETP.LT.OR P5, PT, R29, 0x82, !P2 ;  /* 0x000000821d00780c */ /* 0x000fe400057a1670 */
[----:B------:R-:W-:-:S11]  /*29e90*/  PRMT R32, RZ, 0x7610, R32 ;  /* 0x00007610ff207816 */ /* 0x000fd60000000020 */
        /* <DEDUP_REMOVED lines=23> */
[----:B------:R-:W-:Y:S01]  /*2a010*/  @!P1 STG.E.U8 desc[UR44][R120.64+0x80], R83 ;  /* 0x0000805378009986 */ /* 0x000fe2000c10112c */
[----:B------:R-:W-:Y:S02]  /*2a020*/  LOP3.LUT P1, RZ, R20, 0x2, RZ, 0xc0, !PT ;  /* 0x0000000214ff7812 */ /* 0x000fe4000782c0ff */
[----:B------:R-:W-:Y:S01]  /*2a030*/  PRMT R20, RZ, 0x7610, R20 ;  /* 0x00007610ff147816 */ /* 0x000fe20000000014 */
[----:B0-----:R-:W0:Y:S05]  /*2a040*/  @!P5 LDC.64 R22, c[0x0][0x5c0] ;  /* 0x00017000ff16db82 */ /* 0x001e2a0000000a00 */
[----:B------:R-:W2:Y:S02]  /*2a050*/  @!P3 LDG.E.U8 R20, desc[UR44][R6.64+0x81] ;  /* 0x0000812c0614b981 */ /* 0x000ea4000c1e1100 */
[----:B--2---:R-:W-:-:S04]  /*2a060*/  LOP3.LUT R20, R20, 0xff, RZ, 0xc0, !PT ;  /* 0x000000ff14147812 */ /* 0x004fc800078ec0ff */
[----:B------:R-:W-:-:S05]  /*2a070*/  F2FP.F16.E4M3.UNPACK_B R20, R20 ;  /* 0x00000014ff14723e */ /* 0x000fca00020006ff */
[----:B------:R-:W-:-:S05]  /*2a080*/  HADD2.F32 R20, -RZ, R20.H0_H0 ;  /* 0x20000014ff147230 */ /* 0x000fca0000004100 */
[----:B------:R-:W-:-:S04]  /*2a090*/  FMUL R20, R20, UR38 ;  /* 0x0000002614147c20 */ /* 0x000fc80008400000 */
[----:B------:R-:W-:Y:S01]  /*2a0a0*/  FFMA R20, R224, UR39, R20 ;  /* 0x00000027e0147c23 */ /* 0x000fe20008000014 */
[----:B0-----:R-:W-:Y:S01]  /*2a0b0*/  @!P5 IADD3 R22, P6, R24, R22, RZ ;  /* 0x000000161816d210 */ /* 0x001fe20007fde0ff */
[----:B------:R-:W2:Y:S03]  /*2a0c0*/  LDL.LU R224, [R1+0x57c] ;  /* 0x00057c0001e07983 */ /* 0x000ea60000300800 */
        /* <DEDUP_REMOVED lines=12> */
[----:B0-----:R-:W-:-:S05]  /*2a190*/  F2FP.SATFINITE.E4M3.F32.PACK_AB_MERGE_C R33, RZ, R20, RZ ;  /* 0x00000014ff21723e */ /* 0x001fca00048070ff */
[----:B------:R0:W-:Y:S01]  /*2a1a0*/  @!P5 STG.E.U8 desc[UR44][R22.64+0x88], R33 ;  /* 0x000088211600d986 */ /* 0x0001e2000c10112c */
[----:B------:R-:W-:Y:S02]  /*2a1b0*/  ISETP.LT.OR P5, PT, R29, 0x8a, !P2 ;  /* 0x0000008a1d00780c */ /* 0x000fe400057a1670 */
[----:B------:R-:W-:-:S11]  /*2a1c0*/  PRMT R20, RZ, 0x7610, R20 ;  /* 0x00007610ff147816 */ /* 0x000fd60000000014 */
        /* <DEDUP_REMOVED lines=21> */
[----:B------:R-:W-:Y:S02]  /*2a320*/  F2FP.SATFINITE.E4M3.F32.PACK_AB_MERGE_C R83, RZ, R20, RZ ;  /* 0x00000014ff53723e */ /* 0x000fe400048070ff */
[----:B------:R-:W-:-:S03]  /*2a330*/  PRMT R20, RZ, 0x7610, R20 ;  /* 0x00007610ff147816 */ /* 0x000fc60000000014 */
[----:B------:R-:W-:Y:S04]  /*2a340*/  @!P1 STG.E.U8 desc[UR44][R110.64+0x88], R83 ;  /* 0x000088536e009986 */ /* 0x000fe8000c10112c */
[----:B------:R-:W4:Y:S01]  /*2a350*/  @!P3 LDG.E.U8 R20, desc[UR44][R6.64+0x89] ;  /* 0x0000892c0614b981 */ /* 0x000f22000c1e1100 */
[----:B0-----:R-:W0:Y:S01]  /*2a360*/  @!P5 LDC.64 R22, c[0x0][0x5c0] ;  /* 0x00017000ff16db82 */ /* 0x001e220000000a00 */
[----:B----4-:R-:W-:-:S04]  /*2a370*/  LOP3.LUT R20, R20, 0xff, RZ, 0xc0, !PT ;  /* 0x000000ff14147812 */ /* 0x010fc800078ec0ff */
[----:B------:R-:W-:-:S05]  /*2a380*/  F2FP.F16.E4M3.UNPACK_B R20, R20 ;  /* 0x00000014ff14723e */ /* 0x000fca00020006ff */
[----:B------:R-:W-:-:S05]  /*2a390*/  HADD2.F32 R20, -RZ, R20.H0_H0 ;  /* 0x20000014ff147230 */ /* 0x000fca0000004100 */
[----:B------:R-:W-:-:S04]  /*2a3a0*/  FMUL R20, R20, UR38 ;  /* 0x0000002614147c20 */ /* 0x000fc80008400000 */
[----:B------:R-:W-:Y:S01]  /*2a3b0*/  FFMA R20, R225, UR39, R20 ;  /* 0x00000027e1147c23 */ /* 0x000fe20008000014 */
[----:B0-----:R-:W-:Y:S01]  /*2a3c0*/  @!P5 IADD3 R22, P6, R24, R22, RZ ;  /* 0x000000161816d210 */ /* 0x001fe20007fde0ff */
[----:B------:R-:W4:Y:S03]  /*2a3d0*/  LDL.LU R225, [R1+0x58c] ;  /* 0x00058c0001e17983 */ /* 0x000f260000300800 */
[----:B------:R-:W-:Y:S02]  /*2a3e0*/  F2FP.SATFINITE.E4M3.F32.PACK_AB_MERGE_C R33, RZ, R20, RZ ;  /* 0x00000014ff21723e */ /* 0x000fe400048070ff */
[----:B------:R-:W-:-:S03]  /*2a3f0*/  PRMT R20, RZ, 0x7610, R20 ;  /* 0x00007610ff147816 */ /* 0x000fc60000000014 */
[----:B------:R0:W-:Y:S04]  /*2a400*/  @!P3 STG.E.U8 desc[UR44][R86.64+0x89], R33 ;  /* 0x000089215600b986 */ /* 0x0001e8000c10112c */
[----:B------:R-:W3:Y:S01]  /*2a410*/  @!P5 LDG.E.U8 R20, desc[UR44][R26.64+0x90] ;  /* 0x0000902c1a14d981 */ /* 0x000ee2000c1e1100 */
        /* <DEDUP_REMOVED lines=8> */
[----:B0-----:R-:W-:-:S05]  /*2a4a0*/  F2FP.SATFINITE.E4M3.F32.PACK_AB_MERGE_C R33, RZ, R20, RZ ;  /* 0x00000014ff21723e */ /* 0x001fca00048070ff */
[----:B------:R0:W-:Y:S01]  /*2a4b0*/  @!P5 STG.E.U8 desc[UR44][R22.64+0x90], R33 ;  /* 0x000090211600d986 */ /* 0x0001e2000c10112c */
[----:B------:R-:W-:Y:S02]  /*2a4c0*/  ISETP.LT.OR P5, PT, R29, 0x92, !P2 ;  /* 0x000000921d00780c */ /* 0x000fe400057a1670 */
[----:B------:R-:W-:-:S11]  /*2a4d0*/  PRMT R20, RZ, 0x7610, R20 ;  /* 0x00007610ff147816 */ /* 0x000fd60000000014 */
        /* <DEDUP_REMOVED lines=83> */
[----:B0-----:R-:W-:Y:S02]  /*2aa10*/  F2FP.SATFINITE.E4M3.F32.PACK_AB_MERGE_C R23, RZ, R20, RZ ;  /* 0x00000014ff17723e */ /* 0x001fe400048070ff */
[----:B------:R-:W-:-:S03]  /*2aa20*/  PRMT R20, RZ, 0x7610, R20 ;  /* 0x00007610ff147816 */ /* 0x000fc60000000014 */
[----:B------:R0:W-:Y:S04]  /*2aa30*/  @!P3 STG.E.U8 desc[UR44][R64.64+0x99], R23 ;  /* 0x000099174000b986 */ /* 0x0001e8000c10112c */
        /* <DEDUP_REMOVED lines=11> */
[----:B------:R-:W3:Y:S01]  /*2aaf0*/  @!P5 LDG.E.U8 R6, desc[UR44][R8.64+0x81] ;  /* 0x0000812c0806d981 */ /* 0x000ee2000c1e1100 */
[----:B------:R-:W-:Y:S01]  /*2ab00*/  PRMT R20, RZ, 0x7610, R20 ;  /* 0x00007610ff147816 */ /* 0x000fe20000000014 */
[----:B-1----:R-:W1:Y:S01]  /*2ab10*/  @!P2 LDC.64 R26, c[0x0][0x5c0] ;  /* 0x00017000ff1aab82 */ /* 0x002e620000000a00 */
        /* <DEDUP_REMOVED lines=8> */
[----:B------:R0:W-:Y:S04]  /*2aba0*/  @!P5 STG.E.U8 desc[UR44][R60.64+0x81], R23 ;  /* 0x000081173c00d986 */ /* 0x0001e8000c10112c */
[----:B------:R-:W4:Y:S01]  /*2abb0*/  @!P2 LDG.E.U8 R20, desc[UR44][R10.64+0x80] ;  /* 0x0000802c0a14a981 */ /* 0x000f22000c1e1100 */
[----:B-1----:R-:W-:-:S05]  /*2abc0*/  @!P2 IADD3 R6, P5, R189, R26, RZ ;  /* 0x0000001abd06a210 */ /* 0x002fca0007fbe0ff */
[----:B--2---:R-:W-:Y:S01]  /*2abd0*/  @!P2 IMAD.X R7, R188, 0x1, R27, P5 ;  /* 0x00000001bc07a824 */ /* 0x004fe200028e061b */
[----:B0-----:R-:W0:Y:S01]  /*2abe0*/  @!P3 LDC.64 R22, c[0x0][0x5c0] ;  /* 0x00017000ff16bb82 */ /* 0x001e220000000a00 */
[----:B----4-:R-:W-:-:S04]  /*2abf0*/  LOP3.LUT R20, R20, 0xff, RZ, 0xc0, !PT ;  /* 0x000000ff14147812 */ /* 0x010fc800078ec0ff */
        /* <DEDUP_REMOVED lines=9> */
[----:B------:R-:W4:Y:S01]  /*2ac90*/  @!P3 LDG.E.U8 R20, desc[UR44][R10.64+0x81] ;  /* 0x0000812c0a14b981 */ /* 0x000f22000c1e1100 */
[----:B0-----:R-:W-:-:S05]  /*2aca0*/  @!P3 IADD3 R22, P5, R187, R22, RZ ;  /* 0x00000016bb16b210 */ /* 0x001fca0007fbe0ff */
[----:B------:R-:W-:Y:S01]  /*2acb0*/  @!P3 IMAD.X R23, R186, 0x1, R23, P5 ;  /* 0x00000001ba17b824 */ /* 0x000fe200028e0617 */
[----:B-1----:R-:W-:Y:S02]  /*2acc0*/  PRMT R6, RZ, 0x7610, R6 ;  /* 0x00007610ff067816 */ /* 0x002fe40000000006 */
        /* <DEDUP_REMOVED lines=30> */
[----:B------:R-:W0:Y:S03]  /*2aeb0*/  @!P2 LDC.64 R6, c[0x0][0x5c0] ;  /* 0x00017000ff06ab82 */ /* 0x000e260000000a00 */
[----:B------:R1:W-:Y:S04]  /*2aec0*/  @!P5 STG.E.U8 desc[UR44][R56.64+0x89], R23 ;  /* 0x000089173800d986 */ /* 0x0003e8000c10112c */
[----:B------:R-:W4:Y:S01]  /*2aed0*/  @!P2 LDG.E.U8 R20, desc[UR44][R10.64+0x88] ;  /* 0x0000882c0a14a981 */ /* 0x000f22000c1e1100 */
[----:B-1----:R-:W1:Y:S01]  /*2aee0*/  @!P3 LDC.64 R22, c[0x0][0x5c0] ;  /* 0x00017000ff16bb82 */ /* 0x002e620000000a00 */
        /* <DEDUP_REMOVED lines=12> */
[----:B------:R-:W3:Y:S01]  /*2afb0*/  @!P3 LDG.E.U8 R20, desc[UR44][R10.64+0x89] ;  /* 0x0000892c0a14b981 */ /* 0x000ee2000c1e1100 */
[----:B-1----:R-:W-:-:S05]  /*2afc0*/  @!P3 IADD3 R22, P5, R167, R22, RZ ;  /* 0x00000016a716b210 */ /* 0x002fca0007fbe0ff */
[----:B------:R-:W-:Y:S01]  /*2afd0*/  @!P3 IMAD.X R23, R166, 0x1, R23, P5 ;  /* 0x00000001a617b824 */ /* 0x000fe200028e0617 */
[----:B0-----:R-:W-:Y:S02]  /*2afe0*/  PRMT R6, RZ, 0x7610, R6 ;  /* 0x00007610ff067816 */ /* 0x001fe40000000006 */
        /* <DEDUP_REMOVED lines=33> */
[----:B0-----:R-:W-:-:S05]  /*2b200*/  @!P2 IADD3 R116, P5, R116, R22, RZ ;  /* 0x000000167474a210 */ /* 0x001fca0007fbe0ff */
[----:B------:R-:W-:Y:S02]  /*2b210*/  @!P2 IMAD.X R117, R105, 0x1, R23, P5 ;  /* 0x000000016975a824 */ /* 0x000fe400028e0617 */
[----:B------:R-:W0:Y:S01]  /*2b220*/  @!P3 LDC.64 R22, c[0x0][0x5c0] ;  /* 0x00017000ff16bb82 */ /* 0x000e220000000a00 */
[----:B---3--:R-:W-:-:S04]  /*2b230*/  LOP3.LUT R6, R6, 0xff, RZ, 0xc0, !PT ;  /* 0x000000ff06067812 */ /* 0x008fc800078ec0ff */
[----:B------:R-:W-:-:S05]  /*2b240*/  F2FP.F16.E4M3.UNPACK_B R6, R6 ;  /* 0x00000006ff06723e */ /* 0x000fca00020006ff */
[----:B------:R-:W-:-:S05]  /*2b250*/  HADD2.F32 R6, -RZ, R6.H0_H0 ;  /* 0x20000006ff067230 */ /* 0x000fca0000004100 */
[----:B------:R-:W-:-:S04]  /*2b260*/  FMUL R6, R6, UR38 ;  /* 0x0000002606067c20 */ /* 0x000fc80008400000 */
[----:B------:R-:W-:Y:S01]  /*2b270*/  FFMA R6, R223, UR39, R6 ;  /* 0x00000027df067c23 */ /* 0x000fe20008000006 */
[----:B------:R-:W-:Y:S02]  /*2b280*/  LOP3.LUT P6, RZ, R2, 0x100, RZ, 0xc0, !PT ;  /* 0x0000010002ff7812 */ /* 0x000fe400078cc0ff */
[----:B0-----:R-:W-:Y:S01]  /*2b290*/  @!P3 IADD3 R104, P5, R104, R22, RZ ;  /* 0x000000166868b210 */ /* 0x001fe20007fbe0ff */
[----:B------:R-:W3:Y:S01]  /*2b2a0*/  LDL.LU R223, [R1+0x5d8] ;  /* 0x0005d80001df7983 */ /* 0x000ee20000300800 */
[----:B-1----:R-:W-:Y:S02]  /*2b2b0*/  F2FP.SATFINITE.E4M3.F32.PACK_AB_MERGE_C R7, RZ, R6, RZ ;  /* 0x00000006ff07723e */ /* 0x002fe400048070ff */
        /* <DEDUP_REMOVED lines=9> */
[----:B------:R-:W-:Y:S02]  /*2b350*/  LOP3.LUT P5, RZ, R2, 0x80, RZ, 0xc0, !PT ;  /* 0x0000008002ff7812 */ /* 0x000fe400078ac0ff */
[----:B------:R-:W-:Y:S01]  /*2b360*/  LOP3.LUT P2, RZ, R0, 0x8000, RZ, 0xc0, !PT ;  /* 0x0000800000ff7812 */ /* 0x000fe2000784c0ff */
[----:B------:R-:W2:Y:S01]  /*2b370*/  LDL.LU R224, [R1+0x5dc] ;  /* 0x0005dc0001e07983 */ /* 0x000ea20000300800 */
[----:B0-----:R-:W-:Y:S02]  /*2b380*/  F2FP.SATFINITE.E4M3.F32.PACK_AB_MERGE_C R7, RZ, R6, RZ ;  /* 0x00000006ff07723e */ /* 0x001fe400048070ff */
[----:B------:R-:W-:-:S03]  /*2b390*/  PRMT R6, RZ, 0x7610, R6 ;  /* 0x00007610ff067816 */ /* 0x000fc60000000006 */
[----:B------:R0:W-:Y:S04]  /*2b3a0*/  @!P3 STG.E.U8 desc[UR44][R104.64+0x91], R7 ;  /* 0x000091076800b986 */ /* 0x0001e8000c10112c */
[----:B------:R-:W4:Y:S02]  /*2b3b0*/  @!P6 LDG.E.U8 R6, desc[UR44][R8.64+0x98] ;  /* 0x0000982c0806e981 */ /* 0x000f24000c1e1100 */
[----:B------:R-:W1:Y:S01]  /*2b3c0*/  @!P2 LDC.64 R26, c[0x0][0x5c0] ;  /* 0x00017000ff1aab82 */ /* 0x000e620000000a00 */
        /* <DEDUP_REMOVED lines=9> */
[----:B------:R-:W-:Y:S04]  /*2b460*/  @!P6 STG.E.U8 desc[UR44][R50.64+0x98], R23 ;  /* 0x000098173200e986 */ /* 0x000fe8000c10112c */
[----:B------:R3:W2:Y:S02]  /*2b470*/  @!P5 LDG.E.U8 R6, desc[UR44][R8.64+0x99] ;  /* 0x0000992c0806d981 */ /* 0x0006a4000c1e1100 */
[----:B---3--:R-:W3:Y:S01]  /*2b480*/  @!P3 LDC.64 R8, c[0x0][0x5c0] ;  /* 0x00017000ff08bb82 */ /* 0x008ee20000000a00 */
        /* <DEDUP_REMOVED lines=10> */
[----:B------:R-:W3:Y:S01]  /*2b530*/  @!P2 LDG.E.U8 R6, desc[UR44][R10.64+0x98] ;  /* 0x0000982c0a06a981 */ /* 0x000ee2000c1e1100 */
[----:B-1----:R-:W-:-:S05]  /*2b540*/  @!P2 IADD3 R102, P5, R102, R26, RZ ;  /* 0x0000001a6666a210 */ /* 0x002fca0007fbe0ff */
[----:B------:R-:W-:Y:S01]  /*2b550*/  @!P2 IMAD.X R103, R101, 0x1, R27, P5 ;  /* 0x000000016567a824 */ /* 0x000fe200028e061b */
[----:B---3--:R-:W-:-:S04]  /*2b560*/  LOP3.LUT R6, R6, 0xff, RZ, 0xc0, !PT ;  /* 0x000000ff06067812 */ /* 0x008fc800078ec0ff */
[----:B------:R-:W-:-:S05]  /*2b570*/  F2FP.F16.E4M3.UNPACK_B R6, R6 ;  /* 0x00000006ff06723e */ /* 0x000fca00020006ff */
[----:B------:R-:W-:-:S05]  /*2b580*/  HADD2.F32 R6, -RZ, R6.H0_H0 ;  /* 0x20000006ff067230 */ /* 0x000fca0000004100 */
[----:B------:R-:W-:-:S04]  /*2b590*/  FMUL R6, R6, UR38 ;  /* 0x0000002606067c20 */ /* 0x000fc80008400000 */
[----:B------:R-:W-:Y:S01]  /*2b5a0*/  FFMA R6, R224, UR39, R6 ;  /* 0x00000027e0067c23 */ /* 0x000fe20008000006 */
[----:B------:R-:W-:Y:S01]  /*2b5b0*/  @!P3 IADD3 R100, P5, R100, R8, RZ ;  /* 0x000000086464b210 */ /* 0x000fe20007fbe0ff */
[----:B------:R-:W3:Y:S03]  /*2b5c0*/  LDL.LU R224, [R1+0x5e8] ;  /* 0x0005e80001e07983 */ /* 0x000ee60000300800 */
[----:B0-----:R-:W-:Y:S02]  /*2b5d0*/  F2FP.SATFINITE.E4M3.F32.PACK_AB_MERGE_C R7, RZ, R6, RZ ;  /* 0x00000006ff07723e */ /* 0x001fe400048070ff */
        /* <DEDUP_REMOVED lines=9> */
[----:B------:R-:W-:Y:S02]  /*2b670*/  LOP3.LUT P5, RZ, R2, 0x20, RZ, 0xc0, !PT ;  /* 0x0000002002ff7812 */ /* 0x000fe400078ac0ff */
[----:B------:R-:W-:Y:S01]  /*2b680*/  LOP3.LUT P2, RZ, R0, 0x20, RZ, 0xc0, !PT ;  /* 0x0000002000ff7812 */ /* 0x000fe2000784c0ff */
[----:B------:R-:W4:Y:S01]  /*2b690*/  LDL.LU R225, [R1+0x5ec] ;  /* 0x0005ec0001e17983 */ /* 0x000f220000300800 */
[----:B0-----:R-:W-:Y:S02]  /*2b6a0*/  F2FP.SATFINITE.E4M3.F32.PACK_AB_MERGE_C R7, RZ, R6, RZ ;  /* 0x00000006ff07723e */ /* 0x001fe400048070ff */
[----:B------:R-:W-:-:S03]  /*2b6b0*/  PRMT R6, RZ, 0x7610, R6 ;  /* 0x00007610ff067816 */ /* 0x000fc60000000006 */
[----:B------:R0:W-:Y:S04]  /*2b6c0*/  @!P3 STG.E.U8 desc[UR44][R100.64+0x99], R7 ;  /* 0x000099076400b986 */ /* 0x0001e8000c10112c */
[----:B------:R-:W2:Y:S02]  /*2b6d0*/  @!P6 LDG.E.U8 R6, desc[UR44][R12.64+0x80] ;  /* 0x0000802c0c06e981 */ /* 0x000ea4000c1e1100 */
[----:B------:R-:W1:Y:S01]  /*2b6e0*/  @!P2 LDC.64 R10, c[0x0][0x5c0] ;  /* 0x00017000ff0aab82 */ /* 0x000e620000000a00 */
[----:B--2---:R-:W-:-:S04]  /*2b6f0*/  LOP3.LUT R6, R6, 0xff, RZ, 0xc0, !PT ;  /* 0x000000ff06067812 */ /* 0x004fc800078ec0ff */
[----:B------:R-:W-:-:S05]  /*2b700*/  F2FP.F16.E4M3.UNPACK_B R6, R6 ;  /* 0x00000006ff06723e */ /* 0x000fca00020006ff */
[----:B------:R-:W-:-:S05]  /*2b710*/  HADD2.F32 R6, -RZ, R6.H0_H0 ;  /* 0x20000006ff067230 */ /* 0x000fca0000004100 */
[----:B------:R-:W-:-:S04]  /*2b720*/  FMUL R6, R6, UR38 ;  /* 0x0000002606067c20 */ /* 0x000fc80008400000 */
[----:B------:R-:W-:Y:S01]  /*2b730*/  FFMA R6, R223, UR39, R6 ;  /* 0x00000027df067c23 */ /* 0x000fe20008000006 */
[----:B------:R-:W-:Y:S02]  /*2b740*/  LOP3.LUT P3, RZ, R0, 0x8, RZ, 0xc0, !PT ;  /* 0x0000000800ff7812 */ /* 0x000fe4000786c0ff */
[----:B------:R-:W-:Y:S01]  /*2b750*/  PRMT R8, RZ, 0x7610, R8 ;  /* 0x00007610ff087816 */ /* 0x000fe20000000008 */
[----:B------:R-:W2:Y:S01]  /*2b760*/  LDL.LU R223, [R1+0x5f0] ;  /* 0x0005f00001df7983 */ /* 0x000ea20000300800 */
        /* <DEDUP_REMOVED lines=13> */
[----:B-1----:R-:W-:-:S05]  /*2b840*/  @!P2 IADD3 R96, P5, R96, R10, RZ ;  /* 0x0000000a6060a210 */ /* 0x002fca0007fbe0ff */
[----:B------:R-:W-:Y:S01]  /*2b850*/  @!P2 IMAD.X R97, R81, 0x1, R11, P5 ;  /* 0x000000015161a824 */ /* 0x000fe200028e060b */
[----:B------:R-:W-:Y:S02]  /*2b860*/  LOP3.LUT P5, RZ, R0, 0x20, RZ, 0xc0, !PT ;  /* 0x0000002000ff7812 */ /* 0x000fe400078ac0ff */
[----:B------:R-:W-:-:S11]  /*2b870*/  PRMT R6, RZ, 0x7610, R6 ;  /* 0x00007610ff067816 */ /* 0x000fd60000000006 */
[----:B------:R-:W4:Y:S02]  /*2b880*/  @!P5 LDG.E.U8 R6, desc[UR44][R14.64+0x80] ;  /* 0x0000802c0e06d981 */ /* 0x000f24000c1e1100 */
[----:B----4-:R-:W-:-:S04]  /*2b890*/  LOP3.LUT R6, R6, 0xff, RZ, 0xc0, !PT ;  /* 0x000000ff06067812 */ /* 0x010fc800078ec0ff */
[----:B------:R-:W-:-:S05]  /*2b8a0*/  F2FP.F16.E4M3.UNPACK_B R6, R6 ;  /* 0x00000006ff06723e */ /* 0x000fca00020006ff */
[----:B------:R-:W-:-:S05]  /*2b8b0*/  HADD2.F32 R6, -RZ, R6.H0_H0 ;  /* 0x20000006ff067230 */ /* 0x000fca0000004100 */
[----:B------:R-:W-:-:S04]  /*2b8c0*/  FMUL R6, R6, UR38 ;  /* 0x0000002606067c20 */ /* 0x000fc80008400000 */
[----:B------:R-:W-:Y:S02]  /*2b8d0*/  FFMA R6, R225, UR39, R6 ;  /* 0x00000027e1067c23 */ /* 0x000fe40008000006 */
[----:B------:R-:W4:Y:S03]  /*2b8e0*/  LDL.LU R225, [R1+0x5f8] ;  /* 0x0005f80001e17983 */ /* 0x000f260000300800 */
[----:B------:R-:W-:Y:S02]  /*2b8f0*/  F2FP.SATFINITE.E4M3.F32.PACK_AB_MERGE_C R9, RZ, R6, RZ ;  /* 0x00000006ff09723e */ /* 0x000fe400048070ff */
[----:B0-----:R-:W0:Y:S03]  /*2b900*/  @!P3 LDC.64 R6, c[0x0][0x5c0] ;  /* 0x00017000ff06bb82 */ /* 0x001e260000000a00 */
[----:B------:R1:W-:Y:S04]  /*2b910*/  @!P5 STG.E.U8 desc[UR44][R96.64+0x80], R9 ;  /* 0x000080096000d986 */ /* 0x0003e8000c10112c */
[----:B------:R-:W2:Y:S01]  /*2b920*/  @!P3 LDG.E.U8 R8, desc[UR44][R14.64+0x81] ;  /* 0x0000812c0e08b981 */ /* 0x000ea2000c1e1100 */
        /* <DEDUP_REMOVED lines=9> */
[----:B-1----:R-:W-:Y:S02]  /*2b9c0*/  F2FP.SATFINITE.E4M3.F32.PACK_AB_MERGE_C R9, RZ, R8, RZ ;  /* 0x00000008ff09723e */ /* 0x002fe400048070ff */
        /* <DEDUP_REMOVED lines=8> */
[C---:B------:R-:W-:Y:S02]  /*2ba50*/  LOP3.LUT P3, RZ, R3.reuse, 0x80, RZ, 0xc0, !PT ;  /* 0x0000008003ff7812 */ /* 0x040fe4000786c0ff */
[----:B------:R-:W-:Y:S02]  /*2ba60*/  LOP3.LUT P2, RZ, R3, 0x100, RZ, 0xc0, !PT ;  /* 0x0000010003ff7812 */ /* 0x000fe4000784c0ff */
[----:B------:R-:W-:Y:S01]  /*2ba70*/  PRMT R10, RZ, 0x7610, R10 ;  /* 0x00007610ff0a7816 */ /* 0x000fe2000000000a */
[----:B------:R-:W3:Y:S01]  /*2ba80*/  LDL.LU R224, [R1+0x600] ;  /* 0x0006000001e07983 */ /* 0x000ee20000300800 */
[----:B------:R-:W-:Y:S02]  /*2ba90*/  F2FP.SATFINITE.E4M3.F32.PACK_AB_MERGE_C R11, RZ, R8, RZ ;  /* 0x00000008ff0b723e */ /* 0x000fe400048070ff */
[----:B------:R-:W-:-:S03]  /*2baa0*/  PRMT R8, RZ, 0x7610, R8 ;  /* 0x00007610ff087816 */ /* 0x000fc60000000008 */
[----:B------:R1:W-:Y:S04]  /*2bab0*/  @!P6 STG.E.U8 desc[UR44][R42.64+0x88], R11 ;  /* 0x0000880b2a00e986 */ /* 0x0003e8000c10112c */
        /* <DEDUP_REMOVED lines=23> */
[----:B---3--:R-:W0:Y:S03]  /*2bc30*/  @!P2 LDC.64 R8, c[0x0][0x5c0] ;  /* 0x00017000ff08ab82 */ /* 0x008e260000000a00 */
[----:B------:R1:W-:Y:S04]  /*2bc40*/  @!P3 STG.E.U8 desc[UR44][R6.64+0x88], R11 ;  /* 0x0000880b0600b986 */ /* 0x0003e8000c10112c */
[----:B------:R-:W3:Y:S01]  /*2bc50*/  @!P2 LDG.E.U8 R10, desc[UR44][R14.64+0x89] ;  /* 0x0000892c0e0aa981 */ /* 0x000ee2000c1e1100 */
[----:B-1----:R-:W-:-:S02]  /*2bc60*/  PRMT R6, RZ, 0x7610, R6 ;  /* 0x00007610ff067816 */ /* 0x002fc40000000006 */
        /* <DEDUP_REMOVED lines=11> */
[----:B------:R-:W4:Y:S02]  /*2bd20*/  @!P6 LDG.E.U8 R6, desc[UR44][R12.64+0x90] ;  /* 0x0000902c0c06e981 */ /* 0x000f24000c1e1100 */
[----:B----4-:R-:W-:-:S04]  /*2bd30*/  LOP3.LUT R6, R6, 0xff, RZ, 0xc0, !PT ;  /* 0x000000ff06067812 */ /* 0x010fc800078ec0ff */
[----:B------:R-:W-:-:S05]  /*2bd40*/  F2FP.F16.E4M3.UNPACK_B R6, R6 ;  /* 0x00000006ff06723e */ /* 0x000fca00020006ff */
[----:B------:R-:W-:-:S05]  /*2bd50*/  HADD2.F32 R6, -RZ, R6.H0_H0 ;  /* 0x20000006ff067230 */ /* 0x000fca0000004100 */
[----:B------:R-:W-:-:S04]  /*2bd60*/  FMUL R6, R6, UR38 ;  /* 0x0000002606067c20 */ /* 0x000fc80008400000 */
[----:B------:R-:W-:Y:S01]  /*2bd70*/  FFMA R6, R225, UR39, R6 ;  /* 0x00000027e1067c23 */ /* 0x000fe20008000006 */
[----:B------:R-:W-:Y:S02]  /*2bd80*/  PRMT R10, RZ, 0x7610, R10 ;  /* 0x00007610ff0a7816 */ /* 0x000fe4000000000a */
[----:B------:R-:W-:Y:S01]  /*2bd90*/  LOP3.LUT P4, RZ, R3, 0x400, RZ, 0xc0, !PT ;  /* 0x0000040003ff7812 */ /* 0x000fe2000788c0ff */
[----:B------:R-:W4:Y:S01]  /*2bda0*/  LDL.LU R225, [R1+0x610] ;  /* 0x0006100001e17983 */ /* 0x000f220000300800 */
[----:B------:R-:W-:Y:S02]  /*2bdb0*/  F2FP.SATFINITE.E4M3.F32.PACK_AB_MERGE_C R11, RZ, R6, RZ ;  /* 0x00000006ff0b723e */ /* 0x000fe400048070ff */
[----:B------:R-:W-:-:S03]  /*2bdc0*/  PRMT R6, RZ, 0x7610, R6 ;  /* 0x00007610ff067816 */ /* 0x000fc60000000006 */
[----:B------:R1:W-:Y:S04]  /*2bdd0*/  @!P6 STG.E.U8 desc[UR44][R38.64+0x90], R11 ;  /* 0x0000900b2600e986 */ /* 0x0003e8000c10112c */
[----:B------:R-:W2:Y:S02]  /*2bde0*/  @!P5 LDG.E.U8 R6, desc[UR44][R12.64+0x91] ;  /* 0x0000912c0c06d981 */ /* 0x000ea4000c1e1100 */
        /* <DEDUP_REMOVED lines=9> */
[----:B------:R-:W3:Y:S03]  /*2be80*/  @!P1 LDC.64 R6, c[0x0][0x5c0] ;  /* 0x00017000ff069b82 */ /* 0x000ee60000000a00 */
[----:B------:R-:W-:Y:S04]  /*2be90*/  @!P5 STG.E.U8 desc[UR44][R36.64+0x91], R23 ;  /* 0x000091172400d986 */ /* 0x000fe8000c10112c */
[----:B------:R-:W4:Y:S01]  /*2bea0*/  @!P1 LDG.E.U8 R10, desc[UR44][R14.64+0x90] ;  /* 0x0000902c0e0a9981 */ /* 0x000f22000c1e1100 */
[----:B---3--:R-:W-:-:S05]  /*2beb0*/  @!P1 IADD3 R6, P2, R73, R6, RZ ;  /* 0x0000000649069210 */ /* 0x008fca0007f5e0ff */
[----:B------:R-:W-:Y:S01]  /*2bec0*/  @!P1 IMAD.X R7, R72, 0x1, R7, P2 ;  /* 0x0000000148079824 */ /* 0x000fe200010e0607 */
[----:B----4-:R-:W-:-:S04]  /*2bed0*/  LOP3.LUT R10, R10, 0xff, RZ, 0xc0, !PT ;  /* 0x000000ff0a0a7812 */ /* 0x010fc800078ec0ff */
[----:B------:R-:W-:-:S05]  /*2bee0*/  F2FP.F16.E4M3.UNPACK_B R10, R10 ;  /* 0x0000000aff0a723e */ /* 0x000fca00020006ff */
[----:B------:R-:W-:-:S05]  /*2bef0*/  HADD2.F32 R10, -RZ, R10.H0_H0 ;  /* 0x2000000aff0a7230 */ /* 0x000fca0000004100 */
[----:B------:R-:W-:-:S04]  /*2bf00*/  FMUL R10, R10, UR38 ;  /* 0x000000260a0a7c20 */ /* 0x000fc80008400000 */
[----:B------:R-:W-:Y:S01]  /*2bf10*/  FFMA R10, R224, UR39, R10 ;  /* 0x00000027e00a7c23 */ /* 0x000fe2000800000a */
[----:B0-----:R-:W-:Y:S02]  /*2bf20*/  @!P4 IADD3 R8, P2, R31, R8, RZ ;  /* 0x000000081f08c210 */ /* 0x001fe40007f5e0ff */
[----:B------:R-:W-:Y:S01]  /*2bf30*/  ISETP.GE.AND P5, PT, R28, 0x101, PT ;  /* 0x000001011c00780c */ /* 0x000fe20003fa6270 */
[----:B------:R-:W3:Y:S01]  /*2bf40*/  LDL.LU R224, [R1+0x618] ;  /* 0x0006180001e07983 */ /* 0x000ee20000300800 */
[----:B-1----:R-:W-:Y:S02]  /*2bf50*/  F2FP.SATFINITE.E4M3.F32.PACK_AB_MERGE_C R11, RZ, R10, RZ ;  /* 0x0000000aff0b723e */ /* 0x002fe400048070ff */
        /* <DEDUP_REMOVED lines=13> */
[----:B------:R-:W-:Y:S02]  /*2c030*/  ISETP.LT.OR P2, PT, R29, 0x9a, !P5 ;  /* 0x0000009a1d00780c */ /* 0x000fe40006f41670 */
[----:B0-----:R-:W-:-:S11]  /*2c040*/  PRMT R6, RZ, 0x7610, R6 ;  /* 0x00007610ff067816 */ /* 0x001fd60000000006 */
[----:B-1----:R-:W0:Y:S01]  /*2c050*/  @!P2 LDC.64 R8, c[0x0][0x5c0] ;  /* 0x00017000ff08ab82 */ /* 0x002e220000000a00 */
[----:B----4-:R-:W-:-:S04]  /*2c060*/  LOP3.LUT R10, R10, 0xff, RZ, 0xc0, !PT ;  /* 0x000000ff0a0a7812 */ /* 0x010fc800078ec0ff */
[----:B------:R-:W-:-:S05]  /*2c070*/  F2FP.F16.E4M3.UNPACK_B R10, R10 ;  /* 0x0000000aff0a723e */ /* 0x000fca00020006ff */
[----:B------:R-:W-:-:S05]  /*2c080*/  HADD2.F32 R10, -RZ, R10.H0_H0 ;  /* 0x2000000aff0a7230 */ /* 0x000fca0000004100 */
[----:B------:R-:W-:-:S04]  /*2c090*/  FMUL R10, R10, UR38 ;  /* 0x000000260a0a7c20 */ /* 0x000fc80008400000 */
[----:B--2---:R-:W-:Y:S02]  /*2c0a0*/  FFMA R10, R223, UR39, R10 ;  /* 0x00000027df0a7c23 */ /* 0x004fe4000800000a */
[----:B------:R-:W2:Y:S03]  /*2c0b0*/  LDL.LU R223, [R1+0x61c] ;  /* 0x00061c0001df7983 */ /* 0x000ea60000300800 */
[----:B------:R-:W-:-:S05]  /*2c0c0*/  F2FP.SATFINITE.E4M3.F32.PACK_AB_MERGE_C R11, RZ, R10, RZ ;  /* 0x0000000aff0b723e */ /* 0x000fca00048070ff */
[----:B------:R1:W-:Y:S04]  /*2c0d0*/  @!P6 STG.E.U8 desc[UR44][R34.64+0x98], R11 ;  /* 0x0000980b2200e986 */ /* 0x0003e8000c10112c */
[----:B------:R-:W4:Y:S01]  /*2c0e0*/  @!P2 LDG.E.U8 R6, desc[UR44][R12.64+0x99] ;  /* 0x0000992c0c06a981 */ /* 0x000f22000c1e1100 */
[----:B------:R-:W-:Y:S02]  /*2c0f0*/  ISETP.GE.AND P6, PT, R28, 0x109, PT ;  /* 0x000001091c00780c */ /* 0x000fe40003fc6270 */
[----:B----4-:R-:W-:-:S04]  /*2c100*/  LOP3.LUT R6, R6, 0xff, RZ, 0xc0, !PT ;  /* 0x000000ff06067812 */ /* 0x010fc800078ec0ff */
[----:B------:R-:W-:-:S05]  /*2c110*/  F2FP.F16.E4M3.UNPACK_B R6, R6 ;  /* 0x00000006ff06723e */ /* 0x000fca00020006ff */
[----:B------:R-:W-:Y:S01]  /*2c120*/  HADD2.F32 R7, -RZ, R6.H0_H0 ;  /* 0x20000006ff077230 */ /* 0x000fe20000004100 */
[----:B0-----:R-:W-:-:S04]  /*2c130*/  @!P2 IADD3 R6, P1, P3, R24, UR10, R8 ;  /* 0x0000000a1806ac10 */ /* 0x001fc8000fb3e008 */
[----:B------:R-:W-:Y:S01]  /*2c140*/  FMUL R8, R7, UR38 ;  /* 0x0000002607087c20 */ /* 0x000fe20008400000 */
[----:B------:R-:W-:Y:S02]  /*2c150*/  @!P2 IADD3.X R7, R30, UR9, R9, P1, P3 ;  /* 0x000000091e07ac10 */ /* 0x000fe40008fe6409 */
[C---:B------:R-:W-:Y:S01]  /*2c160*/  ISETP.LT.OR P1, PT, R29.reuse, 0x99, !P6 ;  /* 0x000000991d00780c */ /* 0x040fe20007721670 */
[----:B---3--:R-:W-:Y:S01]  /*2c170*/  FFMA R8, R224, UR39, R8 ;  /* 0x00000027e0087c23 */ /* 0x008fe20008000008 */
[----:B-1----:R-:W-:Y:S02]  /*2c180*/  IMAD.U32 R11, RZ, RZ, UR8 ;  /* 0x00000008ff0b7e24 */ /* 0x002fe4000f8e00ff */
[----:B------:R-:W-:Y:S01]  /*2c190*/  IMAD.U32 R21, RZ, RZ, UR7 ;  /* 0x00000007ff157e24 */ /* 0x000fe2000f8e00ff */
[----:B------:R-:W-:Y:S01]  /*2c1a0*/  ISETP.LT.OR P4, PT, R29, 0x9a, !P6 ;  /* 0x0000009a1d00780c */ /* 0x000fe20007781670 */
[----:B------:R-:W3:Y:S01]  /*2c1b0*/  LDL.LU R224, [R1+0x620] ;  /* 0x0006200001e07983 */ /* 0x000ee20000300800 */
[----:B------:R-:W-:-:S02]  /*2c1c0*/  F2FP.SATFINITE.E4M3.F32.PACK_AB_MERGE_C R9, RZ, R8, RZ ;  /* 0x00000008ff09723e */ /* 0x000fc400048070ff */
[----:B------:R-:W-:-:S03]  /*2c1d0*/  PRMT R8, RZ, 0x7610, R8 ;  /* 0x00007610ff087816 */ /* 0x000fc60000000008 */
[----:B------:R0:W-:Y:S04]  /*2c1e0*/  @!P2 STG.E.U8 desc[UR44][R6.64+0x99], R9 ;  /* 0x000099090600a986 */ /* 0x0001e8000c10112c */
[----:B------:R-:W4:Y:S01]  /*2c1f0*/  @!P1 LDG.E.U8 R8, desc[UR44][R14.64+0x98] ;  /* 0x0000982c0e089981 */ /* 0x000f22000c1e1100 */
[----:B------:R-:W0:Y:S01]  /*2c200*/  @!P1 LDC.64 R12, c[0x0][0x5c0] ;  /* 0x00017000ff0c9b82 */ /* 0x000e220000000a00 */
[----:B------:R-:W-:-:S04]  /*2c210*/  @!P1 IADD3 R11, P2, P3, R11, UR10, R24 ;  /* 0x0000000a0b0b9c10 */ /* 0x000fc8000fb5e018 */
[----:B------:R-:W-:Y:S02]  /*2c220*/  @!P1 IADD3.X R10, R21, UR9, R30, P2, P3 ;  /* 0x00000009150a9c10 */ /* 0x000fe400097e641e */
[----:B0-----:R-:W-:-:S05]  /*2c230*/  @!P1 IADD3 R6, P2, R11, R12, RZ ;  /* 0x0000000c0b069210 */ /* 0x001fca0007f5e0ff */
[----:B------:R-:W-:Y:S02]  /*2c240*/  @!P1 IMAD.X R7, R10, 0x1, R13, P2 ;  /* 0x000000010a079824 */ /* 0x000fe400010e060d */
        /* <DEDUP_REMOVED lines=8> */
[----:B------:R-:W-:Y:S02]  /*2c2d0*/  F2FP.SATFINITE.E4M3.F32.PACK_AB_MERGE_C R9, RZ, R8, RZ ;  /* 0x00000008ff09723e */ /* 0x000fe400048070ff */
[----:B------:R-:W-:-:S03]  /*2c2e0*/  PRMT R8, RZ, 0x7610, R8 ;  /* 0x00007610ff087816 */ /* 0x000fc60000000008 */
[----:B------:R0:W-:Y:S04]  /*2c2f0*/  @!P1 STG.E.U8 desc[UR44][R6.64+0x98], R9 ;  /* 0x0000980906009986 */ /* 0x0001e8000c10112c */
[----:B------:R-:W4:Y:S01]  /*2c300*/  @!P4 LDG.E.U8 R8, desc[UR44][R14.64+0x99] ;  /* 0x0000992c0e08c981 */ /* 0x000f22000c1e1100 */
[----:B------:R-:W-:Y:S02]  /*2c310*/  @!P4 IADD3 R11, P2, P3, R11, UR10, R24 ;  /* 0x0000000a0b0bcc10 */ /* 0x000fe4000fb5e018 */
[----:B------:R-:W-:Y:S02]  /*2c320*/  ISETP.LT.OR P1, PT, R29, 0x81, !P0 ;  /* 0x000000811d00780c */ /* 0x000fe40004721670 */
[----:B------:R-:W-:Y:S02]  /*2c330*/  @!P4 IADD3.X R10, R21, UR9, R30, P2, P3 ;  /* 0x00000009150acc10 */ /* 0x000fe400097e641e */
[----:B0-----:R-:W-:-:S05]  /*2c340*/  @!P4 IADD3 R6, P2, R11, R12, RZ ;  /* 0x0000000c0b06c210 */ /* 0x001fca0007f5e0ff */
[----:B------:R-:W-:-:S04]  /*2c350*/  @!P4 IMAD.X R7, R10, 0x1, R13, P2 ;  /* 0x000000010a07c824 */ /* 0x000fc800010e060d */
        /* <DEDUP_REMOVED lines=8> */
[----:B------:R-:W-:Y:S02]  /*2c3e0*/  F2FP.SATFINITE.E4M3.F32.PACK_AB_MERGE_C R11, RZ, R8, RZ ;  /* 0x00000008ff0b723e */ /* 0x000fe400048070ff */
[----:B------:R-:W-:-:S03]  /*2c3f0*/  PRMT R8, RZ, 0x7610, R8 ;  /* 0x00007610ff087816 */ /* 0x000fc60000000008 */
[----:B------:R1:W-:Y:S04]  /*2c400*/  @!P4 STG.E.U8 desc[UR44][R6.64+0x99], R11 ;  /* 0x0000990b0600c986 */ /* 0x0003e8000c10112c */
[----:B------:R-:W4:Y:S01]  /*2c410*/  @!P1 LDG.E.U8 R8, desc[UR44][R16.64+0x80] ;  /* 0x0000802c10089981 */ /* 0x000f22000c1e1100 */
[----:B-1----:R-:W-:Y:S02]  /*2c420*/  @!P1 IMAD.MOV.U32 R6, RZ, RZ, R24 ;  /* 0x000000ffff069224 */ /* 0x002fe400078e0018 */
[----:B------:R-:W-:Y:S01]  /*2c430*/  @!P1 IMAD.MOV.U32 R7, RZ, RZ, R30 ;  /* 0x000000ffff079224 */ /* 0x000fe200078e001e */
[----:B----4-:R-:W-:-:S04]  /*2c440*/  LOP3.LUT R8, R8, 0xff, RZ, 0xc0, !PT ;  /* 0x000000ff08087812 */ /* 0x010fc800078ec0ff */
[----:B------:R-:W-:-:S05]  /*2c450*/  F2FP.F16.E4M3.UNPACK_B R8, R8 ;  /* 0x00000008ff08723e */ /* 0x000fca00020006ff */
[----:B------:R-:W-:-:S05]  /*2c460*/  HADD2.F32 R8, -RZ, R8.H0_H0 ;  /* 0x20000008ff087230 */ /* 0x000fca0000004100 */
[----:B------:R-:W-:Y:S01]  /*2c470*/  FMUL R10, R8, UR38 ;  /* 0x00000026080a7c20 */ /* 0x000fe20008400000 */
[----:B------:R-:W-:-:S04]  /*2c480*/  @!P1 IMAD.WIDE.U32 R8, R4, 0x180, R6 ;  /* 0x0000018004089825 */ /* 0x000fc800078e0006 */
[----:B------:R-:W-:Y:S02]  /*2c490*/  @!P1 IMAD R7, R5, 0x180, RZ ;  /* 0x0000018005079824 */ /* 0x000fe400078e02ff */
[----:B--2---:R-:W-:Y:S01]  /*2c4a0*/  FFMA R10, R223, UR39, R10 ;  /* 0x00000027df0a7c23 */ /* 0x004fe2000800000a */
[----:B0-----:R-:W-:Y:S02]  /*2c4b0*/  @!P1 IADD3 R6, P3, R8, R12, RZ ;  /* 0x0000000c08069210 */ /* 0x001fe40007f7e0ff */
[----:B------:R-:W-:Y:S02]  /*2c4c0*/  PRMT R8, RZ, 0x7610, R8 ;  /* 0x00007610ff087816 */ /* 0x000fe40000000008 */
[----:B------:R-:W-:Y:S02]  /*2c4d0*/  ISETP.GE.AND P6, PT, R28, 0x189, PT ;  /* 0x000001891c00780c */ /* 0x000fe40003fc6270 */
[----:B------:R-:W-:Y:S02]  /*2c4e0*/  F2FP.SATFINITE.E4M3.F32.PACK_AB_MERGE_C R11, RZ, R10, RZ ;  /* 0x0000000aff0b723e */ /* 0x000fe400048070ff */
[----:B------:R-:W-:Y:S01]  /*2c4f0*/  @!P1 IADD3.X R7, R13, R9, R7, P3, !PT ;  /* 0x000000090d079210 */ /* 0x000fe20001ffe407 */
[----:B------:R-:W2:Y:S01]  /*2c500*/  LDL.LU R223, [R1+0x62c] ;  /* 0x00062c0001df7983 */ /* 0x000ea20000300800 */
[----:B------:R-:W0:Y:S03]  /*2c510*/  @!P2 LDC.64 R12, c[0x0][0x5c0] ;  /* 0x00017000ff0cab82 */ /* 0x000e260000000a00 */
[----:B------:R-:W4:Y:S04]  /*2c520*/  LDL.LU R225, [R1+0x630] ;  /* 0x0006300001e17983 */ /* 0x000f280000300800 */
[----:B------:R1:W-:Y:S04]  /*2c530*/  @!P1 STG.E.U8 desc[UR44][R6.64+0x80], R11 ;  /* 0x0000800b06009986 */ /* 0x0003e8000c10112c */
[----:B------:R-:W3:Y:S01]  /*2c540*/  @!P2 LDG.E.U8 R8, desc[UR44][R16.64+0x81] ;  /* 0x0000812c1008a981 */ /* 0x000ee2000c1e1100 */
[----:B------:R-:W-:Y:S01]  /*2c550*/  ISETP.LT.OR P1, PT, R29, 0x81, !P6 ;  /* 0x000000811d00780c */ /* 0x000fe20007721670 */
[----:B-1----:R-:W-:-:S02]  /*2c560*/  @!P2 IMAD.MOV.U32 R6, RZ, RZ, R24 ;  /* 0x000000ffff06a224 */ /* 0x002fc400078e0018 */
[----:B------:R-:W-:-:S10]  /*2c570*/  @!P2 IMAD.MOV.U32 R7, RZ, RZ, R30 ;  /* 0x000000ffff07a224 */ /* 0x000fd400078e001e */
[----:B------:R-:W1:Y:S01]  /*2c580*/  @!P1 LDC.64 R14, c[0x0][0x5c0] ;  /* 0x00017000ff0e9b82 */ /* 0x000e620000000a00 */
[----:B---3--:R-:W-:-:S04]  /*2c590*/  LOP3.LUT R8, R8, 0xff, RZ, 0xc0, !PT ;  /* 0x000000ff08087812 */ /* 0x008fc800078ec0ff */
[----:B------:R-:W-:-:S05]  /*2c5a0*/  F2FP.F16.E4M3.UNPACK_B R8, R8 ;  /* 0x00000008ff08723e */ /* 0x000fca00020006ff */
[----:B------:R-:W-:-:S05]  /*2c5b0*/  HADD2.F32 R8, -RZ, R8.H0_H0 ;  /* 0x20000008ff087230 */ /* 0x000fca0000004100 */
[----:B------:R-:W-:Y:S01]  /*2c5c0*/  FMUL R10, R8, UR38 ;  /* 0x00000026080a7c20 */ /* 0x000fe20008400000 */
[----:B------:R-:W-:-:S04]  /*2c5d0*/  @!P2 IMAD.WIDE.U32 R8, R4, 0x180, R6 ;  /* 0x000001800408a825 */ /* 0x000fc800078e0006 */
[----:B------:R-:W-:Y:S02]  /*2c5e0*/  @!P2 IMAD R7, R5, 0x180, RZ ;  /* 0x000001800507a824 */ /* 0x000fe400078e02ff */
[----:B------:R-:W-:Y:S01]  /*2c5f0*/  FFMA R10, R224, UR39, R10 ;  /* 0x00000027e00a7c23 */ /* 0x000fe2000800000a */
[----:B0-----:R-:W-:Y:S02]  /*2c600*/  @!P2 IADD3 R6, P3, R8, R12, RZ ;  /* 0x0000000c0806a210 */ /* 0x001fe40007f7e0ff */
[----:B------:R-:W-:Y:S02]  /*2c610*/  PRMT R8, RZ, 0x7610, R8 ;  /* 0x00007610ff087816 */ /* 0x000fe40000000008 */
[----:B------:R-:W-:Y:S02]  /*2c620*/  F2FP.SATFINITE.E4M3.F32.PACK_AB_MERGE_C R11, RZ, R10, RZ ;  /* 0x0000000aff0b723e */ /* 0x000fe400048070ff */
[----:B------:R-:W-:-:S05]  /*2c630*/  @!P2 IADD3.X R7, R13, R9, R7, P3, !PT ;  /* 0x000000090d07a210 */ /* 0x000fca0001ffe407 */
[----:B------:R0:W-:Y:S04]  /*2c640*/  @!P2 STG.E.U8 desc[UR44][R6.64+0x81], R11 ;  /* 0x0000810b0600a986 */ /* 0x0001e8000c10112c */
[----:B------:R-:W3:Y:S01]  /*2c650*/  @!P1 LDG.E.U8 R8, desc[UR44][R18.64+0x80] ;  /* 0x0000802c12089981 */ /* 0x000ee2000c1e1100 */
[----:B------:R-:W-:Y:S01]  /*2c660*/  @!P1 IMAD R13, R5, 0x180, RZ ;  /* 0x00000180050d9824 */ /* 0x000fe200078e02ff */
[----:B------:R-:W-:Y:S01]  /*2c670*/  ISETP.LT.OR P2, PT, R29, 0x82, !P6 ;  /* 0x000000821d00780c */ /* 0x000fe20007741670 */
[----:B0-----:R-:W-:Y:S02]  /*2c680*/  @!P1 IMAD.MOV.U32 R6, RZ, RZ, R24 ;  /* 0x000000ffff069224 */ /* 0x001fe400078e0018 */
[----:B------:R-:W-:Y:S01]  /*2c690*/  @!P1 IMAD.MOV.U32 R7, RZ, RZ, R30 ;  /* 0x000000ffff079224 */ /* 0x000fe200078e001e */
[----:B---3--:R-:W-:-:S04]  /*2c6a0*/  LOP3.LUT R8, R8, 0xff, RZ, 0xc0, !PT ;  /* 0x000000ff08087812 */ /* 0x008fc800078ec0ff */
[----:B------:R-:W-:-:S05]  /*2c6b0*/  F2FP.F16.E4M3.UNPACK_B R8, R8 ;  /* 0x00000008ff08723e */ /* 0x000fca00020006ff */
[----:B------:R-:W-:Y:S02]  /*2c6c0*/  HADD2.F32 R10, -RZ, R8.H0_H0 ;  /* 0x20000008ff0a7230 */ /* 0x000fe40000004100 */
[----:B------:R-:W-:-:S04]  /*2c6d0*/  @!P1 IMAD.WIDE.U32 R8, R4, 0x180, R6 ;  /* 0x0000018004089825 */ /* 0x000fc800078e0006 */
[----:B------:R-:W-:Y:S01]  /*2c6e0*/  FMUL R10, R10, UR38 ;  /* 0x000000260a0a7c20 */ /* 0x000fe20008400000 */
[----:B------:R-:W-:Y:S01]  /*2c6f0*/  @!P1 IMAD.IADD R6, R9, 0x1, R13 ;  /* 0x0000000109069824 */ /* 0x000fe200078e020d */
[----:B-1----:R-:W-:Y:S02]  /*2c700*/  @!P1 IADD3 R8, P3, P4, R8, UR8, R14 ;  /* 0x0000000808089c10 */ /* 0x002fe4000fc7e00e */
[----:B--2---:R-:W-:Y:S02]  /*2c710*/  FFMA R10, R223, UR39, R10 ;  /* 0x00000027df0a7c23 */ /* 0x004fe4000800000a */
[----:B------:R-:W-:Y:S02]  /*2c720*/  @!P1 IADD3.X R9, R6, UR7, R15, P3, P4 ;  /* 0x0000000706099c10 */ /* 0x000fe40009fe840f */
[----:B------:R-:W-:Y:S01]  /*2c730*/  PRMT R6, RZ, 0x7610, R6 ;  /* 0x00007610ff067816 */ /* 0x000fe20000000006 */
[----:B------:R-:W0:Y:S01]  /*2c740*/  @!P2 LDC.64 R14, c[0x0][0x5c0] ;  /* 0x00017000ff0eab82 */ /* 0x000e220000000a00 */
[----:B------:R-:W-:Y:S01]  /*2c750*/  F2FP.SATFINITE.E4M3.F32.PACK_AB_MERGE_C R11, RZ, R10, RZ ;  /* 0x0000000aff0b723e */ /* 0x000fe200048070ff */
[----:B------:R-:W-:-:S02]  /*2c760*/  @!P2 IMAD.MOV.U32 R7, RZ, RZ, R30 ;  /* 0x000000ffff07a224 */ /* 0x000fc400078e001e */
[----:B------:R-:W-:Y:S01]  /*2c770*/  @!P2 IMAD R13, R5, 0x180, RZ ;  /* 0x00000180050da824 */ /* 0x000fe200078e02ff */
[----:B------:R-:W2:Y:S04]  /*2c780*/  LDL.LU R223, [R1+0x634] ;  /* 0x0006340001df7983 */ /* 0x000ea80000300800 */
[----:B------:R1:W-:Y:S04]  /*2c790*/  @!P1 STG.E.U8 desc[UR44][R8.64+0x80], R11 ;  /* 0x0000800b08009986 */ /* 0x0003e8000c10112c */
[----:B------:R-:W3:Y:S01]  /*2c7a0*/  @!P2 LDG.E.U8 R6, desc[UR44][R18.64+0x81] ;  /* 0x0000812c1206a981 */ /* 0x000ee2000c1e1100 */
[----:B------:R-:W-:-:S03]  /*2c7b0*/  ISETP.LT.OR P1, PT, R29, 0x89, !P0 ;  /* 0x000000891d00780c */ /* 0x000fc60004721670 */
[----:B------:R-:W2:Y:S01]  /*2c7c0*/  LDL.LU R224, [R1+0x638] ;  /* 0x0006380001e07983 */ /* 0x000ea20000300800 */
[----:B---3--:R-:W-:-:S04]  /*2c7d0*/  LOP3.LUT R6, R6, 0xff, RZ, 0xc0, !PT ;  /* 0x000000ff06067812 */ /* 0x008fc800078ec0ff */
[----:B------:R-:W-:-:S05]  /*2c7e0*/  F2FP.F16.E4M3.UNPACK_B R6, R6 ;  /* 0x00000006ff06723e */ /* 0x000fca00020006ff */
[----:B------:R-:W-:Y:S02]  /*2c7f0*/  HADD2.F32 R10, -RZ, R6.H0_H0 ;  /* 0x20000006ff0a7230 */ /* 0x000fe40000004100 */
[----:B------:R-:W-:-:S04]  /*2c800*/  @!P2 IMAD.MOV.U32 R6, RZ, RZ, R24 ;  /* 0x000000ffff06a224 */ /* 0x000fc800078e0018 */
[----:B------:R-:W-:-:S04]  /*2c810*/  @!P2 IMAD.WIDE.U32 R6, R4, 0x180, R6 ;  /* 0x000001800406a825 */ /* 0x000fc800078e0006 */
[----:B------:R-:W-:Y:S01]  /*2c820*/  FMUL R10, R10, UR38 ;  /* 0x000000260a0a7c20 */ /* 0x000fe20008400000 */
[----:B-1----:R-:W-:Y:S01]  /*2c830*/  @!P2 IMAD.IADD R8, R7, 0x1, R13 ;  /* 0x000000010708a824 */ /* 0x002fe200078e020d */
[----:B0-----:R-:W-:Y:S02]  /*2c840*/  @!P2 IADD3 R6, P3, P4, R6, UR8, R14 ;  /* 0x000000080606ac10 */ /* 0x001fe4000fc7e00e */
[----:B----4-:R-:W-:Y:S01]  /*2c850*/  FFMA R10, R225, UR39, R10 ;  /* 0x00000027e10a7c23 */ /* 0x010fe2000800000a */
[----:B------:R-:W0:Y:S01]  /*2c860*/  @!P1 LDC.64 R12, c[0x0][0x5c0] ;  /* 0x00017000ff0c9b82 */ /* 0x000e220000000a00 */
[----:B------:R-:W-:Y:S02]  /*2c870*/  @!P2 IADD3.X R7, R8, UR7, R15, P3, P4 ;  /* 0x000000070807ac10 */ /* 0x000fe40009fe840f */
[----:B------:R-:W-:Y:S02]  /*2c880*/  PRMT R8, RZ, 0x7610, R8 ;  /* 0x00007610ff087816 */ /* 0x000fe40000000008 */
[----:B------:R-:W-:-:S05]  /*2c890*/  F2FP.SATFINITE.E4M3.F32.PACK_AB_MERGE_C R11, RZ, R10, RZ ;  /* 0x0000000aff0b723e */ /* 0x000fca00048070ff */
[----:B------:R1:W-:Y:S04]  /*2c8a0*/  @!P2 STG.E.U8 desc[UR44][R6.64+0x81], R11 ;  /* 0x0000810b0600a986 */ /* 0x0003e8000c10112c */
[----:B------:R-:W3:Y:S01]  /*2c8b0*/  @!P1 LDG.E.U8 R8, desc[UR44][R16.64+0x88] ;  /* 0x0000882c10089981 */ /* 0x000ee2000c1e1100 */
[----:B------:R-:W-:Y:S01]  /*2c8c0*/  ISETP.LT.OR P2, PT, R29, 0x8a, !P0 ;  /* 0x0000008a1d00780c */ /* 0x000fe20004741670 */
[----:B-1----:R-:W-:Y:S02]  /*2c8d0*/  @!P1 IMAD.MOV.U32 R6, RZ, RZ, R24 ;  /* 0x000000ffff069224 */ /* 0x002fe400078e0018 */
[----:B------:R-:W-:Y:S01]  /*2c8e0*/  @!P1 IMAD.MOV.U32 R7, RZ, RZ, R30 ;  /* 0x000000ffff079224 */ /* 0x000fe200078e001e */
[----:B---3--:R-:W-:-:S04]  /*2c8f0*/  LOP3.LUT R8, R8, 0xff, RZ, 0xc0, !PT ;  /* 0x000000ff08087812 */ /* 0x008fc800078ec0ff */
[----:B------:R-:W-:-:S05]  /*2c900*/  F2FP.F16.E4M3.UNPACK_B R8, R8 ;  /* 0x00000008ff08723e */ /* 0x000fca00020006ff */
[----:B------:R-:W-:-:S05]  /*2c910*/  HADD2.F32 R8, -RZ, R8.H0_H0 ;  /* 0x20000008ff087230 */ /* 0x000fca0000004100 */
[----:B------:R-:W-:Y:S01]  /*2c920*/  FMUL R10, R8, UR38 ;  /* 0x00000026080a7c20 */ /* 0x000fe20008400000 */
[----:B------:R-:W-:-:S04]  /*2c930*/  @!P1 IMAD.WIDE.U32 R8, R4, 0x180, R6 ;  /* 0x0000018004089825 */ /* 0x000fc800078e0006 */
[----:B------:R-:W-:Y:S02]  /*2c940*/  @!P1 IMAD R7, R5, 0x180, RZ ;  /* 0x0000018005079824 */ /* 0x000fe400078e02ff */
[----:B--2---:R-:W-:Y:S01]  /*2c950*/  FFMA R10, R223, UR39, R10 ;  /* 0x00000027df0a7c23 */ /* 0x004fe2000800000a */
[----:B0-----:R-:W-:Y:S02]  /*2c960*/  @!P1 IADD3 R6, P3, R8, R12, RZ ;  /* 0x0000000c08069210 */ /* 0x001fe40007f7e0ff */
[----:B------:R-:W-:Y:S01]  /*2c970*/  PRMT R8, RZ, 0x7610, R8 ;  /* 0x00007610ff087816 */ /* 0x000fe20000000008 */
[----:B------:R-:W2:Y:S01]  /*2c980*/  LDL.LU R223, [R1+0x63c] ;  /* 0x00063c0001df7983 */ /* 0x000ea20000300800 */
[----:B------:R-:W-:Y:S02]  /*2c990*/  F2FP.SATFINITE.E4M3.F32.PACK_AB_MERGE_C R11, RZ, R10, RZ ;  /* 0x0000000aff0b723e */ /* 0x000fe400048070ff */
[----:B------:R-:W-:Y:S01]  /*2c9a0*/  @!P1 IADD3.X R7, R13, R9, R7, P3, !PT ;  /* 0x000000090d079210 */ /* 0x000fe20001ffe407 */
[----:B------:R-:W3:Y:S01]  /*2c9b0*/  LDL.LU R225, [R1+0x640] ;  /* 0x0006400001e17983 */ /* 0x000ee20000300800 */
[----:B------:R-:W0:Y:S03]  /*2c9c0*/  @!P2 LDC.64 R12, c[0x0][0x5c0] ;  /* 0x00017000ff0cab82 */ /* 0x000e260000000a00 */
[----:B------:R1:W-:Y:S04]  /*2c9d0*/  @!P1 STG.E.U8 desc[UR44][R6.64+0x88], R11 ;  /* 0x0000880b06009986 */ /* 0x0003e8000c10112c */
[----:B------:R-:W4:Y:S01]  /*2c9e0*/  @!P2 LDG.E.U8 R8, desc[UR44][R16.64+0x89] ;  /* 0x0000892c1008a981 */ /* 0x000f22000c1e1100 */
[----:B------:R-:W-:Y:S01]  /*2c9f0*/  ISETP.LT.OR P1, PT, R29, 0x89, !P6 ;  /* 0x000000891d00780c */ /* 0x000fe20007721670 */
[----:B-1----:R-:W-:-:S02]  /*2ca00*/  @!P2 IMAD.MOV.U32 R6, RZ, RZ, R24 ;  /* 0x000000ffff06a224 */ /* 0x002fc400078e0018 */
[----:B------:R-:W-:-:S10]  /*2ca10*/  @!P2 IMAD.MOV.U32 R7, RZ, RZ, R30 ;  /* 0x000000ffff07a224 */ /* 0x000fd400078e001e */
[----:B------:R-:W1:Y:S01]  /*2ca20*/  @!P1 LDC.64 R14, c[0x0][0x5c0] ;  /* 0x00017000ff0e9b82 */ /* 0x000e620000000a00 */
[----:B----4-:R-:W-:-:S04]  /*2ca30*/  LOP3.LUT R8, R8, 0xff, RZ, 0xc0, !PT ;  /* 0x000000ff08087812 */ /* 0x010fc800078ec0ff */
        /* <DEDUP_REMOVED lines=11> */
[----:B------:R-:W4:Y:S01]  /*2caf0*/  @!P1 LDG.E.U8 R8, desc[UR44][R18.64+0x88] ;  /* 0x0000882c12089981 */ /* 0x000f22000c1e1100 */
[----:B------:R-:W-:Y:S01]  /*2cb00*/  @!P1 IMAD R13, R5, 0x180, RZ ;  /* 0x00000180050d9824 */ /* 0x000fe200078e02ff */
[----:B------:R-:W-:Y:S01]  /*2cb10*/  ISETP.LT.OR P2, PT, R29, 0x8a, !P6 ;  /* 0x0000008a1d00780c */ /* 0x000fe20007741670 */
[----:B0-----:R-:W-:Y:S02]  /*2cb20*/  @!P1 IMAD.MOV.U32 R6, RZ, RZ, R24 ;  /* 0x000000ffff069224 */ /* 0x001fe400078e0018 */
[----:B------:R-:W-:Y:S01]  /*2cb30*/  @!P1 IMAD.MOV.U32 R7, RZ, RZ, R30 ;  /* 0x000000ffff079224 */ /* 0x000fe200078e001e */
[----:B----4-:R-:W-:-:S04]  /*2cb40*/  LOP3.LUT R8, R8, 0xff, RZ, 0xc0, !PT ;  /* 0x000000ff08087812 */ /* 0x010fc800078ec0ff */
        /* <DEDUP_REMOVED lines=15> */
[----:B------:R-:W4:Y:S01]  /*2cc40*/  @!P2 LDG.E.U8 R6, desc[UR44][R18.64+0x89] ;  /* 0x0000892c1206a981 */ /* 0x000f22000c1e1100 */
[----:B------:R-:W-:-:S03]  /*2cc50*/  ISETP.LT.OR P1, PT, R29, 0x91, !P0 ;  /* 0x000000911d00780c */ /* 0x000fc60004721670 */
[----:B------:R-:W2:Y:S01]  /*2cc60*/  LDL.LU R224, [R1+0x648] ;  /* 0x0006480001e07983 */ /* 0x000ea20000300800 */
[----:B----4-:R-:W-:-:S04]  /*2cc70*/  LOP3.LUT R6, R6, 0xff, RZ, 0xc0, !PT ;  /* 0x000000ff06067812 */ /* 0x010fc800078ec0ff */
[----:B------:R-:W-:-:S05]  /*2cc80*/  F2FP.F16.E4M3.UNPACK_B R6, R6 ;  /* 0x00000006ff06723e */ /* 0x000fca00020006ff */
[----:B------:R-:W-:Y:S02]  /*2cc90*/  HADD2.F32 R10, -RZ, R6.H0_H0 ;  /* 0x20000006ff0a7230 */ /* 0x000fe40000004100 */
[----:B------:R-:W-:-:S04]  /*2cca0*/  @!P2 IMAD.MOV.U32 R6, RZ, RZ, R24 ;  /* 0x000000ffff06a224 */ /* 0x000fc800078e0018 */
[----:B------:R-:W-:-:S04]  /*2ccb0*/  @!P2 IMAD.WIDE.U32 R6, R4, 0x180, R6 ;  /* 0x000001800406a825 */ /* 0x000fc800078e0006 */
[----:B------:R-:W-:Y:S01]  /*2ccc0*/  FMUL R10, R10, UR38 ;  /* 0x000000260a0a7c20 */ /* 0x000fe20008400000 */
[----:B-1----:R-:W-:Y:S01]  /*2ccd0*/  @!P2 IMAD.IADD R8, R7, 0x1, R13 ;  /* 0x000000010708a824 */ /* 0x002fe200078e020d */
[----:B0-----:R-:W-:Y:S02]  /*2cce0*/  @!P2 IADD3 R6, P3, P4, R6, UR8, R14 ;  /* 0x000000080606ac10 */ /* 0x001fe4000fc7e00e */
[----:B---3--:R-:W-:Y:S01]  /*2ccf0*/  FFMA R10, R225, UR39, R10 ;  /* 0x00000027e10a7c23 */ /* 0x008fe2000800000a */
        /* <DEDUP_REMOVED lines=94> */
[----:B------:R-:W-:Y:S02]  /*2d2e0*/  @!P1 IADD3.X R7, R13, R9, R7, P2, !PT ;  /* 0x000000090d079210 */ /* 0x000fe400017fe407 */
[----:B------:R-:W0:Y:S03]  /*2d2f0*/  @!P0 LDC.64 R12, c[0x0][0x5c0] ;  /* 0x00017000ff0c8b82 */ /* 0x000e260000000a00 */
        /* <DEDUP_REMOVED lines=19> */
[----:B------:R-:W-:Y:S02]  /*2d430*/  @!P1 IMAD R13, R5, 0x180, RZ ;  /* 0x00000180050d9824 */ /* 0x000fe400078e02ff */
[----:B0-----:R-:W-:Y:S02]  /*2d440*/  @!P1 IMAD.MOV.U32 R6, RZ, RZ, R24 ;  /* 0x000000ffff069224 */ /* 0x001fe400078e0018 */
[----:B------:R-:W-:Y:S01]  /*2d450*/  @!P1 IMAD.MOV.U32 R7, RZ, RZ, R30 ;  /* 0x000000ffff079224 */ /* 0x000fe200078e001e */
[----:B------:R-:W-:Y:S01]  /*2d460*/  BSSY B1, `(.L_x_39) ;  /* 0x0000010000017945 */ /* 0x000fe20003800000 */
        /* <DEDUP_REMOVED lines=8> */
[----:B------:R-:W-:-:S03]  /*2d4f0*/  @!P1 IADD3.X R9, R12, UR7, R15, P0, P2 ;  /* 0x000000070c099c10 */ /* 0x000fc600087e440f */
[----:B------:R-:W-:-:S05]  /*2d500*/  F2FP.SATFINITE.E4M3.F32.PACK_AB_MERGE_C R7, RZ, R10, RZ ;  /* 0x0000000aff07723e */ /* 0x000fca00048070ff */
[----:B------:R0:W-:Y:S01]  /*2d510*/  @!P1 STG.E.U8 desc[UR44][R8.64+0x98], R7 ;  /* 0x0000980708009986 */ /* 0x0001e2000c10112c */
[----:B------:R-:W-:Y:S02]  /*2d520*/  ISETP.LT.OR P0, PT, R29, 0x9a, !P6 ;  /* 0x0000009a1d00780c */ /* 0x000fe40007701670 */
[----:B------:R-:W-:-:S11]  /*2d530*/  PRMT R6, RZ, 0x7610, R6 ;  /* 0x00007610ff067816 */ /* 0x000fd60000000006 */
[----:B0-----:R-:W-:Y:S05]  /*2d540*/  @P0 BRA `(.L_x_40) ;  /* 0x0000000000040947 */ /* 0x001fea0003800000 */
[----:B------:R0:W5:Y:S02]  /*2d550*/  LDG.E.U8 R6, desc[UR44][R18.64+0x99] ;  /* 0x0000992c12067981 */ /* 0x000164000c1e1100 */
.L_x_40:
[----:B------:R-:W-:Y:S05]  /*2d560*/  BSYNC B1 ;  /* 0x0000000000017941 */ /* 0x000fea0003800000 */
.L_x_39:
[----:B------:R-:W-:Y:S05]  /*2d570*/  @P0 BRA `(.L_x_41) ;  /* 0x000000fc00c40947 */ /* 0x000fea0003800000 */
[----:B------:R-:W2:Y:S01]  /*2d580*/  LDL.LU R8, [R1+0x660] ;  /* 0x0006600001087983 */ /* 0x000ea20000300800 */
[----:B-----5:R-:W-:Y:S01]  /*2d590*/  LOP3.LUT R6, R6, 0xff, RZ, 0xc0, !PT ;  /* 0x000000ff06067812 */ /* 0x020fe200078ec0ff */
[----:B------:R-:W-:Y:S01]  /*2d5a0*/  IMAD.MOV.U32 R25, RZ, RZ, R30 ;  /* 0x000000ffff197224 */ /* 0x000fe200078e001e */
[----:B------:R-:W-:Y:S01]  /*2d5b0*/  ULDC.64 UR12, c[0x0][0x5c0] ;  /* 0x00017000000c7ab9 */ /* 0x000fe20000000a00 */
[----:B------:R-:W-:Y:S01]  /*2d5c0*/  IMAD R5, R5, 0x180, RZ ;  /* 0x0000018005057824 */ /* 0x000fe200078e02ff */
[----:B------:R-:W-:Y:S01]  /*2d5d0*/  F2FP.F16.E4M3.UNPACK_B R6, R6 ;  /* 0x00000006ff06723e */ /* 0x000fe200020006ff */
[----:B------:R-:W-:-:S04]  /*2d5e0*/  IMAD.WIDE.U32 R24, R4, 0x180, R24 ;  /* 0x0000018004187825 */ /* 0x000fc800078e0018 */
[----:B------:R-:W-:Y:S02]  /*2d5f0*/  HADD2.F32 R6, -RZ, R6.H0_H0 ;  /* 0x20000006ff067230 */ /* 0x000fe40000004100 */
[----:B------:R-:W-:Y:S02]  /*2d600*/  IMAD.U32 R7, RZ, RZ, UR12 ;  /* 0x0000000cff077e24 */ /* 0x000fe4000f8e00ff */
[----:B------:R-:W-:Y:S02]  /*2d610*/  IMAD.IADD R5, R25, 0x1, R5 ;  /* 0x0000000119057824 */ /* 0x000fe400078e0205 */
[----:B------:R-:W-:Y:S01]  /*2d620*/  FMUL R6, R6, UR38 ;  /* 0x0000002606067c20 */ /* 0x000fe20008400000 */
[----:B------:R-:W-:Y:S01]  /*2d630*/  IMAD.U32 R4, RZ, RZ, UR13 ;  /* 0x0000000dff047e24 */ /* 0x000fe2000f8e00ff */
[----:B------:R-:W-:-:S04]  /*2d640*/  IADD3 R24, P0, P1, R24, UR8, R7 ;  /* 0x0000000818187c10 */ /* 0x000fc8000f91e007 */
[----:B------:R-:W-:Y:S01]  /*2d650*/  IADD3.X R25, R5, UR7, R4, P0, P1 ;  /* 0x0000000705197c10 */ /* 0x000fe200087e2404 */
[----:B--2---:R-:W-:-:S05]  /*2d660*/  FFMA R6, R8, UR39, R6 ;  /* 0x0000002708067c23 */ /* 0x004fca0008000006 */
[----:B------:R-:W-:-:S05]  /*2d670*/  F2FP.SATFINITE.E4M3.F32.PACK_AB_MERGE_C R5, RZ, R6, RZ ;  /* 0x00000006ff05723e */ /* 0x000fca00048070ff */
[----:B------:R1:W-:Y:S01]  /*2d680*/  STG.E.U8 desc[UR44][R24.64+0x99], R5 ;  /* 0x0000990518007986 */ /* 0x0003e2000c10112c */
[----:B------:R-:W-:Y:S05]  /*2d690*/  BRA `(.L_x_41) ;  /* 0x000000fc007c7947 */ /* 0x000fea0003800000 */
.L_x_38:
[C---:B------:R-:W-:Y:S01]  /*2d6a0*/  ISETP.GE.AND P4, PT, R28.reuse, 0x1, PT ;  /* 0x000000011c00780c */ /* 0x040fe20003f86270 */
[----:B------:R-:W2:Y:S03]  /*2d6b0*/  LDL.LU R40, [R1+0x1c0] ;  /* 0x0001c00001287983 */ /* 0x000ea60000300800 */
[----:B------:R-:W-:Y:S01]  /*2d6c0*/  ISETP.LT.OR P0, PT, R29, 0x1, !P4 ;  /* 0x000000011d00780c */ /* 0x000fe20006701670 */
[----:B------:R-:W-:Y:S01]  /*2d6d0*/  FMUL R31, R7, UR39 ;  /* 0x00000027071f7c20 */ /* 0x000fe20008400000 */
[----:B------:R-:W-:Y:S01]  /*2d6e0*/  ISETP.GE.AND P6, PT, R28, 0x9, PT ;  /* 0x000000091c00780c */ /* 0x000fe20003fc6270 */
[----:B------:R-:W-:Y:S01]  /*2d6f0*/  FMUL R8, R8, UR39 ;  /* 0x0000002708087c20 */ /* 0x000fe20008400000 */
[----:B------:R-:W-:Y:S01]  /*2d700*/  FMUL R9, R9, UR39 ;  /* 0x0000002709097c20 */ /* 0x000fe20008400000 */
[----:B------:R-:W-:Y:S01]  /*2d710*/  FMUL R10, R10, UR39 ;  /* 0x000000270a0a7c20 */ /* 0x000fe20008400000 */
[----:B------:R-:W-:Y:S01]  /*2d720*/  FMUL R11, R11, UR39 ;  /* 0x000000270b0b7c20 */ /* 0x000fe20008400000 */
[----:B------:R-:W-:Y:S01]  /*2d730*/  FMUL R12, R12, UR39 ;  /* 0x000000270c0c7c20 */ /* 0x000fe20008400000 */
[----:B-----5:R-:W-:Y:S01]  /*2d740*/  LOP3.LUT R0, R0, 0xfffeffff, RZ, 0xc0, !PT ;  /* 0xfffeffff00007812 */ /* 0x020fe200078ec0ff */
[----:B------:R-:W-:Y:S01]  /*2d750*/  FMUL R13, R13, UR39 ;  /* 0x000000270d0d7c20 */ /* 0x000fe20008400000 */
[----:B------:R-:W-:Y:S01]  /*2d760*/  FMUL R14, R14, UR39 ;  /* 0x000000270e0e7c20 */ /* 0x000fe20008400000 */
[----:B------:R-:W-:Y:S01]  /*2d770*/  LOP3.LUT R3, R3, 0xfff7ffff, RZ, 0xc0, !PT ;  /* 0xfff7ffff03037812 */ /* 0x000fe200078ec0ff */
[----:B------:R-:W-:Y:S01]  /*2d780*/  FMUL R15, R15, UR39 ;  /* 0x000000270f0f7c20 */ /* 0x000fe20008400000 */
[----:B------:R-:W0:Y:S01]  /*2d790*/  @!P0 LDC.64 R26, c[0x0][0x5c0] ;  /* 0x00017000ff1a8b82 */ /* 0x000e220000000a00 */
[----:B------:R-:W-:Y:S01]  /*2d7a0*/  F2FP.SATFINITE.E4M3.F32.PACK_AB_MERGE_C R31, RZ, R31, RZ ;  /* 0x0000001fff1f723e */ /* 0x000fe200048070ff */
[----:B------:R-:W-:Y:S01]  /*2d7b0*/  FMUL R16, R16, UR39 ;  /* 0x0000002710107c20 */ /* 0x000fe20008400000 */
        /* <DEDUP_REMOVED lines=9> */
[----:B------:R-:W3:Y:S01]  /*2d850*/  LDL.LU R39, [R1+0x1c4] ;  /* 0x0001c40001277983 */ /* 0x000ee20000300800 */
[----:B0-----:R-:W-:Y:S01]  /*2d860*/  @!P0 IADD3 R6, P1, R24, R26, RZ ;  /* 0x0000001a18068210 */ /* 0x001fe20007f3e0ff */
[----:B------:R-:W-:Y:S01]  /*2d870*/  FMUL R234, R234, UR39 ;  /* 0x00000027eaea7c20 */ /* 0x000fe20008400000 */
[----:B------:R-:W-:Y:S01]  /*2d880*/  F2FP.SATFINITE.E4M3.F32.PACK_AB_MERGE_C R8, RZ, R8, RZ ;  /* 0x00000008ff08723e */ /* 0x000fe200048070ff */
[----:B------:R-:W-:Y:S01]  /*2d890*/  FMUL R235, R235, UR39 ;  /* 0x00000027ebeb7c20 */ /* 0x000fe20008400000 */
[----:B------:R-:W-:Y:S01]  /*2d8a0*/  F2FP.SATFINITE.E4M3.F32.PACK_AB_MERGE_C R9, RZ, R9, RZ ;  /* 0x00000009ff09723e */ /* 0x000fe200048070ff */
[----:B------:R-:W-:Y:S01]  /*2d8b0*/  @!P0 IMAD.X R7, R30, 0x1, R27, P1 ;  /* 0x000000011e078824 */ /* 0x000fe200008e061b */
[----:B------:R-:W-:Y:S01]  /*2d8c0*/  F2FP.SATFINITE.E4M3.F32.PACK_AB_MERGE_C R10, RZ, R10, RZ ;  /* 0x0000000aff0a723e */ /* 0x000fe200048070ff */
[----:B------:R-:W-:Y:S01]  /*2d8d0*/  FMUL R236, R236, UR39 ;  /* 0x00000027ecec7c20 */ /* 0x000fe20008400000 */
[----:B------:R-:W-:Y:S01]  /*2d8e0*/  F2FP.SATFINITE.E4M3.F32.PACK_AB_MERGE_C R11, RZ, R11, RZ ;  /* 0x0000000bff0b723e */ /* 0x000fe200048070ff */
[----:B------:R-:W-:Y:S01]  /*2d8f0*/  FMUL R237, R237, UR39 ;  /* 0x00000027eded7c20 */ /* 0x000fe20008400000 */
[----:B------:R0:W-:Y:S01]  /*2d900*/  @!P0 STG.E.U8 desc[UR44][R6.64], R31 ;  /* 0x0000001f06008986 */ /* 0x0001e2000c10112c */
[----:B------:R-:W-:-:S02]  /*2d910*/  ISETP.LT.OR P0, PT, R29, 0x2, !P4 ;  /* 0x000000021d00780c */ /* 0x000fc40006701670 */
[----:B------:R-:W-:Y:S01]  /*2d920*/  F2FP.SATFINITE.E4M3.F32.PACK_AB_MERGE_C R12, RZ, R12, RZ ;  /* 0x0000000cff0c723e */ /* 0x000fe200048070ff */
[----:B------:R-:W4:Y:S01]  /*2d930*/  LDL.LU R38, [R1+0x1c8] ;  /* 0x0001c80001267983 */ /* 0x000f220000300800 */
[----:B------:R-:W-:Y:S02]  /*2d940*/  ISETP.LT.OR P5, PT, R29, 0x12, !P6 ;  /* 0x000000121d00780c */ /* 0x000fe400077a1670 */
[----:B------:R-:W-:Y:S02]  /*2d950*/  @P4 LOP3.LUT R0, R0, 0x10000, RZ, 0xfc, !PT ;  /* 0x0001000000004812 */ /* 0x000fe400078efcff */
[----:B------:R-:W-:Y:S02]  /*2d960*/  F2FP.SATFINITE.E4M3.F32.PACK_AB_MERGE_C R13, RZ, R13, RZ ;  /* 0x0000000dff0d723e */ /* 0x000fe400048070ff */
[----:B------:R-:W-:Y:S02]  /*2d970*/  F2FP.SATFINITE.E4M3.F32.PACK_AB_MERGE_C R14, RZ, R14, RZ ;  /* 0x0000000eff0e723e */ /* 0x000fe400048070ff */
[----:B------:R-:W-:Y:S01]  /*2d980*/  LOP3.LUT R0, R0, 0xffff7fff, RZ, 0xc0, !PT ;  /* 0xffff7fff00007812 */ /* 0x000fe200078ec0ff */
[----:B0-----:R-:W0:Y:S01]  /*2d990*/  @!P0 LDC.64 R6, c[0x0][0x5c0] ;  /* 0x00017000ff068b82 */ /* 0x001e220000000a00 */
[----:B------:R-:W-:-:S02]  /*2d9a0*/  F2FP.SATFINITE.E4M3.F32.PACK_AB_MERGE_C R15, RZ, R15, RZ ;  /* 0x0000000fff0f723e */ /* 0x000fc400048070ff */
[----:B------:R-:W-:Y:S02]  /*2d9b0*/  @P6 LOP3.LUT R0, R0, 0x8000, RZ, 0xfc, !PT ;  /* 0x0000800000006812 */ /* 0x000fe400078efcff */
[----:B------:R-:W-:Y:S02]  /*2d9c0*/  F2FP.SATFINITE.E4M3.F32.PACK_AB_MERGE_C R16, RZ, R16, RZ ;  /* 0x00000010ff10723e */ /* 0x000fe400048070ff */
[----:B------:R-:W-:Y:S02]  /*2d9d0*/  F2FP.SATFINITE.E4M3.F32.PACK_AB_MERGE_C R17, RZ, R17, RZ ;  /* 0x00000011ff11723e */ /* 0x000fe400048070ff */
[----:B------:R-:W-:Y:S02]  /*2d9e0*/  F2FP.SATFINITE.E4M3.F32.PACK_AB_MERGE_C R18, RZ, R18, RZ ;  /* 0x00000012ff12723e */ /* 0x000fe400048070ff */
[----:B------:R-:W-:Y:S02]  /*2d9f0*/  F2FP.SATFINITE.E4M3.F32.PACK_AB_MERGE_C R19, RZ, R19, RZ ;  /* 0x00000013ff13723e */ /* 0x000fe400048070ff */
[----:B------:R-:W-:-:S02]  /*2da00*/  F2FP.SATFINITE.E4M3.F32.PACK_AB_MERGE_C R20, RZ, R20, RZ ;  /* 0x00000014ff14723e */ /* 0x000fc400048070ff */
[----:B------:R-:W-:Y:S02]  /*2da10*/  F2FP.SATFINITE.E4M3.F32.PACK_AB_MERGE_C R21, RZ, R21, RZ ;  /* 0x00000015ff15723e */ /* 0x000fe400048070ff */
[----:B------:R-:W-:Y:S02]  /*2da20*/  F2FP.SATFINITE.E4M3.F32.PACK_AB_MERGE_C R22, RZ, R22, RZ ;  /* 0x00000016ff16723e */ /* 0x000fe400048070ff */
[----:B------:R-:W-:Y:S02]  /*2da30*/  F2FP.SATFINITE.E4M3.F32.PACK_AB_MERGE_C R23, RZ, R23, RZ ;  /* 0x00000017ff17723e */ /* 0x000fe400048070ff */
[----:B------:R-:W-:Y:S02]  /*2da40*/  F2FP.SATFINITE.E4M3.F32.PACK_AB_MERGE_C R232, RZ, R232, RZ ;  /* 0x000000e8ffe8723e */ /* 0x000fe400048070ff */
[----:B------:R-:W-:Y:S02]  /*2da50*/  F2FP.SATFINITE.E4M3.F32.PACK_AB_MERGE_C R233, RZ, R233, RZ ;  /* 0x000000e9ffe9723e */ /* 0x000fe400048070ff */
[----:B0-----:R-:W-:-:S02]  /*2da60*/  @!P0 IADD3 R6, P1, R24, R6, RZ ;  /* 0x0000000618068210 */ /* 0x001fc40007f3e0ff */
[----:B------:R-:W-:Y:S02]  /*2da70*/  F2FP.SATFINITE.E4M3.F32.PACK_AB_MERGE_C R234, RZ, R234, RZ ;  /* 0x000000eaffea723e */ /* 0x000fe400048070ff */
[----:B------:R-:W-:Y:S01]  /*2da80*/  F2FP.SATFINITE.E4M3.F32.PACK_AB_MERGE_C R235, RZ, R235, RZ ;  /* 0x000000ebffeb723e */ /* 0x000fe200048070ff */
[----:B------:R-:W-:Y:S01]  /*2da90*/  @!P0 IMAD.X R7, R30, 0x1, R7, P1 ;  /* 0x000000011e078824 */ /* 0x000fe200008e0607 */
[C---:B------:R-:W-:Y:S02]  /*2daa0*/  ISETP.LT.OR P1, PT, R29.reuse, 0x1, !P6 ;  /* 0x000000011d00780c */ /* 0x040fe40007721670 */
[----:B------:R-:W-:Y:S02]  /*2dab0*/  F2FP.SATFINITE.E4M3.F32.PACK_AB_MERGE_C R236, RZ, R236, RZ ;  /* 0x000000ecffec723e */ /* 0x000fe400048070ff */
[----:B------:R0:W-:Y:S01]  /*2dac0*/  @!P0 STG.E.U8 desc[UR44][R6.64+0x1], R8 ;  /* 0x0000010806008986 */ /* 0x0001e2000c10112c */
[----:B------:R-:W-:Y:S02]  /*2dad0*/  ISETP.LT.OR P0, PT, R29, 0x2, !P6 ;  /* 0x000000021d00780c */ /* 0x000fe40007701670 */
[----:B------:R-:W-:-:S06]  /*2dae0*/  F2FP.SATFINITE.E4M3.F32.PACK_AB_MERGE_C R237, RZ, R237, RZ ;  /* 0x000000edffed723e */ /* 0x000fcc00048070ff */
[----:B0-----:R-:W0:Y:S02]  /*2daf0*/  @!P1 LDC.64 R6, c[0x0][0x5c0] ;  /* 0x00017000ff069b82 */ /* 0x001e240000000a00 */
[----:B0-----:R-:W-:-:S04]  /*2db00*/  @!P1 IADD3 R6, P2, P3, R24, UR8, R6 ;  /* 0x0000000818069c10 */ /* 0x001fc8000fb5e006 */
[----:B------:R-:W-:-:S05]  /*2db10*/  @!P1 IADD3.X R7, R30, UR7, R7, P2, P3 ;  /* 0x000000071e079c10 */ /* 0x000fca00097e6407 */
[----:B------:R0:W-:Y:S01]  /*2db20*/  @!P1 STG.E.U8 desc[UR44][R6.64], R9 ;  /* 0x0000000906009986 */ /* 0x0001e2000c10112c */
[----:B------:R-:W-:Y:S01]  /*2db30*/  ISETP.LT.OR P1, PT, R29, 0x9, !P4 ;  /* 0x000000091d00780c */ /* 0x000fe20006721670 */
[----:B0-----:R-:W0:Y:S02]  /*2db40*/  @!P0 LDC.64 R6, c[0x0][0x5c0] ;  /* 0x00017000ff068b82 */ /* 0x001e240000000a00 */
[----:B0-----:R-:W-:-:S04]  /*2db50*/  @!P0 IADD3 R6, P2, P3, R24, UR8, R6 ;  /* 0x0000000818068c10 */ /* 0x001fc8000fb5e006 */
[----:B------:R-:W-:Y:S02]  /*2db60*/  @!P0 IADD3.X R7, R30, UR7, R7, P2, P3 ;  /* 0x000000071e078c10 */ /* 0x000fe400097e6407 */
[----:B------:R-:W-:-:S03]  /*2db70*/  ISETP.LT.OR P2, PT, R29, 0xa, !P4 ;  /* 0x0000000a1d00780c */ /* 0x000fc60006741670 */
[----:B------:R0:W-:Y:S10]  /*2db80*/  @!P0 STG.E.U8 desc[UR44][R6.64+0x1], R10 ;  /* 0x0000010a06008986 */ /* 0x0001f4000c10112c */
[----:B------:R-:W1:Y:S08]  /*2db90*/  @!P2 LDC.64 R8, c[0x0][0x5c0] ;  /* 0x00017000ff08ab82 */ /* 0x000e700000000a00 */
[----:B0-----:R-:W0:Y:S02]  /*2dba0*/  @!P1 LDC.64 R6, c[0x0][0x5c0] ;  /* 0x00017000ff069b82 */ /* 0x001e240000000a00 */
[----:B0-----:R-:W-:-:S05]  /*2dbb0*/  @!P1 IADD3 R6, P0, R24, R6, RZ ;  /* 0x0000000618069210 */ /* 0x001fca0007f1e0ff */
[----:B------:R-:W-:Y:S01]  /*2dbc0*/  @!P1 IMAD.X R7, R30, 0x1, R7, P0 ;  /* 0x000000011e079824 */ /* 0x000fe200000e0607 */
[----:B------:R-:W-:-:S04]  /*2dbd0*/  ISETP.LT.OR P0, PT, R29, 0xa, !P6 ;  /* 0x0000000a1d00780c */ /* 0x000fc80007701670 */
[----:B------:R1:W-:Y:S01]  /*2dbe0*/  @!P1 STG.E.U8 desc[UR44][R6.64+0x8], R11 ;  /* 0x0000080b06009986 */ /* 0x0003e2000c10112c */
[----:B------:R-:W-:Y:S02]  /*2dbf0*/  ISETP.LT.OR P1, PT, R29, 0x9, !P6 ;  /* 0x000000091d00780c */ /* 0x000fe40007721670 */
[----:B-1----:R-:W-:-:S05]  /*2dc00*/  @!P2 IADD3 R6, P3, R24, R8, RZ ;  /* 0x000000081806a210 */ /* 0x002fca0007f7e0ff */
[----:B------:R-:W-:-:S06]  /*2dc10*/  @!P2 IMAD.X R7, R30, 0x1, R9, P3 ;  /* 0x000000011e07a824 */ /* 0x000fcc00018e0609 */
[----:B------:R-:W0:Y:S01]  /*2dc20*/  @!P1 LDC.64 R8, c[0x0][0x5c0] ;  /* 0x00017000ff089b82 */ /* 0x000e220000000a00 */
[----:B------:R1:W-:Y:S07]  /*2dc30*/  @!P2 STG.E.U8 desc[UR44][R6.64+0x9], R12 ;  /* 0x0000090c0600a986 */ /* 0x0003ee000c10112c */
[----:B-1----:R-:W1:Y:S01]  /*2dc40*/  @!P0 LDC.64 R6, c[0x0][0x5c0] ;  /* 0x00017000ff068b82 */ /* 0x002e620000000a00 */
[----:B0-----:R-:W-:-:S04]  /*2dc50*/  @!P1 IADD3 R10, P2, P3, R24, UR8, R8 ;  /* 0x00000008180a9c10 */ /* 0x001fc8000fb5e008 */
[----:B------:R-:W-:-:S05]  /*2dc60*/  @!P1 IADD3.X R11, R30, UR7, R9, P2, P3 ;  /* 0x000000071e0b9c10 */ /* 0x000fca00097e6409 */
[----:B------:R0:W-:Y:S01]  /*2dc70*/  @!P1 STG.E.U8 desc[UR44][R10.64+0x8], R13 ;  /* 0x0000080d0a009986 */ /* 0x0001e2000c10112c */
[----:B-1----:R-:W-:-:S04]  /*2dc80*/  @!P0 IADD3 R8, P2, P3, R24, UR8, R6 ;  /* 0x0000000818088c10 */ /* 0x002fc8000fb5e006 */
[----:B------:R-:W-:Y:S02]  /*2dc90*/  @!P0 IADD3.X R9, R30, UR7, R7, P2, P3 ;  /* 0x000000071e098c10 */ /* 0x000fe400097e6407 */
[----:B------:R-:W-:-:S03]  /*2dca0*/  ISETP.LT.OR P2, PT, R29, 0x11, !P6 ;  /* 0x000000111d00780c */ /* 0x000fc60007741670 */
[----:B------:R-:W-:Y:S10]  /*2dcb0*/  @!P0 STG.E.U8 desc[UR44][R8.64+0x9], R14 ;  /* 0x0000090e08008986 */ /* 0x000ff4000c10112c */
[----:B------:R-:W1:Y:S02]  /*2dcc0*/  @!P2 LDC.64 R6, c[0x0][0x5c0] ;  /* 0x00017000ff06ab82 */ /* 0x000e640000000a00 */
[----:B-1----:R-:W-:-:S04]  /*2dcd0*/  @!P2 IADD3 R26, P3, P4, R24, UR8, R6 ;  /* 0x00000008181aac10 */ /* 0x002fc8000fc7e006 */
[----:B------:R-:W-:Y:S02]  /*2dce0*/  @!P2 IADD3.X R27, R30, UR7, R7, P3, P4 ;  /* 0x000000071e1bac10 */ /* 0x000fe40009fe8407 */
[----:B------:R-:W0:Y:S02]  /*2dcf0*/  @!P5 LDC.64 R6, c[0x0][0x5c0] ;  /* 0x00017000ff06db82 */ /* 0x000e240000000a00 */
[----:B0-----:R-:W-:-:S04]  /*2dd00*/  @!P5 IADD3 R10, P1, P3, R24, UR8, R6 ;  /* 0x00000008180adc10 */ /* 0x001fc8000fb3e006 */
[----:B------:R-:W-:Y:S02]  /*2dd10*/  @!P5 IADD3.X R11, R30, UR7, R7, P1, P3 ;  /* 0x000000071e0bdc10 */ /* 0x000fe40008fe6407 */
[----:B------:R-:W-:-:S13]  /*2dd20*/  ISETP.LT.OR P3, PT, R29, 0x19, !P6 ;  /* 0x000000191d00780c */ /* 0x000fda0007761670 */
[----:B------:R-:W0:Y:S01]  /*2dd30*/  @!P3 LDC.64 R6, c[0x0][0x5c0] ;  /* 0x00017000ff06bb82 */ /* 0x000e220000000a00 */
[----:B------:R-:W-:-:S04]  /*2dd40*/  @P3 LOP3.LUT R3, R3, 0x80000, RZ, 0xfc, !PT ;  /* 0x0008000003033812 */ /* 0x000fc800078efcff */
[----:B------:R-:W-:Y:S02]  /*2dd50*/  LOP3.LUT R3, R3, 0xffefffff, RZ, 0xc0, !PT ;  /* 0xffefffff03037812 */ /* 0x000fe400078ec0ff */
[----:B0-----:R-:W-:-:S04]  /*2dd60*/  @!P3 IADD3 R32, P0, P1, R24, UR8, R6 ;  /* 0x000000081820bc10 */ /* 0x001fc8000f91e006 */
[----:B------:R-:W-:Y:S02]  /*2dd70*/  @!P3 IADD3.X R33, R30, UR7, R7, P0, P1 ;  /* 0x000000071e21bc10 */ /* 0x000fe400087e2407 */
[C---:B------:R-:W-:Y:S02]  /*2dd80*/  LOP3.LUT P3, RZ, R0.reuse, 0x10000, RZ, 0xc0, !PT ;  /* 0x0001000000ff7812 */ /* 0x040fe4000786c0ff */
[----:B------:R-:W-:Y:S02]  /*2dd90*/  LOP3.LUT R0, R0, 0xfffffffd, RZ, 0xc0, !PT ;  /* 0xfffffffd00007812 */ /* 0x000fe400078ec0ff */
[----:B------:R-:W-:-:S09]  /*2dda0*/  ISETP.LT.OR P0, PT, R29, 0x11, !P3 ;  /* 0x000000111d00780c */ /* 0x000fd20005f01670 */
[----:B------:R-:W-:-:S04]  /*2ddb0*/  @P3 LOP3.LUT R3, R3, 0x100000, RZ, 0xfc, !PT ;  /* 0x0010000003033812 */ /* 0x000fc800078efcff */
[----:B------:R-:W0:Y:S02]  /*2ddc0*/  @!P0 LDC.64 R6, c[0x0][0x5c0] ;  /* 0x00017000ff068b82 */ /* 0x000e240000000a00 */
[----:B0-----:R-:W-:-:S05]  /*2ddd0*/  @!P0 IADD3 R6, P1, R24, R6, RZ ;  /* 0x0000000618068210 */ /* 0x001fca0007f3e0ff */
[----:B------:R-:W-:-:S05]  /*2dde0*/  @!P0 IMAD.X R7, R30, 0x1, R7, P1 ;  /* 0x000000011e078824 */ /* 0x000fca00008e0607 */
[----:B------:R0:W-:Y:S01]  /*2ddf0*/  @!P0 STG.E.U8 desc[UR44][R6.64+0x10], R15 ;  /* 0x0000100f06008986 */ /* 0x0001e2000c10112c */
[----:B------:R-:W-:-:S13]  /*2de00*/  ISETP.LT.OR P0, PT, R29, 0x12, !P3 ;  /* 0x000000121d00780c */ /* 0x000fda0005f01670 */
[----:B0-----:R-:W0:Y:S02]  /*2de10*/  @!P0 LDC.64 R6, c[0x0][0x5c0] ;  /* 0x00017000ff068b82 */ /* 0x001e240000000a00 */
[----:B0-----:R-:W-:-:S05]  /*2de20*/  @!P0 IADD3 R6, P1, R24, R6, RZ ;  /* 0x0000000618068210 */ /* 0x001fca0007f3e0ff */
[----:B------:R-:W-:Y:S01]  /*2de30*/  @!P0 IMAD.X R7, R30, 0x1, R7, P1 ;  /* 0x000000011e078824 */ /* 0x000fe200008e0607 */
[----:B------:R-:W-:-:S04]  /*2de40*/  ISETP.LT.OR P1, PT, R29, 0x1a, !P6 ;  /* 0x0000001a1d00780c */ /* 0x000fc80007721670 */
[----:B------:R0:W-:Y:S04]  /*2de50*/  @!P0 STG.E.U8 desc[UR44][R6.64+0x11], R16 ;  /* 0x0000111006008986 */ /* 0x0001e8000c10112c */
[----:B------:R1:W-:Y:S04]  /*2de60*/  @!P2 STG.E.U8 desc[UR44][R26.64+0x10], R17 ;  /* 0x000010111a00a986 */ /* 0x0003e8000c10112c */
[----:B------:R-:W-:Y:S01]  /*2de70*/  @!P5 STG.E.U8 desc[UR44][R10.64+0x11], R18 ;  /* 0x000011120a00d986 */ /* 0x000fe2000c10112c */
[----:B0-----:R-:W0:Y:S02]  /*2de80*/  @!P1 LDC.64 R6, c[0x0][0x5c0] ;  /* 0x00017000ff069b82 */ /* 0x001e240000000a00 */
[----:B0-----:R-:W-:-:S04]  /*2de90*/  @!P1 IADD3 R12, P0, P4, R24, UR8, R6 ;  /* 0x00000008180c9c10 */ /* 0x001fc8000fc1e006 */
[----:B------:R-:W-:Y:S02]  /*2dea0*/  @!P1 IADD3.X R13, R30, UR7, R7, P0, P4 ;  /* 0x000000071e0d9c10 */ /* 0x000fe400087e8407 */
[----:B------:R-:W-:-:S04]  /*2deb0*/  ISETP.GE.AND P0, PT, R28, 0x81, PT ;  /* 0x000000811c00780c */ /* 0x000fc80003f06270 */
[C---:B------:R-:W-:Y:S02]  /*2dec0*/  ISETP.LT.OR P4, PT, R29.reuse, 0x1, !P0 ;  /* 0x000000011d00780c */ /* 0x040fe40004781670 */
[----:B------:R-:W-:-:S11]  /*2ded0*/  ISETP.LT.OR P2, PT, R29, 0x2, !P0 ;  /* 0x000000021d00780c */ /* 0x000fd60004741670 */
[----:B------:R-:W0:Y:S02]  /*2dee0*/  @!P4 LDC.64 R6, c[0x0][0x5c0] ;  /* 0x00017000ff06cb82 */ /* 0x000e240000000a00 */
[----:B0-----:R-:W-:-:S04]  /*2def0*/  @!P4 IADD3 R14, P3, P6, R24, UR6, R6 ;  /* 0x00000006180ecc10 */ /* 0x001fc8000fe7e006 */
        /* <DEDUP_REMOVED lines=9> */
[----:B-1----:R-:W-:Y:S02]  /*2df90*/  @!P3 IADD3.X R17, R30, UR5, R7, P5, P6 ;  /* 0x000000051e11bc10 */ /* 0x002fe4000afec407 */
[----:B------:R-:W-:-:S04]  /*2dfa0*/  LOP3.LUT P3, RZ, R3, 0x100000, RZ, 0xc0, !PT ;  /* 0x0010000003ff7812 */ /* 0x000fc8000786c0ff */
[----:B------:R-:W-:-:S13]  /*2dfb0*/  ISETP.LT.OR P5, PT, R29, 0x19, !P3 ;  /* 0x000000191d00780c */ /* 0x000fda0005fa1670 */
[----:B------:R-:W0:Y:S02]  /*2dfc0*/  @!P5 LDC.64 R6, c[0x0][0x5c0] ;  /* 0x00017000ff06db82 */ /* 0x000e240000000a00 */
[----:B0-----:R-:W-:-:S05]  /*2dfd0*/  @!P5 IADD3 R6, P6, R24, R6, RZ ;  /* 0x000000061806d210 */ /* 0x001fca0007fde0ff */
[----:B------:R-:W-:-:S05]  /*2dfe0*/  @!P5 IMAD.X R7, R30, 0x1, R7, P6 ;  /* 0x000000011e07d824 */ /* 0x000fca00030e0607 */
[----:B------:R0:W-:Y:S01]  /*2dff0*/  @!P5 STG.E.U8 desc[UR44][R6.64+0x18], R19 ;  /* 0x000018130600d986 */ /* 0x0001e2000c10112c */
[C---:B------:R-:W-:Y:S02]  /*2e000*/  ISETP.LT.OR P5, PT, R29.reuse, 0x1a, !P3 ;  /* 0x0000001a1d00780c */ /* 0x040fe40005fa1670 */
[----:B------:R-:W-:-:S11]  /*2e010*/  ISETP.LT.OR P3, PT, R29, 0xa, !P0 ;  /* 0x0000000a1d00780c */ /* 0x000fd60004761670 */
[----:B0-----:R-:W0:Y:S02]  /*2e020*/  @!P5 LDC.64 R6, c[0x0][0x5c0] ;  /* 0x00017000ff06db82 */ /* 0x001e240000000a00 */
[----:B------:R-:W-:-:S04]  /*2e030*/  @P3 LOP3.LUT R0, R0, 0x1, RZ, 0xfc, !PT ;  /* 0x0000000100003812 */ /* 0x000fc800078efcff */
[----:B------:R-:W-:Y:S02]  /*2e040*/  LOP3.LUT R0, R0, 0xfffffff7, RZ, 0xc0, !PT ;  /* 0xfffffff700007812 */ /* 0x000fe400078ec0ff */
[----:B0-----:R-:W-:-:S05]  /*2e050*/  @!P5 IADD3 R6, P6, R24, R6, RZ ;  /* 0x000000061806d210 */ /* 0x001fca0007fde0ff */
[----:B------:R-:W-:-:S05]  /*2e060*/  @!P5 IMAD.X R7, R30, 0x1, R7, P6 ;  /* 0x000000011e07d824 */ /* 0x000fca00030e0607 */
[----:B------:R0:W-:Y:S02]  /*2e070*/  @!P5 STG.E.U8 desc[UR44][R6.64+0x19], R20 ;  /* 0x000019140600d986 */ /* 0x0001e4000c10112c */
[----:B0-----:R-:W0:Y:S02]  /*2e080*/  @!P3 LDC.64 R6, c[0x0][0x5c0] ;  /* 0x00017000ff06bb82 */ /* 0x001e240000000a00 */
        /* <DEDUP_REMOVED lines=8> */
[----:B------:R-:W-:Y:S02]  /*2e110*/  ISETP.LT.OR P6, PT, R29, 0x12, !P0 ;  /* 0x000000121d00780c */ /* 0x000fe400047c1670 */
[C---:B------:R-:W-:Y:S02]  /*2e120*/  LOP3.LUT P3, RZ, R3.reuse, 0x80000, RZ, 0xc0, !PT ;  /* 0x0008000003ff7812 */ /* 0x040fe4000786c0ff */
[----:B------:R-:W-:-:S04]  /*2e130*/  LOP3.LUT R3, R3, 0xffffff7f, RZ, 0xc0, !PT ;  /* 0xffffff7f03037812 */ /* 0x000fc800078ec0ff */
[----:B------:R-:W-:-:S04]  /*2e140*/  @P0 LOP3.LUT R3, R3, 0x80, RZ, 0xfc, !PT ;  /* 0x0000008003030812 */ /* 0x000fc800078efcff */
[----:B------:R-:W-:Y:S01]  /*2e150*/  LOP3.LUT R3, R3, 0xfffeffff, RZ, 0xc0, !PT ;  /* 0xfffeffff03037812 */ /* 0x000fe200078ec0ff */
[----:B------:R-:W0:Y:S01]  /*2e160*/  @!P6 LDC.64 R6, c[0x0][0x5c0] ;  /* 0x00017000ff06eb82 */ /* 0x000e220000000a00 */
[----:B------:R-:W-:Y:S01]  /*2e170*/  @P6 LOP3.LUT R0, R0, 0x4, RZ, 0xfc, !PT ;  /* 0x0000000400006812 */ /* 0x000fe200078efcff */
[----:B------:R-:W-:Y:S03]  /*2e180*/  @!P3 STG.E.U8 desc[UR44][R32.64+0x18], R21 ;  /* 0x000018152000b986 */ /* 0x000fe6000c10112c */
[----:B------:R-:W-:Y:S01]  /*2e190*/  LOP3.LUT R0, R0, 0xffffffef, RZ, 0xc0, !PT ;  /* 0xffffffef00007812 */ /* 0x000fe200078ec0ff */
[----:B------:R1:W-:Y:S04]  /*2e1a0*/  @!P1 STG.E.U8 desc[UR44][R12.64+0x19], R22 ;  /* 0x000019160c009986 */ /* 0x0003e8000c10112c */
[----:B------:R-:W-:Y:S04]  /*2e1b0*/  @!P4 STG.E.U8 desc[UR44][R14.64], R23 ;  /* 0x000000170e00c986 */ /* 0x000fe8000c10112c */
[----:B------:R2:W-:Y:S01]  /*2e1c0*/  @!P2 STG.E.U8 desc[UR44][R8.64+0x1], R232 ;  /* 0x000001e80800a986 */ /* 0x0005e2000c10112c */
[----:B------:R-:W-:Y:S01]  /*2e1d0*/  ISETP.GE.AND P2, PT, R28, 0x89, PT ;  /* 0x000000891c00780c */ /* 0x000fe20003f46270 */
[----:B-1----:R-:W-:-:S02]  /*2e1e0*/  IMAD.U32 R12, RZ, RZ, UR8 ;  /* 0x00000008ff0c7e24 */ /* 0x002fc4000f8e00ff */
[----:B------:R-:W-:Y:S01]  /*2e1f0*/  IMAD.U32 R13, RZ, RZ, UR7 ;  /* 0x00000007ff0d7e24 */ /* 0x000fe2000f8e00ff */
[----:B0-----:R-:W-:Y:S01]  /*2e200*/  @!P6 IADD3 R32, P3, P5, R24, UR6, R6 ;  /* 0x000000061820ec10 */ /* 0x001fe2000fd7e006 */
[----:B--2---:R-:W-:-:S03]  /*2e210*/  IMAD.U32 R8, RZ, RZ, UR8 ;  /* 0x00000008ff087e24 */ /* 0x004fc6000f8e00ff */
[----:B------:R-:W-:Y:S01]  /*2e220*/  @!P6 IADD3.X R33, R30, UR5, R7, P3, P5 ;  /* 0x000000051e21ec10 */ /* 0x000fe20009fea407 */
[----:B------:R-:W-:Y:S01]  /*2e230*/  IMAD.U32 R9, RZ, RZ, UR7 ;  /* 0x00000007ff097e24 */ /* 0x000fe2000f8e00ff */
[----:B------:R-:W-:-:S13]  /*2e240*/  ISETP.LT.OR P6, PT, R29, 0x19, !P0 ;  /* 0x000000191d00780c */ /* 0x000fda00047c1670 */
[----:B------:R-:W0:Y:S01]  /*2e250*/  @!P6 LDC.64 R6, c[0x0][0x5c0] ;  /* 0x00017000ff06eb82 */ /* 0x000e220000000a00 */
[----:B------:R-:W-:-:S04]  /*2e260*/  @P6 LOP3.LUT R0, R0, 0x10, RZ, 0xfc, !PT ;  /* 0x0000001000006812 */ /* 0x000fc800078efcff */
[----:B------:R-:W-:Y:S02]  /*2e270*/  LOP3.LUT R0, R0, 0xffffffdf, RZ, 0xc0, !PT ;  /* 0xffffffdf00007812 */ /* 0x000fe400078ec0ff */
[----:B0-----:R-:W-:-:S04]  /*2e280*/  @!P6 IADD3 R34, P1, P3, R24, UR6, R6 ;  /* 0x000000061822ec10 */ /* 0x001fc8000fb3e006 */
[----:B------:R-:W-:Y:S02]  /*2e290*/  @!P6 IADD3.X R35, R30, UR5, R7, P1, P3 ;  /* 0x000000051e23ec10 */ /* 0x000fe40008fe6407 */
[----:B------:R-:W-:-:S13]  /*2e2a0*/  ISETP.LT.OR P1, PT, R29, 0x1a, !P0 ;  /* 0x0000001a1d00780c */ /* 0x000fda0004721670 */
[----:B------:R-:W-:-:S04]  /*2e2b0*/  @P1 LOP3.LUT R0, R0, 0x20, RZ, 0xfc, !PT ;  /* 0x0000002000001812 */ /* 0x000fc800078efcff */
[C---:B------:R-:W-:Y:S02]  /*2e2c0*/  LOP3.LUT P0, RZ, R0.reuse, 0x20, RZ, 0xc0, !PT ;  /* 0x0000002000ff7812 */ /* 0x040fe4000780c0ff */
[----:B------:R-:W-:-:S11]  /*2e2d0*/  LOP3.LUT R0, R0, 0xffffbfff, RZ, 0xc0, !PT ;  /* 0xffffbfff00007812 */ /* 0x000fd600078ec0ff */
[----:B------:R-:W0:Y:S01]  /*2e2e0*/  @!P0 LDC.64 R6, c[0x0][0x5c0] ;  /* 0x00017000ff068b82 */ /* 0x000e220000000a00 */
[----:B------:R-:W-:-:S04]  /*2e2f0*/  @P0 LOP3.LUT R3, R3, 0x10000, RZ, 0xfc, !PT ;  /* 0x0001000003030812 */ /* 0x000fc800078efcff */
[----:B------:R-:W-:Y:S02]  /*2e300*/  LOP3.LUT R3, R3, 0xfffbffff, RZ, 0xc0, !PT ;  /* 0xfffbffff03037812 */ /* 0x000fe400078ec0ff */
[----:B0-----:R-:W-:-:S04]  /*2e310*/  @!P0 IADD3 R26, P1, P3, R24, UR6, R6 ;  /* 0x00000006181a8c10 */ /* 0x001fc8000fb3e006 */
[----:B------:R-:W-:Y:S02]  /*2e320*/  @!P0 IADD3.X R27, R30, UR5, R7, P1, P3 ;  /* 0x000000051e1b8c10 */ /* 0x000fe40008fe6407 */
[----:B------:R-:W-:-:S04]  /*2e330*/  ISETP.GE.AND P1, PT, R28, 0x101, PT ;  /* 0x000001011c00780c */ /* 0x000fc80003f26270 */
[----:B------:R-:W-:-:S13]  /*2e340*/  ISETP.LT.OR P5, PT, R29, 0x1, !P1 ;  /* 0x000000011d00780c */ /* 0x000fda0004fa1670 */
[----:B------:R-:W0:Y:S01]  /*2e350*/  @!P5 LDC.64 R6, c[0x0][0x5c0] ;  /* 0x00017000ff06db82 */ /* 0x000e220000000a00 */
[----:B------:R-:W-:-:S04]  /*2e360*/  @P5 LOP3.LUT R0, R0, 0x4000, RZ, 0xfc, !PT ;  /* 0x0000400000005812 */ /* 0x000fc800078efcff */
[C---:B------:R-:W-:Y:S02]  /*2e370*/  LOP3.LUT P0, RZ, R0.reuse, 0x1, RZ, 0xc0, !PT ;  /* 0x0000000100ff7812 */ /* 0x040fe4000780c0ff */
[----:B------:R-:W-:-:S11]  /*2e380*/  LOP3.LUT R0, R0, 0xffffdfff, RZ, 0xc0, !PT ;  /* 0xffffdfff00007812 */ /* 0x000fd600078ec0ff */
[----:B------:R-:W-:Y:S02]  /*2e390*/  @P0 LOP3.LUT R3, R3, 0x40000, RZ, 0xfc, !PT ;  /* 0x0004000003030812 */ /* 0x000fe400078efcff */
[----:B------:R-:W-:Y:S02]  /*2e3a0*/  ISETP.LT.OR P0, PT, R29, 0x2, !P1 ;  /* 0x000000021d00780c */ /* 0x000fe40004f01670 */
[----:B0-----:R-:W-:-:S04]  /*2e3b0*/  @!P5 IADD3 R22, P3, P4, R24, UR10, R6 ;  /* 0x0000000a1816dc10 */ /* 0x001fc8000fc7e006 */
[----:B------:R-:W-:Y:S02]  /*2e3c0*/  @!P5 IADD3.X R23, R30, UR9, R7, P3, P4 ;  /* 0x000000091e17dc10 */ /* 0x000fe40009fe8407 */
[----:B------:R-:W-:-:S05]  /*2e3d0*/  ISETP.LT.OR P4, PT, R29, 0x1, !P2 ;  /* 0x000000011d00780c */ /* 0x000fca0005781670 */
[----:B------:R-:W-:-:S08]  /*2e3e0*/  @P0 LOP3.LUT R0, R0, 0x2000, RZ, 0xfc, !PT ;  /* 0x0000200000000812 */ /* 0x000fd000078efcff */
[----:B------:R-:W0:Y:S01]  /*2e3f0*/  @!P4 LDC.64 R6, c[0x0][0x5c0] ;  /* 0x00017000ff06cb82 */ /* 0x000e220000000a00 */
[----:B------:R-:W-:-:S04]  /*2e400*/  @!P4 IADD3 R8, P3, P5, R8, UR6, R24 ;  /* 0x000000060808cc10 */ /* 0x000fc8000fd7e018 */
[----:B------:R-:W-:Y:S02]  /*2e410*/  @!P4 IADD3.X R9, R9, UR5, R30, P3, P5 ;  /* 0x000000050909cc10 */ /* 0x000fe40009fea41e */
[----:B0-----:R-:W-:-:S05]  /*2e420*/  @!P4 IADD3 R6, P3, R8, R6, RZ ;  /* 0x000000060806c210 */ /* 0x001fca0007f7e0ff */
[----:B------:R-:W-:Y:S01]  /*2e430*/  @!P4 IMAD.X R7, R9, 0x1, R7, P3 ;  /* 0x000000010907c824 */ /* 0x000fe200018e0607 */
[----:B------:R-:W-:-:S04]  /*2e440*/  ISETP.LT.OR P3, PT, R29, 0x2, !P2 ;  /* 0x000000021d00780c */ /* 0x000fc80005761670 */
[----:B------:R0:W-:Y:S09]  /*2e450*/  @!P4 STG.E.U8 desc[UR44][R6.64], R233 ;  /* 0x000000e90600c986 */ /* 0x0001f2000c10112c */
[----:B------:R-:W-:Y:S01]  /*2e460*/  @!P3 IADD3 R12, P5, P6, R12, UR6, R24 ;  /* 0x000000060c0cbc10 */ /* 0x000fe2000febe018 */
[----:B------:R-:W1:Y:S03]  /*2e470*/  @!P3 LDC.64 R8, c[0x0][0x5c0] ;  /* 0x00017000ff08bb82 */ /* 0x000e660000000a00 */
[----:B------:R-:W-:-:S05]  /*2e480*/  @!P3 IADD3.X R13, R13, UR5, R30, P5, P6 ;  /* 0x000000050d0dbc10 */ /* 0x000fca000afec41e */
[----:B0-----:R-:W0:Y:S01]  /*2e490*/  @!P0 LDC.64 R6, c[0x0][0x5c0] ;  /* 0x00017000ff068b82 */ /* 0x001e220000000a00 */
[----:B-1----:R-:W-:-:S05]  /*2e4a0*/  @!P3 IADD3 R8, P4, R12, R8, RZ ;  /* 0x000000080c08b210 */ /* 0x002fca0007f9e0ff */
[----:B------:R-:W-:Y:S01]  /*2e4b0*/  @!P3 IMAD.X R9, R13, 0x1, R9, P4 ;  /* 0x000000010d09b824 */ /* 0x000fe200020e0609 */
[----:B0-----:R-:W-:-:S04]  /*2e4c0*/  @!P0 IADD3 R18, P5, P6, R24, UR10, R6 ;  /* 0x0000000a18128c10 */ /* 0x001fc8000febe006 */
[----:B------:R0:W-:Y:S01]  /*2e4d0*/  @!P3 STG.E.U8 desc[UR44][R8.64+0x1], R234 ;  /* 0x000001ea0800b986 */ /* 0x0001e2000c10112c */
[----:B------:R-:W-:Y:S02]  /*2e4e0*/  @!P0 IADD3.X R19, R30, UR9, R7, P5, P6 ;  /* 0x000000091e138c10 */ /* 0x000fe4000afec407 */
[----:B------:R-:W-:Y:S02]  /*2e4f0*/  ISETP.LT.OR P5, PT, R29, 0x9, !P1 ;  /* 0x000000091d00780c */ /* 0x000fe40004fa1670 */
[C---:B------:R-:W-:Y:S02]  /*2e500*/  LOP3.LUT P6, RZ, R0.reuse, 0x2, RZ, 0xc0, !PT ;  /* 0x0000000200ff7812 */ /* 0x040fe400078cc0ff */
[----:B------:R-:W-:Y:S02]  /*2e510*/  LOP3.LUT R0, R0, 0xffffefff, RZ, 0xc0, !PT ;  /* 0xffffefff00007812 */ /* 0x000fe400078ec0ff */
[C---:B------:R-:W-:Y:S01]  /*2e520*/  LOP3.LUT P0, RZ, R3.reuse, 0x40000, RZ, 0xc0, !PT ;  /* 0x0004000003ff7812 */ /* 0x040fe2000780c0ff */
[----:B0-----:R-:W-:Y:S01]  /*2e530*/  IMAD.U32 R8, RZ, RZ, UR8 ;  /* 0x00000008ff087e24 */ /* 0x001fe2000f8e00ff */
[----:B------:R-:W-:Y:S01]  /*2e540*/  LOP3.LUT R3, R3, 0xfffdffff, RZ, 0xc0, !PT ;  /* 0xfffdffff03037812 */ /* 0x000fe200078ec0ff */
[----:B------:R-:W-:-:S04]  /*2e550*/  IMAD.U32 R9, RZ, RZ, UR7 ;  /* 0x00000007ff097e24 */ /* 0x000fc8000f8e00ff */
[----:B------:R-:W0:Y:S01]  /*2e560*/  @!P5 LDC.64 R6, c[0x0][0x5c0] ;  /* 0x00017000ff06db82 */ /* 0x000e220000000a00 */
[----:B------:R-:W-:Y:S01]  /*2e570*/  @P5 LOP3.LUT R0, R0, 0x1000, RZ, 0xfc, !PT ;  /* 0x0000100000005812 */ /* 0x000fe200078efcff */
[----:B------:R1:W-:Y:S03]  /*2e580*/  @!P6 STG.E.U8 desc[UR44][R16.64+0x8], R235 ;  /* 0x000008eb1000e986 */ /* 0x0003e6000c10112c */
[----:B------:R-:W-:Y:S01]  /*2e590*/  LOP3.LUT R0, R0, 0xfffff7ff, RZ, 0xc0, !PT ;  /* 0xfffff7ff00007812 */ /* 0x000fe200078ec0ff */
[----:B------:R2:W-:Y:S01]  /*2e5a0*/  @!P0 STG.E.U8 desc[UR44][R10.64+0x9], R236 ;  /* 0x000009ec0a008986 */ /* 0x0005e2000c10112c */
[----:B-1----:R-:W-:Y:S02]  /*2e5b0*/  IMAD.U32 R16, RZ, RZ, UR7 ;  /* 0x00000007ff107e24 */ /* 0x002fe4000f8e00ff */
[----:B--2---:R-:W-:Y:S01]  /*2e5c0*/  IMAD.U32 R10, RZ, RZ, UR8 ;  /* 0x00000008ff0a7e24 */ /* 0x004fe2000f8e00ff */
        /* <DEDUP_REMOVED lines=26> */
[----:B------:R-:W1:Y:S01]  /*2e770*/  @!P3 LDC.64 R8, c[0x0][0x5c0] ;  /* 0x00017000ff08bb82 */ /* 0x000e620000000a00 */
[----:B------:R-:W-:-:S04]  /*2e780*/  @!P3 IADD3 R10, P5, P6, R10, UR6, R24 ;  /* 0x000000060a0abc10 */ /* 0x000fc8000febe018 */
[----:B------:R-:W-:-:S03]  /*2e790*/  @!P3 IADD3.X R16, R16, UR5, R30, P5, P6 ;  /* 0x000000051010bc10 */ /* 0x000fc6000afec41e */
[----:B0-----:R-:W0:Y:S01]  /*2e7a0*/  @!P0 LDC.64 R6, c[0x0][0x5c0] ;  /* 0x00017000ff068b82 */ /* 0x001e220000000a00 */
[----:B-1----:R-:W-:-:S05]  /*2e7b0*/  @!P3 IADD3 R8, P4, R10, R8, RZ ;  /* 0x000000080a08b210 */ /* 0x002fca0007f9e0ff */
[----:B------:R-:W-:Y:S01]  /*2e7c0*/  @!P3 IMAD.X R9, R16, 0x1, R9, P4 ;  /* 0x000000011009b824 */ /* 0x000fe200020e0609 */
[----:B0-----:R-:W-:Y:S01]  /*2e7d0*/  @!P0 IADD3 R10, P5, P6, R24, UR10, R6 ;  /* 0x0000000a180a8c10 */ /* 0x001fe2000febe006 */
[----:B------:R-:W-:Y:S02]  /*2e7e0*/  FMUL R6, R40, UR39 ;  /* 0x0000002728067c20 */ /* 0x000fe40008400000 */
[----:B------:R-:W2:Y:S01]  /*2e7f0*/  LDL.LU R40, [R1+0x1cc] ;  /* 0x0001cc0001287983 */ /* 0x000ea20000300800 */
[----:B------:R-:W-:Y:S02]  /*2e800*/  @!P0 IADD3.X R11, R30, UR9, R7, P5, P6 ;  /* 0x000000091e0b8c10 */ /* 0x000fe4000afec407 */
[----:B------:R-:W-:Y:S02]  /*2e810*/  ISETP.LT.OR P5, PT, R29, 0x19, !P1 ;  /* 0x000000191d00780c */ /* 0x000fe40004fa1670 */
[----:B------:R-:W-:Y:S02]  /*2e820*/  F2FP.SATFINITE.E4M3.F32.PACK_AB_MERGE_C R6, RZ, R6, RZ ;  /* 0x00000006ff06723e */ /* 0x000fe400048070ff */
[----:B------:R-:W-:-:S02]  /*2e830*/  LOP3.LUT P6, RZ, R0, 0x8, RZ, 0xc0, !PT ;  /* 0x0000000800ff7812 */ /* 0x000fc400078cc0ff */
[----:B------:R-:W-:Y:S01]  /*2e840*/  LOP3.LUT P0, RZ, R3, 0x20000, RZ, 0xc0, !PT ;  /* 0x0002000003ff7812 */ /* 0x000fe2000780c0ff */
[----:B------:R0:W-:Y:S06]  /*2e850*/  @!P3 STG.E.U8 desc[UR44][R8.64+0x9], R6 ;  /* 0x000009060800b986 */ /* 0x0001ec000c10112c */
[----:B0-----:R-:W0:Y:S01]  /*2e860*/  @!P5 LDC.64 R6, c[0x0][0x5c0] ;  /* 0x00017000ff06db82 */ /* 0x001e220000000a00 */
[----:B------:R-:W-:-:S04]  /*2e870*/  LOP3.LUT R0, R0, 0xfffffeff, RZ, 0xc0, !PT ;  /* 0xfffffeff00007812 */ /* 0x000fc800078ec0ff */
[----:B------:R-:W-:-:S04]  /*2e880*/  @P5 LOP3.LUT R0, R0, 0x100, RZ, 0xfc, !PT ;  /* 0x0000010000005812 */ /* 0x000fc800078efcff */
[----:B------:R-:W-:Y:S02]  /*2e890*/  LOP3.LUT R0, R0, 0xffffff7f, RZ, 0xc0, !PT ;  /* 0xffffff7f00007812 */ /* 0x000fe400078ec0ff */
[----:B0-----:R-:W-:-:S04]  /*2e8a0*/  @!P5 IADD3 R8, P3, P4, R24, UR10, R6 ;  /* 0x0000000a1808dc10 */ /* 0x001fc8000fc7e006 */
[----:B------:R-:W-:Y:S02]  /*2e8b0*/  @!P5 IADD3.X R9, R30, UR9, R7, P3, P4 ;  /* 0x000000091e09dc10 */ /* 0x000fe40009fe8407 */
[----:B------:R-:W-:Y:S02]  /*2e8c0*/  ISETP.LT.OR P3, PT, R29, 0x1a, !P1 ;  /* 0x0000001a1d00780c */ /* 0x000fe40004f61670 */
[----:B------:R-:W-:-:S04]  /*2e8d0*/  LOP3.LUT R3, R3, 0xfffffeff, RZ, 0xc0, !PT ;  /* 0xfffffeff03037812 */ /* 0x000fc800078ec0ff */
[----:B------:R-:W-:-:S07]  /*2e8e0*/  @P1 LOP3.LUT R3, R3, 0x100, RZ, 0xfc, !PT ;  /* 0x0000010003031812 */ /* 0x000fce00078efcff */
[----:B------:R-:W-:-:S04]  /*2e8f0*/  @P3 LOP3.LUT R0, R0, 0x80, RZ, 0xfc, !PT ;  /* 0x0000008000003812 */ /* 0x000fc800078efcff */
[----:B------:R-:W-:-:S13]  /*2e900*/  LOP3.LUT P1, RZ, R0, 0x80, RZ, 0xc0, !PT ;  /* 0x0000008000ff7812 */ /* 0x000fda000782c0ff */
[----:B------:R-:W0:Y:S02]  /*2e910*/  @!P1 LDC.64 R6, c[0x0][0x5c0] ;  /* 0x00017000ff069b82 */ /* 0x000e240000000a00 */
[----:B0-----:R-:W-:Y:S01]  /*2e920*/  @!P1 IADD3 R16, P3, P4, R24, UR10, R6 ;  /* 0x0000000a18109c10 */ /* 0x001fe2000fc7e006 */
[----:B---3--:R-:W-:Y:S02]  /*2e930*/  FMUL R6, R39, UR39 ;  /* 0x0000002727067c20 */ /* 0x008fe40008400000 */
[----:B------:R-:W3:Y:S04]  /*2e940*/  LDL.LU R39, [R1+0x1d0] ;  /* 0x0001d00001277983 */ /* 0x000ee80000300800 */
[----:B------:R-:W3:Y:S04]  /*2e950*/  LDL.LU R42, [R1+0x1d4] ;  /* 0x0001d400012a7983 */ /* 0x000ee80000300800 */
[----:B------:R-:W3:Y:S04]  /*2e960*/  LDL.LU R41, [R1+0x1d8] ;  /* 0x0001d80001297983 */ /* 0x000ee80000300800 */
[----:B------:R-:W3:Y:S04]  /*2e970*/  LDL.LU R44, [R1+0x1dc] ;  /* 0x0001dc00012c7983 */ /* 0x000ee80000300800 */
[----:B------:R-:W3:Y:S04]  /*2e980*/  LDL.LU R43, [R1+0x1e0] ;  /* 0x0001e000012b7983 */ /* 0x000ee80000300800 */
[----:B------:R-:W3:Y:S04]  /*2e990*/  LDL.LU R47, [R1+0x1e4] ;  /* 0x0001e400012f7983 */ /* 0x000ee80000300800 */
[----:B------:R-:W3:Y:S01]  /*2e9a0*/  LDL.LU R46, [R1+0x1e8] ;  /* 0x0001e800012e7983 */ /* 0x000ee20000300800 */
[----:B------:R-:W-:-:S02]  /*2e9b0*/  F2FP.SATFINITE.E4M3.F32.PACK_AB_MERGE_C R6, RZ, R6, RZ ;  /* 0x00000006ff06723e */ /* 0x000fc400048070ff */
[----:B------:R-:W-:Y:S01]  /*2e9c0*/  @!P1 IADD3.X R17, R30, UR9, R7, P3, P4 ;  /* 0x000000091e119c10 */ /* 0x000fe20009fe8407 */
[----:B------:R-:W3:Y:S01]  /*2e9d0*/  LDL.LU R45, [R1+0x1ec] ;  /* 0x0001ec00012d7983 */ /* 0x000ee20000300800 */
[----:B------:R-:W-:-:S03]  /*2e9e0*/  ISETP.LT.OR P4, PT, R29, 0x11, !P2 ;  /* 0x000000111d00780c */ /* 0x000fc60005781670 */
[----:B------:R4:W-:Y:S01]  /*2e9f0*/  @!P6 STG.E.U8 desc[UR44][R36.64+0x10], R6 ;  /* 0x000010062400e986 */ /* 0x0009e2000c10112c */
[----:B------:R-:W-:Y:S01]  /*2ea00*/  IMAD.U32 R31, RZ, RZ, UR8 ;  /* 0x00000008ff1f7e24 */ /* 0x000fe2000f8e00ff */
[----:B------:R-:W-:Y:S02]  /*2ea10*/  LOP3.LUT R3, R3, 0xfffffdff, RZ, 0xc0, !PT ;  /* 0xfffffdff03037812 */ /* 0x000fe400078ec0ff */
[----:B------:R-:W3:Y:S01]  /*2ea20*/  LDL.LU R49, [R1+0x1f0] ;  /* 0x0001f00001317983 */ /* 0x000ee20000300800 */
[----:B----4-:R-:W-:Y:S01]  /*2ea30*/  FMUL R6, R38, UR39 ;  /* 0x0000002726067c20 */ /* 0x010fe20008400000 */
[----:B------:R-:W-:-:S04]  /*2ea40*/  IMAD.U32 R36, RZ, RZ, UR7 ;  /* 0x00000007ff247e24 */ /* 0x000fc8000f8e00ff */
[----:B------:R-:W-:Y:S01]  /*2ea50*/  @!P4 IADD3 R31, P3, P5, R31, UR6, R24 ;  /* 0x000000061f1fcc10 */ /* 0x000fe2000fd7e018 */
[----:B------:R-:W-:Y:S01]  /*2ea60*/  IMAD.U32 R37, RZ, RZ, UR7 ;  /* 0x00000007ff257e24 */ /* 0x000fe2000f8e00ff */
[----:B------:R-:W-:Y:S01]  /*2ea70*/  @P1 LOP3.LUT R3, R3, 0x200, RZ, 0xfc, !PT ;  /* 0x0000020003031812 */ /* 0x000fe200078efcff */
[----:B------:R-:W4:Y:S01]  /*2ea80*/  LDL.LU R48, [R1+0x1f4] ;  /* 0x0001f40001307983 */ /* 0x000f220000300800 */
[----:B------:R-:W-:-:S05]  /*2ea90*/  F2FP.SATFINITE.E4M3.F32.PACK_AB_MERGE_C R6, RZ, R6, RZ ;  /* 0x00000006ff06723e */ /* 0x000fca00048070ff */
[----:B------:R0:W-:Y:S01]  /*2eaa0*/  @!P0 STG.E.U8 desc[UR44][R32.64+0x11], R6 ;  /* 0x0000110620008986 */ /* 0x0001e2000c10112c */
[----:B------:R-:W-:Y:S02]  /*2eab0*/  @!P4 IADD3.X R36, R36, UR5, R30, P3, P5 ;  /* 0x000000052424cc10 */ /* 0x000fe40009fea41e */
[----:B------:R-:W-:Y:S01]  /*2eac0*/  ISETP.LT.OR P3, PT, R29, 0x12, !P2 ;  /* 0x000000121d00780c */ /* 0x000fe20005761670 */
[----:B0-----:R-:W0:Y:S01]  /*2ead0*/  @!P4 LDC.64 R6, c[0x0][0x5c0] ;  /* 0x00017000ff06cb82 */ /* 0x001e220000000a00 */
[----:B------:R-:W-:Y:S02]  /*2eae0*/  IMAD.U32 R32, RZ, RZ, UR8 ;  /* 0x00000008ff207e24 */ /* 0x000fe4000f8e00ff */
[----:B------:R-:W-:-:S09]  /*2eaf0*/  IMAD.U32 R33, RZ, RZ, UR7 ;  /* 0x00000007ff217e24 */ /* 0x000fd2000f8e00ff */
[----:B------:R-:W-:-:S04]  /*2eb00*/  @!P3 IADD3 R32, P5, P6, R32, UR6, R24 ;  /* 0x000000062020bc10 */ /* 0x000fc8000febe018 */
[----:B------:R-:W-:Y:S02]  /*2eb10*/  @!P3 IADD3.X R33, R33, UR5, R30, P5, P6 ;  /* 0x000000052121bc10 */ /* 0x000fe4000afec41e */
[----:B------:R-:W-:Y:S02]  /*2eb20*/  ISETP.LT.OR P6, PT, R29, 0x19, !P2 ;  /* 0x000000191d00780c */ /* 0x000fe400057c1670 */
[----:B0-----:R-:W-:-:S05]  /*2eb30*/  @!P4 IADD3 R6, P5, R31, R6, RZ ;  /* 0x000000061f06c210 */ /* 0x001fca0007fbe0ff */
[----:B------:R-:W-:Y:S02]  /*2eb40*/  @!P4 IMAD.X R7, R36, 0x1, R7, P5 ;  /* 0x000000012407c824 */ /* 0x000fe400028e0607 */
[----:B------:R-:W-:Y:S02]  /*2eb50*/  IMAD.U32 R36, RZ, RZ, UR8 ;  /* 0x00000008ff247e24 */ /* 0x000fe4000f8e00ff */
[----:B------:R-:W-:-:S03]  /*2eb60*/  IMAD.U32 R38, RZ, RZ, UR7 ;  /* 0x00000007ff267e24 */ /* 0x000fc6000f8e00ff */
[----:B------:R-:W-:-:S04]  /*2eb70*/  @!P6 IADD3 R36, P0, P5, R36, UR6, R24 ;  /* 0x000000062424ec10 */ /* 0x000fc8000fd1e018 */
[----:B------:R-:W-:Y:S02]  /*2eb80*/  @!P6 IADD3.X R38, R38, UR5, R30, P0, P5 ;  /* 0x000000052626ec10 */ /* 0x000fe400087ea41e */
[----:B------:R-:W-:Y:S02]  /*2eb90*/  ISETP.LT.OR P5, PT, R29, 0x1a, !P2 ;  /* 0x0000001a1d00780c */ /* 0x000fe400057a1670 */
[----:B------:R-:W-:-:S04]  /*2eba0*/  LOP3.LUT R3, R3, 0xfffffbff, RZ, 0xc0, !PT ;  /* 0xfffffbff03037812 */ /* 0x000fc800078ec0ff */
[----:B------:R-:W-:Y:S01]  /*2ebb0*/  @P2 LOP3.LUT R3, R3, 0x400, RZ, 0xfc, !PT ;  /* 0x0000040003032812 */ /* 0x000fe200078efcff */
[----:B--2---:R-:W-:-:S05]  /*2ebc0*/  FMUL R31, R40, UR39 ;  /* 0x00000027281f7c20 */ /* 0x004fca0008400000 */
[----:B------:R-:W-:-:S05]  /*2ebd0*/  F2FP.SATFINITE.E4M3.F32.PACK_AB_MERGE_C R31, RZ, R31, RZ ;  /* 0x0000001fff1f723e */ /* 0x000fca00048070ff */
[----:B------:R0:W-:Y:S02]  /*2ebe0*/  @!P4 STG.E.U8 desc[UR44][R6.64+0x10], R31 ;  /* 0x0000101f0600c986 */ /* 0x0001e4000c10112c */
[----:B0-----:R-:W0:Y:S01]  /*2ebf0*/  @!P3 LDC.64 R6, c[0x0][0x5c0] ;  /* 0x00017000ff06bb82 */ /* 0x001e220000000a00 */
[----:B------:R-:W-:Y:S01]  /*2ec00*/  IMAD.U32 R31, RZ, RZ, UR8 ;  /* 0x00000008ff1f7e24 */ /* 0x000fe2000f8e00ff */
[----:B0-----:R-:W-:-:S04]  /*2ec10*/  @!P3 IADD3 R6, P0, R32, R6, RZ ;  /* 0x000000062006b210 */ /* 0x001fc80007f1e0ff */
[----:B------:R-:W-:Y:S01]  /*2ec20*/  @!P5 IADD3 R32, P2, P4, R31, UR6, R24 ;  /* 0x000000061f20dc10 */ /* 0x000fe2000fc5e018 */
[----:B------:R-:W-:-:S03]  /*2ec30*/  @!P3 IMAD.X R7, R33, 0x1, R7, P0 ;  /* 0x000000012107b824 */ /* 0x000fc600000e0607 */
[----:B------:R-:W-:Y:S01]  /*2ec40*/  @!P5 IADD3.X R37, R37, UR5, R30, P2, P4 ;  /* 0x000000052525dc10 */ /* 0x000fe200097e841e */
[----:B------:R-:W-:Y:S01]  /*2ec50*/  IMAD.U32 R33, RZ, RZ, UR7 ;  /* 0x00000007ff217e24 */ /* 0x000fe2000f8e00ff */
[----:B------:R-:W-:Y:S01]  /*2ec60*/  LOP3.LUT P1, RZ, R0, 0x10, RZ, 0xc0, !PT ;  /* 0x0000001000ff7812 */ /* 0x000fe2000782c0ff */
[----:B------:R-:W-:Y:S02]  /*2ec70*/  IMAD.U32 R40, RZ, RZ, UR7 ;  /* 0x00000007ff287e24 */ /* 0x000fe4000f8e00ff */
[----:B---3--:R-:W-:-:S05]  /*2ec80*/  FMUL R31, R39, UR39 ;  /* 0x00000027271f7c20 */ /* 0x008fca0008400000 */
[----:B------:R-:W-:-:S05]  /*2ec90*/  F2FP.SATFINITE.E4M3.F32.PACK_AB_MERGE_C R31, RZ, R31, RZ ;  /* 0x0000001fff1f723e */ /* 0x000fca00048070ff */
[----:B------:R0:W-:Y:S01]  /*2eca0*/  @!P3 STG.E.U8 desc[UR44][R6.64+0x11], R31 ;  /* 0x0000111f0600b986 */ /* 0x0001e2000c10112c */
[----:B------:R-:W-:-:S04]  /*2ecb0*/  ISETP.GE.AND P3, PT, R28, 0x109, PT ;  /* 0x000001091c00780c */ /* 0x000fc80003f66270 */
[----:B------:R-:W-:Y:S01]  /*2ecc0*/  ISETP.LT.OR P2, PT, R29, 0x1, !P3 ;  /* 0x000000011d00780c */ /* 0x000fe20005f41670 */
[----:B0-----:R-:W-:-:S12]  /*2ecd0*/  IMAD.U32 R31, RZ, RZ, UR8 ;  /* 0x00000008ff1f7e24 */ /* 0x001fd8000f8e00ff */
[----:B------:R-:W-:-:S04]  /*2ece0*/  @!P2 IADD3 R31, P0, P4, R31, UR10, R24 ;  /* 0x0000000a1f1fac10 */ /* 0x000fc8000fc1e018 */
[----:B------:R-:W-:Y:S02]  /*2ecf0*/  @!P2 IADD3.X R33, R33, UR9, R30, P0, P4 ;  /* 0x000000092121ac10 */ /* 0x000fe400087e841e */
[----:B------:R-:W-:Y:S01]  /*2ed00*/  ISETP.LT.OR P0, PT, R29, 0x2, !P3 ;  /* 0x000000021d00780c */ /* 0x000fe20005f01670 */
[----:B------:R-:W-:Y:S02]  /*2ed10*/  IMAD.U32 R39, RZ, RZ, UR8 ;  /* 0x00000008ff277e24 */ /* 0x000fe4000f8e00ff */
[----:B------:R-:W-:-:S05]  /*2ed20*/  FMUL R6, R42, UR39 ;  /* 0x000000272a067c20 */ /* 0x000fca0008400000 */
[----:B------:R-:W-:-:S05]  /*2ed30*/  F2FP.SATFINITE.E4M3.F32.PACK_AB_MERGE_C R6, RZ, R6, RZ ;  /* 0x00000006ff06723e */ /* 0x000fca00048070ff */
[----:B------:R-:W-:Y:S01]  /*2ed40*/  @!P0 IADD3 R39, P2, P4, R39, UR10, R24 ;  /* 0x0000000a27278c10 */ /* 0x000fe2000fc5e018 */
[----:B------:R0:W-:Y:S03]  /*2ed50*/  @!P1 STG.E.U8 desc[UR44][R34.64+0x18], R6 ;  /* 0x0000180622009986 */ /* 0x0001e6000c10112c */
[----:B------:R-:W-:Y:S02]  /*2ed60*/  @!P0 IADD3.X R40, R40, UR9, R30, P2, P4 ;  /* 0x0000000928288c10 */ /* 0x000fe400097e841e */
[----:B------:R-:W-:Y:S02]  /*2ed70*/  LOP3.LUT P0, RZ, R3, 0x10000, RZ, 0xc0, !PT ;  /* 0x0001000003ff7812 */ /* 0x000fe4000780c0ff */
[----:B------:R-:W-:Y:S01]  /*2ed80*/  ISETP.LT.OR P2, PT, R29, 0x9, !P3 ;  /* 0x000000091d00780c */ /* 0x000fe20005f41670 */
[----:B0-----:R-:W-:Y:S01]  /*2ed90*/  FMUL R6, R41, UR39 ;  /* 0x0000002729067c20 */ /* 0x001fe20008400000 */
[----:B------:R-:W-:-:S04]  /*2eda0*/  IMAD.U32 R34, RZ, RZ, UR8 ;  /* 0x00000008ff227e24 */ /* 0x000fc8000f8e00ff */
[----:B------:R-:W-:Y:S01]  /*2edb0*/  F2FP.SATFINITE.E4M3.F32.PACK_AB_MERGE_C R6, RZ, R6, RZ ;  /* 0x00000006ff06723e */ /* 0x000fe200048070ff */
[----:B------:R-:W-:-:S06]  /*2edc0*/  IMAD.U32 R35, RZ, RZ, UR7 ;  /* 0x00000007ff237e24 */ /* 0x000fcc000f8e00ff */
[----:B------:R-:W-:Y:S01]  /*2edd0*/  @!P2 IADD3 R34, P1, P4, R34, UR10, R24 ;  /* 0x0000000a2222ac10 */ /* 0x000fe2000fc3e018 */
[----:B------:R0:W-:Y:S03]  /*2ede0*/  @!P0 STG.E.U8 desc[UR44][R26.64+0x19], R6 ;  /* 0x000019061a008986 */ /* 0x0001e6000c10112c */
[----:B------:R-:W-:Y:S02]  /*2edf0*/  @!P2 IADD3.X R35, R35, UR9, R30, P1, P4 ;  /* 0x000000092323ac10 */ /* 0x000fe40008fe841e */
[----:B------:R-:W-:Y:S01]  /*2ee00*/  ISETP.LT.OR P1, PT, R29, 0xa, !P3 ;  /* 0x0000000a1d00780c */ /* 0x000fe20005f21670 */
[----:B0-----:R-:W0:Y:S01]  /*2ee10*/  @!P6 LDC.64 R6, c[0x0][0x5c0] ;  /* 0x00017000ff06eb82 */ /* 0x001e220000000a00 */
[----:B------:R-:W-:Y:S02]  /*2ee20*/  IMAD.U32 R27, RZ, RZ, UR8 ;  /* 0x00000008ff1b7e24 */ /* 0x000fe4000f8e00ff */
[----:B------:R-:W-:-:S09]  /*2ee30*/  IMAD.U32 R41, RZ, RZ, UR7 ;  /* 0x00000007ff297e24 */ /* 0x000fd2000f8e00ff */
[----:B------:R-:W-:Y:S01]  /*2ee40*/  @!P1 IADD3 R27, P0, P4, R27, UR10, R24 ;  /* 0x0000000a1b1b9c10 */ /* 0x000fe2000fc1e018 */
[----:B------:R-:W-:-:S03]  /*2ee50*/  FMUL R26, R44, UR39 ;  /* 0x000000272c1a7c20 */ /* 0x000fc60008400000 */
[----:B------:R-:W-:Y:S02]  /*2ee60*/  @!P1 IADD3.X R41, R41, UR9, R30, P0, P4 ;  /* 0x0000000929299c10 */ /* 0x000fe400087e841e */
[----:B------:R-:W-:Y:S02]  /*2ee70*/  F2FP.SATFINITE.E4M3.F32.PACK_AB_MERGE_C R26, RZ, R26, RZ ;  /* 0x0000001aff1a723e */ /* 0x000fe400048070ff */
[----:B0-----:R-:W-:-:S05]  /*2ee80*/  @!P6 IADD3 R6, P4, R36, R6, RZ ;  /* 0x000000062406e210 */ /* 0x001fca0007f9e0ff */
[----:B------:R-:W-:Y:S01]  /*2ee90*/  @!P6 IMAD.X R7, R38, 0x1, R7, P4 ;  /* 0x000000012607e824 */ /* 0x000fe200020e0607 */
[----:B------:R-:W-:-:S04]  /*2eea0*/  LOP3.LUT P2, RZ, R0, 0x4000, RZ, 0xc0, !PT ;  /* 0x0000400000ff7812 */ /* 0x000fc8000784c0ff */
[----:B------:R0:W-:Y:S01]  /*2eeb0*/  @!P6 STG.E.U8 desc[UR44][R6.64+0x18], R26 ;  /* 0x0000181a0600e986 */ /* 0x0001e2000c10112c */
[----:B------:R-:W-:Y:S01]  /*2eec0*/  ISETP.LT.OR P4, PT, R29, 0x11, !P3 ;  /* 0x000000111d00780c */ /* 0x000fe20005f81670 */
[----:B0-----:R-:W0:Y:S01]  /*2eed0*/  @!P5 LDC.64 R6, c[0x0][0x5c0] ;  /* 0x00017000ff06db82 */ /* 0x001e220000000a00 */
[----:B------:R-:W-:Y:S02]  /*2eee0*/  LOP3.LUT R3, R3, 0xffff7fff, RZ, 0xc0, !PT ;  /* 0xffff7fff03037812 */ /* 0x000fe400078ec0ff */
[----:B------:R-:W-:Y:S01]  /*2eef0*/  ISETP.LT.OR P6, PT, R29, 0x12, !P3 ;  /* 0x000000121d00780c */ /* 0x000fe20005fc1670 */
[----:B------:R-:W-:-:S03]  /*2ef00*/  IMAD.U32 R36, RZ, RZ, UR8 ;  /* 0x00000008ff247e24 */ /* 0x000fc6000f8e00ff */
[----:B------:R-:W-:Y:S01]  /*2ef10*/  @P2 LOP3.LUT R3, R3, 0x8000, RZ, 0xfc, !PT ;  /* 0x0000800003032812 */ /* 0x000fe200078efcff */
[----:B------:R-:W-:Y:S02]  /*2ef20*/  IMAD.U32 R42, RZ, RZ, UR7 ;  /* 0x00000007ff2a7e24 */ /* 0x000fe4000f8e00ff */
[----:B------:R-:W-:Y:S02]  /*2ef30*/  IMAD.U32 R26, RZ, RZ, UR8 ;  /* 0x00000008ff1a7e24 */ /* 0x000fe4000f8e00ff */
[----:B------:R-:W-:Y:S02]  /*2ef40*/  @!P4 IADD3 R36, P0, P1, R36, UR10, R24 ;  /* 0x0000000a2424cc10 */ /* 0x000fe4000f91e018 */
[----:B------:R-:W-:Y:S02]  /*2ef50*/  LOP3.LUT R3, R3, 0xfffff7ff, RZ, 0xc0, !PT ;  /* 0xfffff7ff03037812 */ /* 0x000fe400078ec0ff */
[----:B------:R-:W-:Y:S02]  /*2ef60*/  @!P4 IADD3.X R42, R42, UR9, R30, P0, P1 ;  /* 0x000000092a2acc10 */ /* 0x000fe400087e241e */
[----:B------:R-:W-:-:S02]  /*2ef70*/  @P4 LOP3.LUT R3, R3, 0x800, RZ, 0xfc, !PT ;  /* 0x0000080003034812 */ /* 0x000fc400078efcff */
[----:B0-----:R-:W-:Y:S02]  /*2ef80*/  @!P5 IADD3 R6, P0, R32, R6, RZ ;  /* 0x000000062006d210 */ /* 0x001fe40007f1e0ff */
[----:B------:R-:W-:Y:S01]  /*2ef90*/  @!P6 IADD3 R32, P4, P2, R26, UR10, R24 ;  /* 0x0000000a1a20ec10 */ /* 0x000fe2000fa9e018 */
[----:B------:R-:W-:Y:S02]  /*2efa0*/  FMUL R26, R43, UR39 ;  /* 0x000000272b1a7c20 */ /* 0x000fe40008400000 */
[----:B------:R-:W-:-:S03]  /*2efb0*/  @!P5 IMAD.X R7, R37, 0x1, R7, P0 ;  /* 0x000000012507d824 */ /* 0x000fc600000e0607 */
[----:B------:R-:W-:Y:S01]  /*2efc0*/  F2FP.SATFINITE.E4M3.F32.PACK_AB_MERGE_C R26, RZ, R26, RZ ;  /* 0x0000001aff1a723e */ /* 0x000fe200048070ff */
[----:B------:R-:W-:-:S04]  /*2efd0*/  IMAD.U32 R38, RZ, RZ, UR7 ;  /* 0x00000007ff267e24 */ /* 0x000fc8000f8e00ff */
[----:B------:R0:W-:Y:S01]  /*2efe0*/  @!P5 STG.E.U8 desc[UR44][R6.64+0x19], R26 ;  /* 0x0000191a0600d986 */ /* 0x0001e2000c10112c */
[----:B------:R-:W-:Y:S02]  /*2eff0*/  @!P6 IADD3.X R38, R38, UR9, R30, P4, P2 ;  /* 0x000000092626ec10 */ /* 0x000fe4000a7e441e */
[----:B------:R-:W-:Y:S01]  /*2f000*/  LOP3.LUT P2, RZ, R3, 0x8000, RZ, 0xc0, !PT ;  /* 0x0000800003ff7812 */ /* 0x000fe2000784c0ff */
[----:B0-----:R-:W-:Y:S02]  /*2f010*/  FMUL R6, R47, UR39 ;  /* 0x000000272f067c20 */ /* 0x001fe40008400000 */
[----:B------:R-:W2:Y:S03]  /*2f020*/  LDL.LU R47, [R1+0x1f8] ;  /* 0x0001f800012f7983 */ /* 0x000ea60000300800 */
[----:B------:R-:W-:-:S07]  /*2f030*/  F2FP.SATFINITE.E4M3.F32.PACK_AB_MERGE_C R6, RZ, R6, RZ ;  /* 0x00000006ff06723e */ /* 0x000fce00048070ff */
[----:B------:R0:W-:Y:S02]  /*2f040*/  @!P2 STG.E.U8 desc[UR44][R22.64], R6 ;  /* 0x000000061600a986 */ /* 0x0001e4000c10112c */
[----:B0-----:R-:W-:Y:S02]  /*2f050*/  FMUL R6, R46, UR39 ;  /* 0x000000272e067c20 */ /* 0x001fe40008400000 */
[----:B------:R-:W3:Y:S01]  /*2f060*/  LDL.LU R46, [R1+0x1fc] ;  /* 0x0001fc00012e7983 */ /* 0x000ee20000300800 */
[----:B------:R-:W-:-:S03]  /*2f070*/  LOP3.LUT P1, RZ, R0, 0x2000, RZ, 0xc0, !PT ;  /* 0x0000200000ff7812 */ /* 0x000fc6000782c0ff */
[----:B------:R-:W3:Y:S01]  /*2f080*/  LDL.LU R50, [R1+0x200] ;  /* 0x0002000001327983 */ /* 0x000ee20000300800 */
[----:B------:R-:W-:-:S09]  /*2f090*/  F2FP.SATFINITE.E4M3.F32.PACK_AB_MERGE_C R6, RZ, R6, RZ ;  /* 0x00000006ff06723e */ /* 0x000fd200048070ff */
[----:B------:R0:W-:Y:S02]  /*2f0a0*/  @!P1 STG.E.U8 desc[UR44][R18.64+0x1], R6 ;  /* 0x0000010612009986 */ /* 0x0001e4000c10112c */
[----:B0-----:R-:W-:Y:S02]  /*2f0b0*/  FMUL R18, R45, UR39 ;  /* 0x000000272d127c20 */ /* 0x001fe40008400000 */
[----:B------:R-:W3:Y:S01]  /*2f0c0*/  LDL.LU R45, [R1+0x204] ;  /* 0x00020400012d7983 */ /* 0x000ee20000300800 */
[----:B------:R-:W-:Y:S02]  /*2f0d0*/  ISETP.LT.OR P5, PT, R29, 0x19, !P3 ;  /* 0x000000191d00780c */ /* 0x000fe40005fa1670 */
[----:B------:R-:W-:Y:S01]  /*2f0e0*/  LOP3.LUT R3, R3, 0xffffefff, RZ, 0xc0, !PT ;  /* 0xffffefff03037812 */ /* 0x000fe200078ec0ff */
[----:B------:R-:W-:-:S03]  /*2f0f0*/  IMAD.U32 R26, RZ, RZ, UR8 ;  /* 0x00000008ff1a7e24 */ /* 0x000fc6000f8e00ff */
[----:B------:R-:W-:Y:S02]  /*2f100*/  @P6 LOP3.LUT R3, R3, 0x1000, RZ, 0xfc, !PT ;  /* 0x0000100003036812 */ /* 0x000fe400078efcff */
[----:B------:R-:W-:Y:S01]  /*2f110*/  LOP3.LUT P6, RZ, R0, 0x1000, RZ, 0xc0, !PT ;  /* 0x0000100000ff7812 */ /* 0x000fe200078cc0ff */
[----:B------:R-:W-:-:S04]  /*2f120*/  IMAD.U32 R37, RZ, RZ, UR7 ;  /* 0x00000007ff257e24 */ /* 0x000fc8000f8e00ff */
[----:B------:R-:W-:Y:S02]  /*2f130*/  @!P5 IADD3 R26, P0, P4, R26, UR10, R24 ;  /* 0x0000000a1a1adc10 */ /* 0x000fe4000fc1e018 */
[----:B------:R-:W-:Y:S02]  /*2f140*/  LOP3.LUT R3, R3, 0xffffdfff, RZ, 0xc0, !PT ;  /* 0xffffdfff03037812 */ /* 0x000fe400078ec0ff */
[----:B------:R-:W-:Y:S02]  /*2f150*/  @!P5 IADD3.X R37, R37, UR9, R30, P0, P4 ;  /* 0x000000092525dc10 */ /* 0x000fe400087e841e */
[----:B------:R-:W-:Y:S02]  /*2f160*/  ISETP.LT.OR P0, PT, R29, 0x1a, !P3 ;  /* 0x0000001a1d00780c */ /* 0x000fe40005f01670 */
[----:B------:R-:W-:Y:S01]  /*2f170*/  @P6 LOP3.LUT R3, R3, 0x2000, RZ, 0xfc, !PT ;  /* 0x0000200003036812 */ /* 0x000fe200078efcff */
[----:B------:R-:W-:-:S03]  /*2f180*/  IMAD.U32 R43, RZ, RZ, UR8 ;  /* 0x00000008ff2b7e24 */ /* 0x000fc6000f8e00ff */
[----:B------:R-:W-:Y:S01]  /*2f190*/  LOP3.LUT R3, R3, 0xffffbfff, RZ, 0xc0, !PT ;  /* 0xffffbfff03037812 */ /* 0x000fe200078ec0ff */
[----:B------:R-:W-:-:S03]  /*2f1a0*/  IMAD.U32 R44, RZ, RZ, UR7 ;  /* 0x00000007ff2c7e24 */ /* 0x000fc6000f8e00ff */
[----:B------:R-:W-:-:S03]  /*2f1b0*/  @P5 LOP3.LUT R3, R3, 0x4000, RZ, 0xfc, !PT ;  /* 0x0000400003035812 */ /* 0x000fc600078efcff */
[----:B------:R-:W-:-:S04]  /*2f1c0*/  @!P0 IADD3 R43, P6, P5, R43, UR10, R24 ;  /* 0x0000000a2b2b8c10 */ /* 0x000fc8000fdde018 */
[----:B------:R-:W-:Y:S02]  /*2f1d0*/  @!P0 IADD3.X R44, R44, UR9, R30, P6, P5 ;  /* 0x000000092c2c8c10 */ /* 0x000fe4000b7ea41e */
[----:B------:R-:W-:-:S13]  /*2f1e0*/  ISETP.LT.OR P5, PT, R29, 0x1, !P3 ;  /* 0x000000011d00780c */ /* 0x000fda0005fa1670 */
[----:B------:R-:W0:Y:S01]  /*2f1f0*/  @!P5 LDC.64 R6, c[0x0][0x5c0] ;  /* 0x00017000ff06db82 */ /* 0x000e220000000a00 */
[----:B------:R-:W-:Y:S02]  /*2f200*/  ISETP.LT.OR P6, PT, R29, 0x2, !P3 ;  /* 0x000000021d00780c */ /* 0x000fe40005fc1670 */
[----:B------:R-:W-:Y:S02]  /*2f210*/  F2FP.SATFINITE.E4M3.F32.PACK_AB_MERGE_C R18, RZ, R18, RZ ;  /* 0x00000012ff12723e */ /* 0x000fe400048070ff */
[----:B0-----:R-:W-:-:S05]  /*2f220*/  @!P5 IADD3 R6, P1, R31, R6, RZ ;  /* 0x000000061f06d210 */ /* 0x001fca0007f3e0ff */
[----:B------:R-:W-:-:S05]  /*2f230*/  @!P5 IMAD.X R7, R33, 0x1, R7, P1 ;  /* 0x000000012107d824 */ /* 0x000fca00008e0607 */
[----:B------:R0:W-:Y:S02]  /*2f240*/  @!P5 STG.E.U8 desc[UR44][R6.64], R18 ;  /* 0x000000120600d986 */ /* 0x0001e4000c10112c */
[----:B0-----:R-:W0:Y:S01]  /*2f250*/  @!P6 LDC.64 R6, c[0x0][0x5c0] ;  /* 0x00017000ff06eb82 */ /* 0x001e220000000a00 */
[----:B------:R-:W-:Y:S02]  /*2f260*/  FMUL R18, R49, UR39 ;  /* 0x0000002731127c20 */ /* 0x000fe40008400000 */
[----:B------:R-:W3:Y:S03]  /*2f270*/  LDL.LU R49, [R1+0x208] ;  /* 0x0002080001317983 */ /* 0x000ee60000300800 */
[----:B------:R-:W-:Y:S02]  /*2f280*/  F2FP.SATFINITE.E4M3.F32.PACK_AB_MERGE_C R18, RZ, R18, RZ ;  /* 0x00000012ff12723e */ /* 0x000fe400048070ff */
[----:B0-----:R-:W-:-:S05]  /*2f290*/  @!P6 IADD3 R6, P5, R39, R6, RZ ;  /* 0x000000062706e210 */ /* 0x001fca0007fbe0ff */
[----:B------:R-:W-:-:S05]  /*2f2a0*/  @!P6 IMAD.X R7, R40, 0x1, R7, P5 ;  /* 0x000000012807e824 */ /* 0x000fca00028e0607 */
[----:B------:R4:W-:Y:S01]  /*2f2b0*/  @!P6 STG.E.U8 desc[UR44][R6.64+0x1], R18 ;  /* 0x000001120600e986 */ /* 0x0009e2000c10112c */
[----:B------:R-:W-:Y:S01]  /*2f2c0*/  LOP3.LUT P6, RZ, R3, 0x2000, RZ, 0xc0, !PT ;  /* 0x0000200003ff7812 */ /* 0x000fe200078cc0ff */
[----:B----4-:R-:W-:Y:S02]  /*2f2d0*/  FMUL R6, R48, UR39 ;  /* 0x0000002730067c20 */ /* 0x010fe40008400000 */
[----:B------:R-:W4:Y:S03]  /*2f2e0*/  LDL.LU R48, [R1+0x20c] ;  /* 0x00020c0001307983 */ /* 0x000f260000300800 */
[----:B------:R-:W-:Y:S02]  /*2f2f0*/  F2FP.SATFINITE.E4M3.F32.PACK_AB_MERGE_C R6, RZ, R6, RZ ;  /* 0x00000006ff06723e */ /* 0x000fe400048070ff */
[----:B------:R-:W-:-:S05]  /*2f300*/  LOP3.LUT P4, RZ, R0, 0x800, RZ, 0xc0, !PT ;  /* 0x0000080000ff7812 */ /* 0x000fca000788c0ff */
[----:B------:R2:W-:Y:S01]  /*2f310*/  @!P6 STG.E.U8 desc[UR44][R14.64+0x8], R6 ;  /* 0x000008060e00e986 */ /* 0x0005e2000c10112c */
[----:B------:R-:W-:Y:S01]  /*2f320*/  ISETP.LT.OR P6, PT, R29, 0x9, !P3 ;  /* 0x000000091d00780c */ /* 0x000fe20005fc1670 */
[----:B--2---:R-:W-:Y:S02]  /*2f330*/  FMUL R6, R47, UR39 ;  /* 0x000000272f067c20 */ /* 0x004fe40008400000 */
[----:B------:R-:W2:Y:S03]  /*2f340*/  LDL.LU R47, [R1+0x210] ;  /* 0x00021000012f7983 */ /* 0x000ea60000300800 */
[----:B------:R-:W-:-:S05]  /*2f350*/  F2FP.SATFINITE.E4M3.F32.PACK_AB_MERGE_C R6, RZ, R6, RZ ;  /* 0x00000006ff06723e */ /* 0x000fca00048070ff */
[----:B------:R0:W-:Y:S02]  /*2f360*/  @!P4 STG.E.U8 desc[UR44][R12.64+0x9], R6 ;  /* 0x000009060c00c986 */ /* 0x0001e4000c10112c */
[----:B0-----:R-:W0:Y:S01]  /*2f370*/  @!P6 LDC.64 R6, c[0x0][0x5c0] ;  /* 0x00017000ff06eb82 */ /* 0x001e220000000a00 */
[----:B---3--:R-:W-:Y:S02]  /*2f380*/  FMUL R12, R46, UR39 ;  /* 0x000000272e0c7c20 */ /* 0x008fe40008400000 */
[----:B------:R-:W3:Y:S03]  /*2f390*/  LDL.LU R46, [R1+0x214] ;  /* 0x00021400012e7983 */ /* 0x000ee60000300800 */
[----:B------:R-:W-:Y:S02]  /*2f3a0*/  F2FP.SATFINITE.E4M3.F32.PACK_AB_MERGE_C R12, RZ, R12, RZ ;  /* 0x0000000cff0c723e */ /* 0x000fe400048070ff */
[----:B0-----:R-:W-:-:S05]  /*2f3b0*/  @!P6 IADD3 R6, P4, R34, R6, RZ ;  /* 0x000000062206e210 */ /* 0x001fca0007f9e0ff */
[----:B------:R-:W-:Y:S01]  /*2f3c0*/  @!P6 IMAD.X R7, R35, 0x1, R7, P4 ;  /* 0x000000012307e824 */ /* 0x000fe200020e0607 */
[----:B------:R-:W-:-:S04]  /*2f3d0*/  ISETP.LT.OR P4, PT, R29, 0xa, !P3 ;  /* 0x0000000a1d00780c */ /* 0x000fc80005f81670 */
[----:B------:R0:W-:Y:S09]  /*2f3e0*/  @!P6 STG.E.U8 desc[UR44][R6.64+0x8], R12 ;  /* 0x0000080c0600e986 */ /* 0x0001f2000c10112c */
[----:B0-----:R-:W0:Y:S01]  /*2f3f0*/  @!P4 LDC.64 R6, c[0x0][0x5c0] ;  /* 0x00017000ff06cb82 */ /* 0x001e220000000a00 */
[----:B------:R-:W-:-:S05]  /*2f400*/  FMUL R12, R50, UR39 ;  /* 0x00000027320c7c20 */ /* 0x000fca0008400000 */
[----:B------:R-:W-:Y:S02]  /*2f410*/  F2FP.SATFINITE.E4M3.F32.PACK_AB_MERGE_C R12, RZ, R12, RZ ;  /* 0x0000000cff0c723e */ /* 0x000fe400048070ff */
[----:B0-----:R-:W-:-:S05]  /*2f420*/  @!P4 IADD3 R6, P6, R27, R6, RZ ;  /* 0x000000061b06c210 */ /* 0x001fca0007fde0ff */
[----:B------:R-:W-:-:S05]  /*2f430*/  @!P4 IMAD.X R7, R41, 0x1, R7, P6 ;  /* 0x000000012907c824 */ /* 0x000fca00030e0607 */
[----:B------:R0:W-:Y:S02]  /*2f440*/  @!P4 STG.E.U8 desc[UR44][R6.64+0x9], R12 ;  /* 0x0000090c0600c986 */ /* 0x0001e4000c10112c */
[----:B0-----:R-:W-:Y:S02]  /*2f450*/  FMUL R6, R45, UR39 ;  /* 0x000000272d067c20 */ /* 0x001fe40008400000 */
[----:B------:R-:W3:Y:S01]  /*2f460*/  LDL.LU R45, [R1+0x218] ;  /* 0x00021800012d7983 */ /* 0x000ee20000300800 */
[C---:B------:R-:W-:Y:S02]  /*2f470*/  LOP3.LUT P2, RZ, R0.reuse, 0x400, RZ, 0xc0, !PT ;  /* 0x0000040000ff7812 */ /* 0x040fe4000784c0ff */
[----:B------:R-:W-:Y:S01]  /*2f480*/  F2FP.SATFINITE.E4M3.F32.PACK_AB_MERGE_C R6, RZ, R6, RZ ;  /* 0x00000006ff06723e */ /* 0x000fe200048070ff */
[----:B------:R-:W3:Y:S01]  /*2f490*/  LDL.LU R50, [R1+0x21c] ;  /* 0x00021c0001327983 */ /* 0x000ee20000300800 */
[----:B------:R-:W-:Y:S02]  /*2f4a0*/  LOP3.LUT P1, RZ, R0, 0x200, RZ, 0xc0, !PT ;  /* 0x0000020000ff7812 */ /* 0x000fe4000782c0ff */
[----:B------:R-:W-:-:S07]  /*2f4b0*/  LOP3.LUT P4, RZ, R3, 0x800, RZ, 0xc0, !PT ;  /* 0x0000080003ff7812 */ /* 0x000fce000788c0ff */
[----:B------:R0:W-:Y:S02]  /*2f4c0*/  @!P2 STG.E.U8 desc[UR44][R20.64+0x10], R6 ;  /* 0x000010061400a986 */ /* 0x0001e4000c10112c */
[----:B0-----:R-:W-:Y:S01]  /*2f4d0*/  FMUL R6, R49, UR39 ;  /* 0x0000002731067c20 */ /* 0x001fe20008400000 */
[----:B------:R-:W-:Y:S01]  /*2f4e0*/  LOP3.LUT P6, RZ, R3, 0x1000, RZ, 0xc0, !PT ;  /* 0x0000100003ff7812 */ /* 0x000fe200078cc0ff */
[----:B------:R-:W3:Y:S03]  /*2f4f0*/  LDL.LU R49, [R1+0x220] ;  /* 0x0002200001317983 */ /* 0x000ee60000300800 */
[----:B------:R-:W-:-:S05]  /*2f500*/  F2FP.SATFINITE.E4M3.F32.PACK_AB_MERGE_C R6, RZ, R6, RZ ;  /* 0x00000006ff06723e */ /* 0x000fca00048070ff */
[----:B------:R0:W-:Y:S02]  /*2f510*/  @!P1 STG.E.U8 desc[UR44][R10.64+0x11], R6 ;  /* 0x000011060a009986 */ /* 0x0001e4000c10112c */
[----:B0-----:R-:W0:Y:S01]  /*2f520*/  @!P4 LDC.64 R6, c[0x0][0x5c0] ;  /* 0x00017000ff06cb82 */ /* 0x001e220000000a00 */
[----:B----4-:R-:W-:Y:S01]  /*2f530*/  FMUL R10, R48, UR39 ;  /* 0x00000027300a7c20 */ /* 0x010fe20008400000 */
[----:B0-----:R-:W-:Y:S01]  /*2f540*/  @!P4 IADD3 R6, P1, R36, R6, RZ ;  /* 0x000000062406c210 */ /* 0x001fe20007f3e0ff */
[----:B------:R-:W4:Y:S03]  /*2f550*/  LDL.LU R48, [R1+0x224] ;  /* 0x0002240001307983 */ /* 0x000f260000300800 */
[----:B------:R-:W-:Y:S01]  /*2f560*/  F2FP.SATFINITE.E4M3.F32.PACK_AB_MERGE_C R10, RZ, R10, RZ ;  /* 0x0000000aff0a723e */ /* 0x000fe200048070ff */
[----:B------:R-:W-:-:S05]  /*2f570*/  @!P4 IMAD.X R7, R42, 0x1, R7, P1 ;  /* 0x000000012a07c824 */ /* 0x000fca00008e0607 */
[----:B------:R0:W-:Y:S02]  /*2f580*/  @!P4 STG.E.U8 desc[UR44][R6.64+0x10], R10 ;  /* 0x0000100a0600c986 */ /* 0x0001e4000c10112c */
[----:B0-----:R-:W0:Y:S01]  /*2f590*/  @!P6 LDC.64 R6, c[0x0][0x5c0] ;  /* 0x00017000ff06eb82 */ /* 0x001e220000000a00 */
[----:B------:R-:W-:Y:S02]  /*2f5a0*/  LOP3.LUT P5, RZ, R3, 0x4000, RZ, 0xc0, !PT ;  /* 0x0000400003ff7812 */ /* 0x000fe400078ac0ff */
[----:B0-----:R-:W-:-:S05]  /*2f5b0*/  @!P6 IADD3 R6, P4, R32, R6, RZ ;  /* 0x000000062006e210 */ /* 0x001fca0007f9e0ff */
[----:B------:R-:W-:Y:S01]  /*2f5c0*/  @!P6 IMAD.X R7, R38, 0x1, R7, P4 ;  /* 0x000000012607e824 */ /* 0x000fe200020e0607 */
[----:B------:R-:W-:Y:S01]  /*2f5d0*/  LOP3.LUT P4, RZ, R0, 0x100, RZ, 0xc0, !PT ;  /* 0x0000010000ff7812 */ /* 0x000fe2000788c0ff */
[----:B--2---:R-:W-:Y:S02]  /*2f5e0*/  FMUL R10, R47, UR39 ;  /* 0x000000272f0a7c20 */ /* 0x004fe40008400000 */
[----:B------:R-:W2:Y:S03]  /*2f5f0*/  LDL.LU R47, [R1+0x228] ;  /* 0x00022800012f7983 */ /* 0x000ea60000300800 */
[----:B------:R-:W-:-:S05]  /*2f600*/  F2FP.SATFINITE.E4M3.F32.PACK_AB_MERGE_C R10, RZ, R10, RZ ;  /* 0x0000000aff0a723e */ /* 0x000fca00048070ff */
[----:B------:R3:W-:Y:S02]  /*2f610*/  @!P6 STG.E.U8 desc[UR44][R6.64+0x11], R10 ;  /* 0x0000110a0600e986 */ /* 0x0007e4000c10112c */
[----:B---3--:R-:W-:Y:S02]  /*2f620*/  FMUL R6, R46, UR39 ;  /* 0x000000272e067c20 */ /* 0x008fe40008400000 */
[----:B------:R-:W3:Y:S03]  /*2f630*/  LDL.LU R46, [R1+0x22c] ;  /* 0x00022c00012e7983 */ /* 0x000ee60000300800 */
[----:B------:R-:W-:-:S05]  /*2f640*/  F2FP.SATFINITE.E4M3.F32.PACK_AB_MERGE_C R6, RZ, R6, RZ ;  /* 0x00000006ff06723e */ /* 0x000fca00048070ff */
[----:B------:R0:W-:Y:S02]  /*2f650*/  @!P4 STG.E.U8 desc[UR44][R8.64+0x18], R6 ;  /* 0x000018060800c986 */ /* 0x0001e4000c10112c */
[----:B0-----:R-:W0:Y:S02]  /*2f660*/  @!P5 LDC.64 R6, c[0x0][0x5c0] ;  /* 0x00017000ff06db82 */ /* 0x001e240000000a00 */
[----:B0-----:R-:W-:-:S05]  /*2f670*/  @!P5 IADD3 R12, P4, R26, R6, RZ ;  /* 0x000000061a0cd210 */ /* 0x001fca0007f9e0ff */
[----:B------:R-:W-:Y:S02]  /*2f680*/  @!P5 IMAD.X R13, R37, 0x1, R7, P4 ;  /* 0x00000001250dd824 */ /* 0x000fe400020e0607 */
[----:B------:R-:W0:Y:S02]  /*2f690*/  @!P0 LDC.64 R6, c[0x0][0x5c0] ;  /* 0x00017000ff068b82 */ /* 0x000e240000000a00 */
[----:B0-----:R-:W-:Y:S01]  /*2f6a0*/  @!P0 IADD3 R14, P4, R43, R6, RZ ;  /* 0x000000062b0e8210 */ /* 0x001fe20007f9e0ff */
[----:B------:R-:W-:Y:S02]  /*2f6b0*/  FMUL R6, R45, UR39 ;  /* 0x000000272d067c20 */ /* 0x000fe40008400000 */
[----:B------:R-:W3:Y:S02]  /*2f6c0*/  LDL.LU R45, [R1+0x230] ;  /* 0x00023000012d7983 */ /* 0x000ee40000300800 */
[----:B------:R-:W-:Y:S01]  /*2f6d0*/  @!P0 IMAD.X R15, R44, 0x1, R7, P4 ;  /* 0x000000012c0f8824 */ /* 0x000fe200020e0607 */
[----:B------:R-:W-:-:S02]  /*2f6e0*/  ISETP.GE.AND P4, PT, R28, 0x181, PT ;  /* 0x000001811c00780c */ /* 0x000fc40003f86270 */
[----:B------:R-:W-:Y:S02]  /*2f6f0*/  LOP3.LUT P1, RZ, R3, 0x200, RZ, 0xc0, !PT ;  /* 0x0000020003ff7812 */ /* 0x000fe4000782c0ff */
[----:B------:R-:W-:Y:S02]  /*2f700*/  ISETP.LT.OR P6, PT, R29, 0x1, !P4 ;  /* 0x000000011d00780c */ /* 0x000fe400067c1670 */
[----:B------:R-:W-:-:S09]  /*2f710*/  F2FP.SATFINITE.E4M3.F32.PACK_AB_MERGE_C R6, RZ, R6, RZ ;  /* 0x00000006ff06723e */ /* 0x000fd200048070ff */
[----:B------:R0:W-:Y:S02]  /*2f720*/  @!P1 STG.E.U8 desc[UR44][R16.64+0x19], R6 ;  /* 0x0000190610009986 */ /* 0x0001e4000c10112c */
[----:B0-----:R-:W0:Y:S01]  /*2f730*/  @!P6 LDC.64 R6, c[0x0][0x5c0] ;  /* 0x00017000ff06eb82 */ /* 0x001e220000000a00 */
[----:B------:R-:W-:Y:S02]  /*2f740*/  @!P6 IMAD.MOV.U32 R8, RZ, RZ, R24 ;  /* 0x000000ffff08e224 */ /* 0x000fe400078e0018 */
[----:B------:R-:W-:Y:S02]  /*2f750*/  @!P6 IMAD.MOV.U32 R9, RZ, RZ, R30 ;  /* 0x000000ffff09e224 */ /* 0x000fe400078e001e */
[----:B------:R-:W-:-:S03]  /*2f760*/  @!P6 IMAD.WIDE.U32 R8, R4, 0x180, R8 ;  /* 0x000001800408e825 */ /* 0x000fc600078e0008 */
[----:B0-----:R-:W-:Y:S01]  /*2f770*/  @!P6 IADD3 R10, P1, R8, R6, RZ ;  /* 0x00000006080ae210 */ /* 0x001fe20007f3e0ff */
[----:B------:R-:W-:-:S05]  /*2f780*/  FMUL R6, R50, UR39 ;  /* 0x0000002732067c20 */ /* 0x000fca0008400000 */
[----:B------:R-:W-:-:S05]  /*2f790*/  F2FP.SATFINITE.E4M3.F32.PACK_AB_MERGE_C R6, RZ, R6, RZ ;  /* 0x00000006ff06723e */ /* 0x000fca00048070ff */
[----:B------:R0:W-:Y:S01]  /*2f7a0*/  @!P5 STG.E.U8 desc[UR44][R12.64+0x18], R6 ;  /* 0x000018060c00d986 */ /* 0x0001e2000c10112c */
[----:B------:R-:W-:Y:S01]  /*2f7b0*/  ISETP.LT.OR P5, PT, R29, 0x2, !P4 ;  /* 0x000000021d00780c */ /* 0x000fe200067a1670 */
[----:B------:R-:W-:-:S05]  /*2f7c0*/  @!P6 IMAD R11, R5, 0x180, RZ ;  /* 0x00000180050be824 */ /* 0x000fca00078e02ff */
[----:B------:R-:W-:-:S07]  /*2f7d0*/  @!P6 IADD3.X R11, R7, R9, R11, P1, !PT ;  /* 0x00000009070be210 */ /* 0x000fce0000ffe40b */
[----:B------:R-:W1:Y:S01]  /*2f7e0*/  @!P5 LDC.64 R8, c[0x0][0x5c0] ;  /* 0x00017000ff08db82 */ /* 0x000e620000000a00 */
[----:B0-----:R-:W-:Y:S02]  /*2f7f0*/  @!P5 IMAD.MOV.U32 R6, RZ, RZ, R24 ;  /* 0x000000ffff06d224 */ /* 0x001fe400078e0018 */
[----:B------:R-:W-:Y:S02]  /*2f800*/  @!P5 IMAD.MOV.U32 R7, RZ, RZ, R30 ;  /* 0x000000ffff07d224 */ /* 0x000fe400078e001e */
[----:B------:R-:W-:-:S03]  /*2f810*/  @!P5 IMAD.WIDE.U32 R6, R4, 0x180, R6 ;  /* 0x000001800406d825 */ /* 0x000fc600078e0006 */
[----:B-1----:R-:W-:Y:S01]  /*2f820*/  @!P5 IADD3 R6, P1, R6, R8, RZ ;  /* 0x000000080606d210 */ /* 0x002fe20007f3e0ff */
[----:B------:R-:W-:-:S05]  /*2f830*/  FMUL R8, R49, UR39 ;  /* 0x0000002731087c20 */ /* 0x000fca0008400000 */
[----:B------:R-:W-:-:S05]  /*2f840*/  F2FP.SATFINITE.E4M3.F32.PACK_AB_MERGE_C R8, RZ, R8, RZ ;  /* 0x00000008ff08723e */ /* 0x000fca00048070ff */
[----:B------:R4:W-:Y:S01]  /*2f850*/  @!P0 STG.E.U8 desc[UR44][R14.64+0x19], R8 ;  /* 0x000019080e008986 */ /* 0x0009e2000c10112c */
[----:B------:R-:W-:Y:S02]  /*2f860*/  @!P5 IMAD R12, R5, 0x180, RZ ;  /* 0x00000180050cd824 */ /* 0x000fe400078e02ff */
[----:B----4-:R-:W-:-:S05]  /*2f870*/  FMUL R8, R48, UR39 ;  /* 0x0000002730087c20 */ /* 0x010fca0008400000 */
[----:B------:R-:W-:-:S05]  /*2f880*/  F2FP.SATFINITE.E4M3.F32.PACK_AB_MERGE_C R8, RZ, R8, RZ ;  /* 0x00000008ff08723e */ /* 0x000fca00048070ff */
[----:B------:R2:W-:Y:S01]  /*2f890*/  @!P6 STG.E.U8 desc[UR44][R10.64], R8 ;  /* 0x000000080a00e986 */ /* 0x0005e2000c10112c */
[----:B------:R-:W-:Y:S02]  /*2f8a0*/  @!P5 IADD3.X R7, R9, R7, R12, P1, !PT ;  /* 0x000000070907d210 */ /* 0x000fe40000ffe40c */
[----:B------:R-:W-:Y:S01]  /*2f8b0*/  ISETP.GE.AND P6, PT, R28, 0x189, PT ;  /* 0x000001891c00780c */ /* 0x000fe20003fc6270 */
[----:B------:R-:W-:Y:S01]  /*2f8c0*/  BSSY B1, `(.L_x_42) ;  /* 0x000001a000017945 */ /* 0x000fe20003800000 */
[----:B------:R-:W-:Y:S02]  /*2f8d0*/  LOP3.LUT R0, R0, 0xfffbffff, RZ, 0xc0, !PT ;  /* 0xfffbffff00007812 */ /* 0x000fe400078ec0ff */
[C---:B------:R-:W-:Y:S02]  /*2f8e0*/  LOP3.LUT P2, RZ, R3.reuse, 0x400, RZ, 0xc0, !PT ;  /* 0x0000040003ff7812 */ /* 0x040fe4000784c0ff */
[C---:B------:R-:W-:Y:S02]  /*2f8f0*/  LOP3.LUT P1, RZ, R3.reuse, 0x100, RZ, 0xc0, !PT ;  /* 0x0000010003ff7812 */ /* 0x040fe4000782c0ff */
[----:B------:R-:W-:-:S05]  /*2f900*/  LOP3.LUT P0, RZ, R3, 0x80, RZ, 0xc0, !PT ;  /* 0x0000008003ff7812 */ /* 0x000fca000780c0ff */
[----:B------:R-:W-:Y:S01]  /*2f910*/  @P6 LOP3.LUT R0, R0, 0x40000, RZ, 0xfc, !PT ;  /* 0x0004000000006812 */ /* 0x000fe200078efcff */
[----:B--2---:R-:W-:-:S05]  /*2f920*/  FMUL R8, R47, UR39 ;  /* 0x000000272f087c20 */ /* 0x004fca0008400000 */
[----:B------:R-:W-:-:S05]  /*2f930*/  F2FP.SATFINITE.E4M3.F32.PACK_AB_MERGE_C R8, RZ, R8, RZ ;  /* 0x00000008ff08723e */ /* 0x000fca00048070ff */
[----:B------:R3:W-:Y:S01]  /*2f940*/  @!P5 STG.E.U8 desc[UR44][R6.64+0x1], R8 ;  /* 0x000001080600d986 */ /* 0x0007e2000c10112c */
[----:B------:R-:W-:Y:S01]  /*2f950*/  ISETP.LT.OR P5, PT, R29, 0x1, !P6 ;  /* 0x000000011d00780c */ /* 0x000fe200077a1670 */
[----:B---3--:R-:W-:-:S05]  /*2f960*/  FMUL R7, R46, UR39 ;  /* 0x000000272e077c20 */ /* 0x008fca0008400000 */
[----:B------:R-:W-:Y:S01]  /*2f970*/  F2FP.SATFINITE.E4M3.F32.PACK_AB_MERGE_C R11, RZ, R7, RZ ;  /* 0x00000007ff0b723e */ /* 0x000fe200048070ff */
[----:B------:R-:W-:-:S05]  /*2f980*/  FMUL R6, R45, UR39 ;  /* 0x000000272d067c20 */ /* 0x000fca0008400000 */
[----:B------:R-:W-:Y:S01]  /*2f990*/  F2FP.SATFINITE.E4M3.F32.PACK_AB_MERGE_C R10, RZ, R6, RZ ;  /* 0x00000006ff0a723e */ /* 0x000fe200048070ff */
[----:B------:R-:W-:Y:S06]  /*2f9a0*/  @P5 BRA `(.L_x_43) ;  /* 0x00000000002c5947 */ /* 0x000fec0003800000 */
[----:B------:R-:W-:Y:S01]  /*2f9b0*/  IMAD.MOV.U32 R6, RZ, RZ, R24 ;  /* 0x000000ffff067224 */ /* 0x000fe200078e0018 */
[----:B------:R-:W-:Y:S01]  /*2f9c0*/  ULDC.64 UR12, c[0x0][0x5c0] ;  /* 0x00017000000c7ab9 */ /* 0x000fe20000000a00 */
[----:B------:R-:W-:Y:S02]  /*2f9d0*/  IMAD.MOV.U32 R7, RZ, RZ, R30 ;  /* 0x000000ffff077224 */ /* 0x000fe400078e001e */
[----:B------:R-:W-:Y:S02]  /*2f9e0*/  IMAD R9, R5, 0x180, RZ ;  /* 0x0000018005097824 */ /* 0x000fe400078e02ff */
[----:B------:R-:W-:-:S04]  /*2f9f0*/  IMAD.WIDE.U32 R6, R4, 0x180, R6 ;  /* 0x0000018004067825 */ /* 0x000fc800078e0006 */
[----:B------:R-:W-:Y:S02]  /*2fa00*/  IMAD.U32 R8, RZ, RZ, UR12 ;  /* 0x0000000cff087e24 */ /* 0x000fe4000f8e00ff */
[----:B------:R-:W-:Y:S02]  /*2fa10*/  IMAD.IADD R9, R7, 0x1, R9 ;  /* 0x0000000107097824 */ /* 0x000fe400078e0209 */
[----:B------:R-:W-:Y:S01]  /*2fa20*/  IMAD.U32 R7, RZ, RZ, UR13 ;  /* 0x0000000dff077e24 */ /* 0x000fe2000f8e00ff */
[----:B------:R-:W-:-:S04]  /*2fa30*/  IADD3 R6, P5, P6, R6, UR8, R8 ;  /* 0x0000000806067c10 */ /* 0x000fc8000febe008 */
[----:B------:R-:W-:-:S05]  /*2fa40*/  IADD3.X R7, R9, UR7, R7, P5, P6 ;  /* 0x0000000709077c10 */ /* 0x000fca000afec407 */
[----:B------:R0:W-:Y:S04]  /*2fa50*/  STG.E.U8 desc[UR44][R6.64], R11 ;  /* 0x0000000b06007986 */ /* 0x0001e8000c10112c */
.L_x_43:
[----:B------:R-:W-:Y:S05]  /*2fa60*/  BSYNC B1 ;  /* 0x0000000000017941 */ /* 0x000fea0003800000 */
.L_x_42:
[----:B------:R-:W-:Y:S01]  /*2fa70*/  LOP3.LUT P5, RZ, R0, 0x40000, RZ, 0xc0, !PT ;  /* 0x0004000000ff7812 */ /* 0x000fe200078ac0ff */
[----:B------:R-:W-:Y:S03]  /*2fa80*/  BSSY B1, `(.L_x_44) ;  /* 0x000000e000017945 */ /* 0x000fe60003800000 */
[----:B------:R-:W-:-:S13]  /*2fa90*/  ISETP.LT.OR P5, PT, R29, 0x2, !P5 ;  /* 0x000000021d00780c */ /* 0x000fda0006fa1670 */
[----:B------:R-:W-:Y:S05]  /*2faa0*/  @P5 BRA `(.L_x_45) ;  /* 0x00000000002c5947 */ /* 0x000fea0003800000 */
[----:B0-----:R-:W-:Y:S01]  /*2fab0*/  IMAD.MOV.U32 R6, RZ, RZ, R24 ;  /* 0x000000ffff067224 */ /* 0x001fe200078e0018 */
        /* <DEDUP_REMOVED lines=10> */
.L_x_45:
[----:B------:R-:W-:Y:S05]  /*2fb60*/  BSYNC B1 ;  /* 0x0000000000017941 */ /* 0x000fea0003800000 */
.L_x_44:
[----:B------:R-:W2:Y:S04]  /*2fb70*/  LDL.LU R16, [R1+0x234] ;  /* 0x0002340001107983 */ /* 0x000ea80000300800 */
[----:B------:R-:W3:Y:S04]  /*2fb80*/  LDL.LU R15, [R1+0x238] ;  /* 0x00023800010f7983 */ /* 0x000ee80000300800 */
[----:B------:R-:W4:Y:S04]  /*2fb90*/  LDL.LU R14, [R1+0x23c] ;  /* 0x00023c00010e7983 */ /* 0x000f280000300800 */
[----:B------:R-:W5:Y:S01]  /*2fba0*/  LDL.LU R13, [R1+0x240] ;  /* 0x00024000010d7983 */ /* 0x000f620000300800 */
[----:B------:R-:W-:Y:S01]  /*2fbb0*/  ISETP.LT.OR P6, PT, R29, 0x9, !P4 ;  /* 0x000000091d00780c */ /* 0x000fe200067c1670 */
[----:B------:R-:W-:Y:S01]  /*2fbc0*/  BSSY B1, `(.L_x_46) ;  /* 0x000002b000017945 */ /* 0x000fe20003800000 */
[----:B------:R-:W-:-:S04]  /*2fbd0*/  LOP3.LUT R3, R3, 0xffffff7f, RZ, 0xc0, !PT ;  /* 0xffffff7f03037812 */ /* 0x000fc800078ec0ff */
[----:B------:R-:W-:-:S07]  /*2fbe0*/  @P0 LOP3.LUT R3, R3, 0x80, RZ, 0xfc, !PT ;  /* 0x0000008003030812 */ /* 0x000fce00078efcff */
[----:B01----:R-:W0:Y:S01]  /*2fbf0*/  @!P6 LDC.64 R6, c[0x0][0x5c0] ;  /* 0x00017000ff06eb82 */ /* 0x003e220000000a00 */
[----:B------:R-:W-:Y:S02]  /*2fc00*/  @!P6 IMAD.MOV.U32 R8, RZ, RZ, R24 ;  /* 0x000000ffff08e224 */ /* 0x000fe400078e0018 */
[----:B------:R-:W-:Y:S02]  /*2fc10*/  @!P6 IMAD.MOV.U32 R9, RZ, RZ, R30 ;  /* 0x000000ffff09e224 */ /* 0x000fe400078e001e */
[----:B------:R-:W-:Y:S02]  /*2fc20*/  @!P6 IMAD R11, R5, 0x180, RZ ;  /* 0x00000180050be824 */ /* 0x000fe400078e02ff */
[----:B------:R-:W-:-:S03]  /*2fc30*/  @!P6 IMAD.WIDE.U32 R8, R4, 0x180, R8 ;  /* 0x000001800408e825 */ /* 0x000fc600078e0008 */
[----:B0-----:R-:W-:-:S04]  /*2fc40*/  @!P6 IADD3 R10, P5, R8, R6, RZ ;  /* 0x00000006080ae210 */ /* 0x001fc80007fbe0ff */
[----:B------:R-:W-:Y:S02]  /*2fc50*/  @!P6 IADD3.X R11, R7, R9, R11, P5, !PT ;  /* 0x00000009070be210 */ /* 0x000fe40002ffe40b */
[----:B------:R-:W-:-:S13]  /*2fc60*/  ISETP.LT.OR P5, PT, R29, 0xa, !P4 ;  /* 0x0000000a1d00780c */ /* 0x000fda00067a1670 */
[----:B------:R-:W0:Y:S01]  /*2fc70*/  @!P5 LDC.64 R8, c[0x0][0x5c0] ;  /* 0x00017000ff08db82 */ /* 0x000e220000000a00 */
[----:B------:R-:W-:Y:S02]  /*2fc80*/  @!P5 IMAD.MOV.U32 R6, RZ, RZ, R24 ;  /* 0x000000ffff06d224 */ /* 0x000fe400078e0018 */
[----:B------:R-:W-:Y:S02]  /*2fc90*/  @!P5 IMAD.MOV.U32 R7, RZ, RZ, R30 ;  /* 0x000000ffff07d224 */ /* 0x000fe400078e001e */
[----:B------:R-:W-:Y:S02]  /*2fca0*/  @!P5 IMAD R12, R5, 0x180, RZ ;  /* 0x00000180050cd824 */ /* 0x000fe400078e02ff */
[----:B------:R-:W-:-:S03]  /*2fcb0*/  @!P5 IMAD.WIDE.U32 R6, R4, 0x180, R6 ;  /* 0x000001800406d825 */ /* 0x000fc600078e0006 */
[----:B0-----:R-:W-:-:S04]  /*2fcc0*/  @!P5 IADD3 R6, P0, R6, R8, RZ ;  /* 0x000000080606d210 */ /* 0x001fc80007f1e0ff */
[----:B------:R-:W-:Y:S02]  /*2fcd0*/  @!P5 IADD3.X R7, R9, R7, R12, P0, !PT ;  /* 0x000000070907d210 */ /* 0x000fe400007fe40c */
[----:B------:R-:W-:Y:S01]  /*2fce0*/  LOP3.LUT P0, RZ, R3, 0x80, RZ, 0xc0, !PT ;  /* 0x0000008003ff7812 */ /* 0x000fe2000780c0ff */
[----:B--2---:R-:W-:-:S05]  /*2fcf0*/  FMUL R8, R16, UR39 ;  /* 0x0000002710087c20 */ /* 0x004fca0008400000 */
[----:B------:R-:W-:-:S05]  /*2fd00*/  F2FP.SATFINITE.E4M3.F32.PACK_AB_MERGE_C R8, RZ, R8, RZ ;  /* 0x00000008ff08723e */ /* 0x000fca00048070ff */
[----:B------:R3:W-:Y:S01]  /*2fd10*/  @!P6 STG.E.U8 desc[UR44][R10.64+0x8], R8 ;  /* 0x000008080a00e986 */ /* 0x0007e2000c10112c */
[----:B------:R-:W-:Y:S01]  /*2fd20*/  LOP3.LUT P6, RZ, R0, 0x40000, RZ, 0xc0, !PT ;  /* 0x0004000000ff7812 */ /* 0x000fe200078cc0ff */
[----:B---3--:R-:W-:-:S05]  /*2fd30*/  FMUL R8, R15, UR39 ;  /* 0x000000270f087c20 */ /* 0x008fca0008400000 */
[----:B------:R-:W-:-:S05]  /*2fd40*/  F2FP.SATFINITE.E4M3.F32.PACK_AB_MERGE_C R8, RZ, R8, RZ ;  /* 0x00000008ff08723e */ /* 0x000fca00048070ff */
[----:B------:R4:W-:Y:S01]  /*2fd50*/  @!P5 STG.E.U8 desc[UR44][R6.64+0x9], R8 ;  /* 0x000009080600d986 */ /* 0x0009e2000c10112c */
[----:B------:R-:W-:Y:S01]  /*2fd60*/  ISETP.LT.OR P5, PT, R29, 0x9, !P6 ;  /* 0x000000091d00780c */ /* 0x000fe200077a1670 */
[----:B----4-:R-:W-:Y:S01]  /*2fd70*/  FMUL R7, R14, UR39 ;  /* 0x000000270e077c20 */ /* 0x010fe20008400000 */
[----:B-----5:R-:W-:-:S04]  /*2fd80*/  FMUL R6, R13, UR39 ;  /* 0x000000270d067c20 */ /* 0x020fc80008400000 */
[----:B------:R-:W-:Y:S02]  /*2fd90*/  F2FP.SATFINITE.E4M3.F32.PACK_AB_MERGE_C R11, RZ, R7, RZ ;  /* 0x00000007ff0b723e */ /* 0x000fe400048070ff */
[----:B------:R-:W-:-:S05]  /*2fda0*/  F2FP.SATFINITE.E4M3.F32.PACK_AB_MERGE_C R10, RZ, R6, RZ ;  /* 0x00000006ff0a723e */ /* 0x000fca00048070ff */
[----:B------:R-:W-:Y:S05]  /*2fdb0*/  @P5 BRA `(.L_x_47) ;  /* 0x00000000002c5947 */ /* 0x000fea0003800000 */
        /* <DEDUP_REMOVED lines=11> */
.L_x_47:
[----:B------:R-:W-:Y:S05]  /*2fe70*/  BSYNC B1 ;  /* 0x0000000000017941 */ /* 0x000fea0003800000 */
.L_x_46:
        /* <DEDUP_REMOVED lines=15> */
.L_x_49:
[----:B------:R-:W-:Y:S05]  /*2ff70*/  BSYNC B1 ;  /* 0x0000000000017941 */ /* 0x000fea0003800000 */
.L_x_48:
        /* <DEDUP_REMOVED lines=48> */
.L_x_51:
[----:B------:R-:W-:Y:S05]  /*30280*/  BSYNC B1 ;  /* 0x0000000000017941 */ /* 0x000fea0003800000 */
.L_x_50:
        /* <DEDUP_REMOVED lines=15> */
.L_x_53:
[----:B------:R-:W-:Y:S05]  /*30380*/  BSYNC B1 ;  /* 0x0000000000017941 */ /* 0x000fea0003800000 */
.L_x_52:
        /* <DEDUP_REMOVED lines=48> */
.L_x_55:
[----:B------:R-:W-:Y:S05]  /*30690*/  BSYNC B1 ;  /* 0x0000000000017941 */ /* 0x000fea0003800000 */
.L_x_54:
        /* <DEDUP_REMOVED lines=15> */
.L_x_57:
[----:B------:R-:W-:Y:S05]  /*30790*/  BSYNC B1 ;  /* 0x0000000000017941 */ /* 0x000fea0003800000 */
.L_x_56:
[----:B------:R-:W-:Y:S01]  /*307a0*/  LOP3.LUT R3, R3, 0xffdfffff, RZ, 0xc0, !PT ;  /* 0xffdfffff03037812 */ /* 0x000fe200078ec0ff */
[----:B------:R-:W2:Y:S03]  /*307b0*/  LDL.LU R28, [R1+0x264] ;  /* 0x00026400011c7983 */ /* 0x000ea60000300800 */
[----:B------:R-:W-:Y:S01]  /*307c0*/  @P3 LOP3.LUT R3, R3, 0x200000, RZ, 0xfc, !PT ;  /* 0x0020000003033812 */ /* 0x000fe200078efcff */
[----:B------:R-:W3:Y:S03]  /*307d0*/  LDL.LU R76, [R1+0x268] ;  /* 0x00026800014c7983 */ /* 0x000ee60000300800 */
[----:B------:R-:W-:Y:S01]  /*307e0*/  LOP3.LUT R3, R3, 0xfffffdff, RZ, 0xc0, !PT ;  /* 0xfffffdff03037812 */ /* 0x000fe200078ec0ff */
[----:B------:R-:W4:Y:S01]  /*307f0*/  LDL.LU R78, [R1+0x26c] ;  /* 0x00026c00014e7983 */ /* 0x000f220000300800 */
[----:B------:R-:W-:Y:S01]  /*30800*/  LOP3.LUT R2, R2, 0xffffffbf, RZ, 0xc0, !PT ;  /* 0xffffffbf02027812 */ /* 0x000fe200078ec0ff */
[----:B------:R-:W-:Y:S01]  /*30810*/  IMAD.U32 R31, RZ, RZ, UR8 ;  /* 0x00000008ff1f7e24 */ /* 0x000fe2000f8e00ff */
[----:B------:R-:W-:Y:S01]  /*30820*/  @P4 LOP3.LUT R3, R3, 0x200, RZ, 0xfc, !PT ;  /* 0x0000020003034812 */ /* 0x000fe200078efcff */
[----:B------:R-:W-:Y:S01]  /*30830*/  IMAD.U32 R62, RZ, RZ, UR7 ;  /* 0x00000007ff3e7e24 */ /* 0x000fe2000f8e00ff */
[C---:B------:R-:W-:Y:S01]  /*30840*/  LOP3.LUT P4, RZ, R0.reuse, 0x8000, RZ, 0xc0, !PT ;  /* 0x0000800000ff7812 */ /* 0x040fe2000788c0ff */
[----:B------:R-:W-:Y:S01]  /*30850*/  IMAD.U32 R63, RZ, RZ, UR8 ;  /* 0x00000008ff3f7e24 */ /* 0x000fe2000f8e00ff */
[----:B------:R-:W-:Y:S01]  /*30860*/  LOP3.LUT R0, R0, 0xfffffffe, RZ, 0xc0, !PT ;  /* 0xfffffffe00007812 */ /* 0x000fe200078ec0ff */
[----:B------:R-:W-:Y:S01]  /*30870*/  IMAD.U32 R64, RZ, RZ, UR7 ;  /* 0x00000007ff407e24 */ /* 0x000fe2000f8e00ff */
[----:B------:R-:W-:Y:S01]  /*30880*/  ISETP.LT.OR P3, PT, R29, 0x21, !P4 ;  /* 0x000000211d00780c */ /* 0x000fe20006761670 */
[----:B------:R-:W-:Y:S01]  /*30890*/  IMAD.U32 R65, RZ, RZ, UR8 ;  /* 0x00000008ff417e24 */ /* 0x000fe2000f8e00ff */
[----:B------:R-:W5:Y:S01]  /*308a0*/  LDL.LU R80, [R1+0x270] ;  /* 0x0002700001507983 */ /* 0x000f620000300800 */
[----:B------:R-:W-:-:S02]  /*308b0*/  IMAD.U32 R66, RZ, RZ, UR7 ;  /* 0x00000007ff427e24 */ /* 0x000fc4000f8e00ff */
[----:B------:R-:W-:Y:S01]  /*308c0*/  IMAD.U32 R67, RZ, RZ, UR8 ;  /* 0x00000008ff437e24 */ /* 0x000fe2000f8e00ff */
[----:B------:R-:W5:Y:S01]  /*308d0*/  LDL.LU R79, [R1+0x274] ;  /* 0x00027400014f7983 */ /* 0x000f620000300800 */
[----:B------:R-:W-:Y:S02]  /*308e0*/  IMAD.U32 R68, RZ, RZ, UR7 ;  /* 0x00000007ff447e24 */ /* 0x000fe4000f8e00ff */
[----:B------:R-:W-:Y:S02]  /*308f0*/  IMAD.U32 R69, RZ, RZ, UR8 ;  /* 0x00000008ff457e24 */ /* 0x000fe4000f8e00ff */
[----:B------:R-:W-:Y:S02]  /*30900*/  IMAD.U32 R70, RZ, RZ, UR7 ;  /* 0x00000007ff467e24 */ /* 0x000fe4000f8e00ff */
[----:B01----:R-:W0:Y:S01]  /*30910*/  @!P3 LDC.64 R6, c[0x0][0x5c0] ;  /* 0x00017000ff06bb82 */ /* 0x003e220000000a00 */
[----:B------:R-:W-:Y:S01]  /*30920*/  @P3 LOP3.LUT R0, R0, 0x1, RZ, 0xfc, !PT ;  /* 0x0000000100003812 */ /* 0x000fe200078efcff */
[----:B------:R-:W-:-:S02]  /*30930*/  IMAD.U32 R71, RZ, RZ, UR8 ;  /* 0x00000008ff477e24 */ /* 0x000fc4000f8e00ff */
[----:B------:R-:W-:Y:S01]  /*30940*/  IMAD.U32 R72, RZ, RZ, UR7 ;  /* 0x00000007ff487e24 */ /* 0x000fe2000f8e00ff */
[----:B------:R-:W-:Y:S01]  /*30950*/  LOP3.LUT R0, R0, 0xfffffffd, RZ, 0xc0, !PT ;  /* 0xfffffffd00007812 */ /* 0x000fe200078ec0ff */
[----:B------:R-:W-:Y:S02]  /*30960*/  IMAD.U32 R74, RZ, RZ, UR8 ;  /* 0x00000008ff4a7e24 */ /* 0x000fe4000f8e00ff */
[----:B------:R-:W-:Y:S01]  /*30970*/  IMAD.U32 R77, RZ, RZ, UR7 ;  /* 0x00000007ff4d7e24 */ /* 0x000fe2000f8e00ff */
        /* <DEDUP_REMOVED lines=32> */
[C---:B------:R-:W-:Y:S02]  /*30b80*/  ISETP.LT.OR P3, PT, R29.reuse, 0x39, !P4 ;  /* 0x000000391d00780c */ /* 0x040fe40006761670 */
[----:B------:R-:W-:-:S11]  /*30b90*/  ISETP.LT.OR P4, PT, R29, 0x3a, !P4 ;  /* 0x0000003a1d00780c */ /* 0x000fd60006781670 */
[----:B------:R-:W0:Y:S01]  /*30ba0*/  @!P3 LDC.64 R6, c[0x0][0x5c0] ;  /* 0x00017000ff06bb82 */ /* 0x000e220000000a00 */
[----:B------:R-:W-:-:S04]  /*30bb0*/  @P3 LOP3.LUT R2, R2, 0x20, RZ, 0xfc, !PT ;  /* 0x0000002002023812 */ /* 0x000fc800078efcff */
[----:B------:R-:W-:-:S04]  /*30bc0*/  LOP3.LUT R2, R2, 0xfffffff7, RZ, 0xc0, !PT ;  /* 0xfffffff702027812 */ /* 0x000fc800078ec0ff */
[----:B------:R-:W-:Y:S01]  /*30bd0*/  @P4 LOP3.LUT R2, R2, 0x8, RZ, 0xfc, !PT ;  /* 0x0000000802024812 */ /* 0x000fe200078efcff */
[----:B--2---:R-:W-:-:S03]  /*30be0*/  FMUL R28, R28, UR39 ;  /* 0x000000271c1c7c20 */ /* 0x004fc60008400000 */
[----:B------:R-:W-:Y:S02]  /*30bf0*/  LOP3.LUT R2, R2, 0xfffffffb, RZ, 0xc0, !PT ;  /* 0xfffffffb02027812 */ /* 0x000fe400078ec0ff */
[----:B0-----:R-:W-:-:S04]  /*30c00*/  @!P3 IADD3 R36, P5, P6, R24, UR8, R6 ;  /* 0x000000081824bc10 */ /* 0x001fc8000febe006 */
[----:B------:R-:W-:Y:S02]  /*30c10*/  @!P3 IADD3.X R37, R30, UR7, R7, P5, P6 ;  /* 0x000000071e25bc10 */ /* 0x000fe4000afec407 */
[----:B------:R-:W0:Y:S01]  /*30c20*/  @!P4 LDC.64 R6, c[0x0][0x5c0] ;  /* 0x00017000ff06cb82 */ /* 0x000e220000000a00 */
[C---:B------:R-:W-:Y:S02]  /*30c30*/  LOP3.LUT P3, RZ, R3.reuse, 0x200000, RZ, 0xc0, !PT ;  /* 0x0020000003ff7812 */ /* 0x040fe4000786c0ff */
[----:B------:R-:W-:-:S04]  /*30c40*/  LOP3.LUT R3, R3, 0xffffff7f, RZ, 0xc0, !PT ;  /* 0xffffff7f03037812 */ /* 0x000fc800078ec0ff */
[----:B------:R-:W-:-:S04]  /*30c50*/  @P0 LOP3.LUT R3, R3, 0x80, RZ, 0xfc, !PT ;  /* 0x0000008003030812 */ /* 0x000fc800078efcff */
[----:B------:R-:W-:-:S04]  /*30c60*/  LOP3.LUT R3, R3, 0xfffffeff, RZ, 0xc0, !PT ;  /* 0xfffffeff03037812 */ /* 0x000fc800078ec0ff */
        /* <DEDUP_REMOVED lines=18> */
[----:B------:R-:W-:Y:S02]  /*30d90*/  @P4 LOP3.LUT R2, R2, 0x1, RZ, 0xfc, !PT ;  /* 0x0000000102024812 */ /* 0x000fe400078efcff */
        /* <DEDUP_REMOVED lines=31> */
[----:B------:R-:W-:-:S04]  /*30f90*/  @P0 LOP3.LUT R0, R0, 0x4000000, RZ, 0xfc, !PT ;  /* 0x0400000000000812 */ /* 0x000fc800078efcff */
[----:B------:R-:W-:Y:S02]  /*30fa0*/  LOP3.LUT R0, R0, 0xfdffffff, RZ, 0xc0, !PT ;  /* 0xfdffffff00007812 */ /* 0x000fe400078ec0ff */
        /* <DEDUP_REMOVED lines=42> */
[----:B------:R-:W-:Y:S02]  /*31250*/  @P0 LOP3.LUT R0, R0, 0x80000, RZ, 0xfc, !PT ;  /* 0x0008000000000812 */ /* 0x000fe400078efcff */
[----:B------:R-:W-:Y:S02]  /*31260*/  ISETP.LT.OR P0, PT, R29, 0x21, !P2 ;  /* 0x000000211d00780c */ /* 0x000fe40005701670 */
[C---:B------:R-:W-:Y:S02]  /*31270*/  LOP3.LUT P1, RZ, R0.reuse, 0x80000, RZ, 0xc0, !PT ;  /* 0x0008000000ff7812 */ /* 0x040fe4000782c0ff */
[----:B------:R-:W-:-:S09]  /*31280*/  LOP3.LUT R0, R0, 0xffffbfff, RZ, 0xc0, !PT ;  /* 0xffffbfff00007812 */ /* 0x000fd200078ec0ff */
[----:B------:R-:W-:Y:S02]  /*31290*/  @P0 LOP3.LUT R0, R0, 0x4000, RZ, 0xfc, !PT ;  /* 0x0000400000000812 */ /* 0x000fe400078efcff */
[----:B------:R-:W0:Y:S01]  /*312a0*/  @!P1 LDC.64 R6, c[0x0][0x5c0] ;  /* 0x00017000ff069b82 */ /* 0x000e220000000a00 */
[----:B------:R-:W-:Y:S02]  /*312b0*/  @P1 LOP3.LUT R3, R3, 0x400, RZ, 0xfc, !PT ;  /* 0x0000040003031812 */ /* 0x000fe400078efcff */
[C---:B------:R-:W-:Y:S02]  /*312c0*/  LOP3.LUT P4, RZ, R0.reuse, 0x10000, RZ, 0xc0, !PT ;  /* 0x0001000000ff7812 */ /* 0x040fe4000788c0ff */
[----:B------:R-:W-:Y:S02]  /*312d0*/  LOP3.LUT R0, R0, 0xffffdfff, RZ, 0xc0, !PT ;  /* 0xffffdfff00007812 */ /* 0x000fe400078ec0ff */
[----:B------:R-:W-:Y:S02]  /*312e0*/  LOP3.LUT R3, R3, 0xfffbffff, RZ, 0xc0, !PT ;  /* 0xfffbffff03037812 */ /* 0x000fe400078ec0ff */
[----:B0-----:R-:W-:-:S04]  /*312f0*/  @!P1 IADD3 R60, P5, P6, R24, UR10, R6 ;  /* 0x0000000a183c9c10 */ /* 0x001fc8000febe006 */
[----:B------:R-:W-:Y:S02]  /*31300*/  @!P1 IADD3.X R61, R30, UR9, R7, P5, P6 ;  /* 0x000000091e3d9c10 */ /* 0x000fe4000afec407 */
[----:B------:R-:W-:Y:S02]  /*31310*/  @!P0 IADD3 R31, P5, P6, R31, UR6, R24 ;  /* 0x000000061f1f8c10 */ /* 0x000fe4000febe018 */
[C---:B------:R-:W-:Y:S02]  /*31320*/  ISETP.LT.OR P1, PT, R29.reuse, 0x31, !P2 ;  /* 0x000000311d00780c */ /* 0x040fe40005721670 */
[----:B------:R-:W-:Y:S02]  /*31330*/  @!P0 IADD3.X R62, R62, UR5, R30, P5, P6 ;  /* 0x000000053e3e8c10 */ /* 0x000fe4000afec41e */
[----:B------:R-:W-:-:S09]  /*31340*/  ISETP.LT.OR P0, PT, R29, 0x22, !P2 ;  /* 0x000000221d00780c */ /* 0x000fd20005701670 */
[----:B------:R-:W-:-:S04]  /*31350*/  @P1 LOP3.LUT R3, R3, 0x40000, RZ, 0xfc, !PT ;  /* 0x0004000003031812 */ /* 0x000fc800078efcff */
[----:B------:R-:W-:Y:S02]  /*31360*/  @!P0 IADD3 R63, P5, P6, R63, UR6, R24 ;  /* 0x000000063f3f8c10 */ /* 0x000fe4000febe018 */
[----:B------:R-:W-:Y:S02]  /*31370*/  @P0 LOP3.LUT R0, R0, 0x2000, RZ, 0xfc, !PT ;  /* 0x0000200000000812 */ /* 0x000fe400078efcff */
[----:B------:R-:W-:Y:S02]  /*31380*/  @!P0 IADD3.X R64, R64, UR5, R30, P5, P6 ;  /* 0x0000000540408c10 */ /* 0x000fe4000afec41e */
[----:B------:R-:W-:Y:S02]  /*31390*/  ISETP.LT.OR P0, PT, R29, 0x29, !P2 ;  /* 0x000000291d00780c */ /* 0x000fe40005701670 */
[----:B------:R-:W-:Y:S02]  /*313a0*/  LOP3.LUT R0, R0, 0xffffefff, RZ, 0xc0, !PT ;  /* 0xffffefff00007812 */ /* 0x000fe400078ec0ff */
[----:B------:R-:W-:-:S09]  /*313b0*/  LOP3.LUT R3, R3, 0xffefffff, RZ, 0xc0, !PT ;  /* 0xffefffff03037812 */ /* 0x000fd200078ec0ff */
        /* <DEDUP_REMOVED lines=8> */
[----:B------:R-:W-:Y:S02]  /*31440*/  ISETP.LT.OR P0, PT, R29, 0x32, !P2 ;  /* 0x000000321d00780c */ /* 0x000fe40005701670 */
[----:B------:R-:W-:Y:S02]  /*31450*/  @!P1 IADD3 R69, P5, P6, R69, UR6, R24 ;  /* 0x0000000645459c10 */ /* 0x000fe4000febe018 */
[----:B------:R-:W-:-:S02]  /*31460*/  LOP3.LUT R0, R0, 0xfffffdff, RZ, 0xc0, !PT ;  /* 0xfffffdff00007812 */ /* 0x000fc400078ec0ff */
[----:B------:R-:W-:-:S07]  /*31470*/  @!P1 IADD3.X R70, R70, UR5, R30, P5, P6 ;  /* 0x0000000546469c10 */ /* 0x000fce000afec41e */
[----:B------:R-:W-:Y:S02]  /*31480*/  @!P0 IADD3 R71, P6, P5, R71, UR6, R24 ;  /* 0x0000000647478c10 */ /* 0x000fe4000fdde018 */
[----:B------:R-:W-:Y:S02]  /*31490*/  @P0 LOP3.LUT R0, R0, 0x200, RZ, 0xfc, !PT ;  /* 0x0000020000000812 */ /* 0x000fe400078efcff */
[----:B------:R-:W-:Y:S02]  /*314a0*/  @!P0 IADD3.X R72, R72, UR5, R30, P6, P5 ;  /* 0x0000000548488c10 */ /* 0x000fe4000b7ea41e */
[----:B------:R-:W-:Y:S02]  /*314b0*/  ISETP.LT.OR P0, PT, R29, 0x39, !P2 ;  /* 0x000000391d00780c */ /* 0x000fe40005701670 */
[C---:B------:R-:W-:Y:S01]  /*314c0*/  LOP3.LUT P1, RZ, R0.reuse, 0x1, RZ, 0xc0, !PT ;  /* 0x0000000100ff7812 */ /* 0x040fe2000782c0ff */
[----:B------:R-:W-:Y:S01]  /*314d0*/  IMAD.U32 R73, RZ, RZ, UR8 ;  /* 0x00000008ff497e24 */ /* 0x000fe2000f8e00ff */
[----:B------:R-:W-:Y:S01]  /*314e0*/  F2FP.SATFINITE.E4M3.F32.PACK_AB_MERGE_C R28, RZ, R28, RZ ;  /* 0x0000001cff1c723e */ /* 0x000fe200048070ff */
[----:B------:R-:W-:Y:S01]  /*314f0*/  IMAD.U32 R75, RZ, RZ, UR7 ;  /* 0x00000007ff4b7e24 */ /* 0x000fe2000f8e00ff */
[----:B------:R-:W-:-:S07]  /*31500*/  LOP3.LUT R0, R0, 0xfffffeff, RZ, 0xc0, !PT ;  /* 0xfffffeff00007812 */ /* 0x000fce00078ec0ff */
[----:B------:R-:W-:Y:S02]  /*31510*/  @!P0 IADD3 R74, P6, P5, R74, UR6, R24 ;  /* 0x000000064a4a8c10 */ /* 0x000fe4000fdde018 */
[----:B------:R-:W-:Y:S02]  /*31520*/  @P1 LOP3.LUT R3, R3, 0x100000, RZ, 0xfc, !PT ;  /* 0x0010000003031812 */ /* 0x000fe400078efcff */
[----:B------:R-:W-:Y:S02]  /*31530*/  @!P0 IADD3.X R77, R77, UR5, R30, P6, P5 ;  /* 0x000000054d4d8c10 */ /* 0x000fe4000b7ea41e */
[C---:B------:R-:W-:Y:S02]  /*31540*/  ISETP.LT.OR P5, PT, R29.reuse, 0x21, !P4 ;  /* 0x000000211d00780c */ /* 0x040fe400067a1670 */
[----:B------:R-:W-:Y:S02]  /*31550*/  @P0 LOP3.LUT R0, R0, 0x100, RZ, 0xfc, !PT ;  /* 0x0000010000000812 */ /* 0x000fe400078efcff */
[----:B------:R-:W-:-:S02]  /*31560*/  ISETP.LT.OR P1, PT, R29, 0x3a, !P2 ;  /* 0x0000003a1d00780c */ /* 0x000fc40005721670 */
[----:B------:R-:W-:Y:S02]  /*31570*/  LOP3.LUT R3, R3, 0xfffff7ff, RZ, 0xc0, !PT ;  /* 0xfffff7ff03037812 */ /* 0x000fe400078ec0ff */
[----:B------:R-:W-:-:S05]  /*31580*/  LOP3.LUT P0, RZ, R0, 0x2, RZ, 0xc0, !PT ;  /* 0x0000000200ff7812 */ /* 0x000fca000780c0ff */
[----:B------:R-:W0:Y:S02]  /*31590*/  @!P5 LDC.64 R6, c[0x0][0x5c0] ;  /* 0x00017000ff06db82 */ /* 0x000e240000000a00 */
[----:B0-----:R-:W-:-:S05]  /*315a0*/  @!P5 IADD3 R6, P6, R24, R6, RZ ;  /* 0x000000061806d210 */ /* 0x001fca0007fde0ff */
[----:B------:R-:W-:-:S05]  /*315b0*/  @!P5 IMAD.X R7, R30, 0x1, R7, P6 ;  /* 0x000000011e07d824 */ /* 0x000fca00030e0607 */
[----:B------:R0:W-:Y:S01]  /*315c0*/  @!P5 STG.E.U8 desc[UR44][R6.64+0x20], R28 ;  /* 0x0000201c0600d986 */ /* 0x0001e2000c10112c */
[----:B------:R-:W-:-:S04]  /*315d0*/  @!P1 IADD3 R73, P6, P5, R73, UR6, R24 ;  /* 0x0000000649499c10 */ /* 0x000fc8000fdde018 */
[----:B------:R-:W-:Y:S02]  /*315e0*/  @!P1 IADD3.X R75, R75, UR5, R30, P6, P5 ;  /* 0x000000054b4b9c10 */ /* 0x000fe4000b7ea41e */
[----:B------:R-:W-:-:S13]  /*315f0*/  ISETP.LT.OR P5, PT, R29, 0x22, !P4 ;  /* 0x000000221d00780c */ /* 0x000fda00067a1670 */
[----:B0-----:R-:W0:Y:S01]  /*31600*/  @!P5 LDC.64 R6, c[0x0][0x5c0] ;  /* 0x00017000ff06db82 */ /* 0x001e220000000a00 */
[----:B---3--:R-:W-:-:S05]  /*31610*/  FMUL R28, R76, UR39 ;  /* 0x000000274c1c7c20 */ /* 0x008fca0008400000 */
[----:B------:R-:W-:Y:S02]  /*31620*/  F2FP.SATFINITE.E4M3.F32.PACK_AB_MERGE_C R28, RZ, R28, RZ ;  /* 0x0000001cff1c723e */ /* 0x000fe400048070ff */
[----:B0-----:R-:W-:-:S05]  /*31630*/  @!P5 IADD3 R6, P6, R24, R6, RZ ;  /* 0x000000061806d210 */ /* 0x001fca0007fde0ff */
[----:B------:R-:W-:-:S05]  /*31640*/  @!P5 IMAD.X R7, R30, 0x1, R7, P6 ;  /* 0x000000011e07d824 */ /* 0x000fca00030e0607 */
[----:B------:R4:W-:Y:S02]  /*31650*/  @!P5 STG.E.U8 desc[UR44][R6.64+0x21], R28 ;  /* 0x0000211c0600d986 */ /* 0x0009e4000c10112c */
[----:B----4-:R-:W-:Y:S02]  /*31660*/  FMUL R6, R78, UR39 ;  /* 0x000000274e067c20 */ /* 0x010fe40008400000 */
[----:B------:R-:W2:Y:S04]  /*31670*/  LDL.LU R78, [R1+0x278] ;  /* 0x00027800014e7983 */ /* 0x000ea80000300800 */
[----:B------:R-:W3:Y:S04]  /*31680*/  LDL.LU R81, [R1+0x27c] ;  /* 0x00027c0001517983 */ /* 0x000ee80000300800 */
[----:B------:R-:W4:Y:S04]  /*31690*/  LDL.LU R88, [R1+0x280] ;  /* 0x0002800001587983 */ /* 0x000f280000300800 */
[----:B------:R-:W4:Y:S01]  /*316a0*/  LDL.LU R87, [R1+0x284] ;  /* 0x0002840001577983 */ /* 0x000f220000300800 */
[----:B------:R-:W-:-:S02]  /*316b0*/  LOP3.LUT R0, R0, 0xffffffbf, RZ, 0xc0, !PT ;  /* 0xffffffbf00007812 */ /* 0x000fc400078ec0ff */
[----:B------:R-:W-:Y:S01]  /*316c0*/  @P2 LOP3.LUT R3, R3, 0x800, RZ, 0xfc, !PT ;  /* 0x0000080003032812 */ /* 0x000fe200078efcff */
[----:B------:R-:W-:Y:S01]  /*316d0*/  IMAD.U32 R28, RZ, RZ, UR8 ;  /* 0x00000008ff1c7e24 */ /* 0x000fe2000f8e00ff */
[----:B------:R-:W-:Y:S01]  /*316e0*/  @P1 LOP3.LUT R0, R0, 0x40, RZ, 0xfc, !PT ;  /* 0x0000004000001812 */ /* 0x000fe200078efcff */
[----:B------:R-:W-:Y:S01]  /*316f0*/  IMAD.U32 R76, RZ, RZ, UR7 ;  /* 0x00000007ff4c7e24 */ /* 0x000fe2000f8e00ff */
[----:B------:R-:W-:Y:S01]  /*31700*/  LOP3.LUT P1, RZ, R3, 0x100000, RZ, 0xc0, !PT ;  /* 0x0010000003ff7812 */ /* 0x000fe2000782c0ff */
[----:B------:R-:W-:Y:S01]  /*31710*/  IMAD.U32 R83, RZ, RZ, UR8 ;  /* 0x00000008ff537e24 */ /* 0x000fe2000f8e00ff */
[----:B------:R-:W-:Y:S01]  /*31720*/  F2FP.SATFINITE.E4M3.F32.PACK_AB_MERGE_C R6, RZ, R6, RZ ;  /* 0x00000006ff06723e */ /* 0x000fe200048070ff */
[----:B------:R-:W-:Y:S01]  /*31730*/  IMAD.U32 R85, RZ, RZ, UR7 ;  /* 0x00000007ff557e24 */ /* 0x000fe2000f8e00ff */
[C---:B------:R-:W-:Y:S01]  /*31740*/  ISETP.LT.OR P2, PT, R29.reuse, 0x21, !P3 ;  /* 0x000000211d00780c */ /* 0x040fe20005f41670 */
[----:B------:R-:W4:Y:S04]  /*31750*/  LDL.LU R90, [R1+0x288] ;  /* 0x00028800015a7983 */ /* 0x000f280000300800 */
[----:B------:R-:W4:Y:S04]  /*31760*/  LDL.LU R89, [R1+0x28c] ;  /* 0x00028c0001597983 */ /* 0x000f280000300800 */
[----:B------:R0:W-:Y:S01]  /*31770*/  @!P1 STG.E.U8 desc[UR44][R10.64+0x20], R6 ;  /* 0x000020060a009986 */ /* 0x0001e2000c10112c */
[----:B------:R-:W-:-:S03]  /*31780*/  ISETP.LT.OR P1, PT, R29, 0x22, !P3 ;  /* 0x000000221d00780c */ /* 0x000fc60005f21670 */
[----:B------:R-:W-:-:S04]  /*31790*/  @!P2 IADD3 R28, P6, P5, R28, UR10, R24 ;  /* 0x0000000a1c1cac10 */ /* 0x000fc8000fdde018 */
[----:B------:R-:W-:Y:S01]  /*317a0*/  @!P2 IADD3.X R76, R76, UR9, R30, P6, P5 ;  /* 0x000000094c4cac10 */ /* 0x000fe2000b7ea41e */
[----:B0-----:R-:W-:Y:S02]  /*317b0*/  IMAD.U32 R10, RZ, RZ, UR8 ;  /* 0x00000008ff0a7e24 */ /* 0x001fe4000f8e00ff */
[----:B------:R-:W-:-:S03]  /*317c0*/  IMAD.U32 R11, RZ, RZ, UR7 ;  /* 0x00000007ff0b7e24 */ /* 0x000fc6000f8e00ff */
[----:B------:R-:W-:-:S04]  /*317d0*/  @!P1 IADD3 R10, P6, P5, R10, UR10, R24 ;  /* 0x0000000a0a0a9c10 */ /* 0x000fc8000fdde018 */
[----:B------:R-:W-:Y:S02]  /*317e0*/  @!P1 IADD3.X R11, R11, UR9, R30, P6, P5 ;  /* 0x000000090b0b9c10 */ /* 0x000fe4000b7ea41e */
[----:B------:R-:W-:Y:S01]  /*317f0*/  ISETP.LT.OR P1, PT, R29, 0x29, !P3 ;  /* 0x000000291d00780c */ /* 0x000fe20005f21670 */
[----:B-----5:R-:W-:-:S12]  /*31800*/  FMUL R6, R80, UR39 ;  /* 0x0000002750067c20 */ /* 0x020fd80008400000 */
[----:B------:R-:W-:-:S04]  /*31810*/  @!P1 IADD3 R83, P6, P5, R83, UR10, R24 ;  /* 0x0000000a53539c10 */ /* 0x000fc8000fdde018 */
[----:B------:R-:W-:Y:S02]  /*31820*/  @!P1 IADD3.X R85, R85, UR9, R30, P6, P5 ;  /* 0x0000000955559c10 */ /* 0x000fe4000b7ea41e */
[----:B------:R-:W-:Y:S02]  /*31830*/  ISETP.LT.OR P5, PT, R29, 0x29, !P4 ;  /* 0x000000291d00780c */ /* 0x000fe400067a1670 */
[----:B------:R-:W-:-:S05]  /*31840*/  F2FP.SATFINITE.E4M3.F32.PACK_AB_MERGE_C R6, RZ, R6, RZ ;  /* 0x00000006ff06723e */ /* 0x000fca00048070ff */
[----:B------:R0:W-:Y:S06]  /*31850*/  @!P0 STG.E.U8 desc[UR44][R8.64+0x21], R6 ;  /* 0x0000210608008986 */ /* 0x0001ec000c10112c */
[----:B0-----:R-:W0:Y:S01]  /*31860*/  @!P5 LDC.64 R6, c[0x0][0x5c0] ;  /* 0x00017000ff06db82 */ /* 0x001e220000000a00 */
[----:B------:R-:W-:Y:S01]  /*31870*/  ISETP.LT.OR P0, PT, R29, 0x2a, !P3 ;  /* 0x0000002a1d00780c */ /* 0x000fe20005f01670 */
[----:B------:R-:W-:Y:S01]  /*31880*/  FMUL R8, R79, UR39 ;  /* 0x000000274f087c20 */ /* 0x000fe20008400000 */
[----:B------:R-:W-:-:S04]  /*31890*/  IMAD.U32 R79, RZ, RZ, UR8 ;  /* 0x00000008ff4f7e24 */ /* 0x000fc8000f8e00ff */
[----:B------:R-:W-:Y:S01]  /*318a0*/  F2FP.SATFINITE.E4M3.F32.PACK_AB_MERGE_C R8, RZ, R8, RZ ;  /* 0x00000008ff08723e */ /* 0x000fe200048070ff */
[----:B------:R-:W-:Y:S01]  /*318b0*/  IMAD.U32 R80, RZ, RZ, UR7 ;  /* 0x00000007ff507e24 */ /* 0x000fe2000f8e00ff */
[----:B0-----:R-:W-:-:S05]  /*318c0*/  @!P5 IADD3 R6, P6, R24, R6, RZ ;  /* 0x000000061806d210 */ /* 0x001fca0007fde0ff */
[----:B------:R-:W-:-:S05]  /*318d0*/  @!P5 IMAD.X R7, R30, 0x1, R7, P6 ;  /* 0x000000011e07d824 */ /* 0x000fca00030e0607 */
[----:B------:R0:W-:Y:S01]  /*318e0*/  @!P5 STG.E.U8 desc[UR44][R6.64+0x28], R8 ;  /* 0x000028080600d986 */ /* 0x0001e2000c10112c */
[----:B------:R-:W-:-:S04]  /*318f0*/  @!P0 IADD3 R79, P6, P5, R79, UR10, R24 ;  /* 0x0000000a4f4f8c10 */ /* 0x000fc8000fdde018 */
[----:B------:R-:W-:Y:S02]  /*31900*/  @!P0 IADD3.X R80, R80, UR9, R30, P6, P5 ;  /* 0x0000000950508c10 */ /* 0x000fe4000b7ea41e */
[----:B------:R-:W-:-:S13]  /*31910*/  ISETP.LT.OR P5, PT, R29, 0x2a, !P4 ;  /* 0x0000002a1d00780c */ /* 0x000fda00067a1670 */
[----:B0-----:R-:W0:Y:S01]  /*31920*/  @!P5 LDC.64 R6, c[0x0][0x5c0] ;  /* 0x00017000ff06db82 */ /* 0x001e220000000a00 */
[----:B------:R-:W-:Y:S02]  /*31930*/  LOP3.LUT P1, RZ, R0, 0x8, RZ, 0xc0, !PT ;  /* 0x0000000800ff7812 */ /* 0x000fe4000782c0ff */
[----:B0-----:R-:W-:-:S05]  /*31940*/  @!P5 IADD3 R6, P6, R24, R6, RZ ;  /* 0x000000061806d210 */ /* 0x001fca0007fde0ff */
[----:B------:R-:W-:Y:S02]  /*31950*/  @!P5 IMAD.X R7, R30, 0x1, R7, P6 ;  /* 0x000000011e07d824 */ /* 0x000fe400030e0607 */
[----:B--2---:R-:W-:-:S05]  /*31960*/  FMUL R8, R78, UR39 ;  /* 0x000000274e087c20 */ /* 0x004fca0008400000 */
[----:B------:R-:W-:-:S05]  /*31970*/  F2FP.SATFINITE.E4M3.F32.PACK_AB_MERGE_C R8, RZ, R8, RZ ;  /* 0x00000008ff08723e */ /* 0x000fca00048070ff */
[----:B------:R3:W-:Y:S02]  /*31980*/  @!P5 STG.E.U8 desc[UR44][R6.64+0x29], R8 ;  /* 0x000029080600d986 */ /* 0x0007e4000c10112c */
[----:B---3--:R-:W-:-:S05]  /*31990*/  FMUL R6, R81, UR39 ;  /* 0x0000002751067c20 */ /* 0x008fca0008400000 */
[----:B------:R-:W-:-:S05]  /*319a0*/  F2FP.SATFINITE.E4M3.F32.PACK_AB_MERGE_C R6, RZ, R6, RZ ;  /* 0x00000006ff06723e */ /* 0x000fca00048070ff */
[----:B------:R4:W-:Y:S02]  /*319b0*/  @!P1 STG.E.U8 desc[UR44][R14.64+0x28], R6 ;  /* 0x000028060e009986 */ /* 0x0009e4000c10112c */
[----:B----4-:R-:W-:Y:S02]  /*319c0*/  FMUL R6, R88, UR39 ;  /* 0x0000002758067c20 */ /* 0x010fe40008400000 */
[----:B------:R-:W2:Y:S01]  /*319d0*/  LDL.LU R88, [R1+0x290] ;  /* 0x0002900001587983 */ /* 0x000ea20000300800 */
[----:B------:R-:W-:-:S03]  /*319e0*/  FMUL R8, R87, UR39 ;  /* 0x0000002757087c20 */ /* 0x000fc60008400000 */
[----:B------:R-:W3:Y:S01]  /*319f0*/  LDL.LU R87, [R1+0x294] ;  /* 0x0002940001577983 */ /* 0x000ee20000300800 */
[----:B------:R-:W-:Y:S01]  /*31a00*/  ISETP.LT.OR P4, PT, R29, 0x31, !P3 ;  /* 0x000000311d00780c */ /* 0x000fe20005f81670 */
[----:B------:R-:W-:Y:S02]  /*31a10*/  IMAD.U32 R78, RZ, RZ, UR8 ;  /* 0x00000008ff4e7e24 */ /* 0x000fe4000f8e00ff */
[----:B------:R-:W-:Y:S01]  /*31a20*/  IMAD.U32 R82, RZ, RZ, UR7 ;  /* 0x00000007ff527e24 */ /* 0x000fe2000f8e00ff */
[----:B------:R-:W-:Y:S01]  /*31a30*/  LOP3.LUT R3, R3, 0xffffefff, RZ, 0xc0, !PT ;  /* 0xffffefff03037812 */ /* 0x000fe200078ec0ff */
[----:B------:R-:W-:Y:S01]  /*31a40*/  IMAD.U32 R15, RZ, RZ, UR8 ;  /* 0x00000008ff0f7e24 */ /* 0x000fe2000f8e00ff */
[----:B------:R-:W-:Y:S01]  /*31a50*/  LOP3.LUT P0, RZ, R0, 0x20000, RZ, 0xc0, !PT ;  /* 0x0002000000ff7812 */ /* 0x000fe2000780c0ff */
[----:B------:R-:W-:Y:S01]  /*31a60*/  IMAD.U32 R81, RZ, RZ, UR7 ;  /* 0x00000007ff517e24 */ /* 0x000fe2000f8e00ff */
[----:B------:R-:W-:Y:S01]  /*31a70*/  F2FP.SATFINITE.E4M3.F32.PACK_AB_MERGE_C R6, RZ, R6, RZ ;  /* 0x00000006ff06723e */ /* 0x000fe200048070ff */
[----:B------:R-:W4:Y:S04]  /*31a80*/  LDL.LU R91, [R1+0x298] ;  /* 0x00029800015b7983 */ /* 0x000f280000300800 */
[----:B------:R-:W-:-:S04]  /*31a90*/  @!P4 IADD3 R78, P6, P5, R78, UR10, R24 ;  /* 0x0000000a4e4ecc10 */ /* 0x000fc8000fdde018 */
[----:B------:R-:W-:Y:S02]  /*31aa0*/  @!P4 IADD3.X R82, R82, UR9, R30, P6, P5 ;  /* 0x000000095252cc10 */ /* 0x000fe4000b7ea41e */
[----:B------:R-:W-:Y:S02]  /*31ab0*/  ISETP.LT.OR P5, PT, R29, 0x32, !P3 ;  /* 0x000000321d00780c */ /* 0x000fe40005fa1670 */
[----:B------:R-:W-:-:S04]  /*31ac0*/  @P4 LOP3.LUT R3, R3, 0x1000, RZ, 0xfc, !PT ;  /* 0x0000100003034812 */ /* 0x000fc800078efcff */
[----:B------:R-:W-:-:S07]  /*31ad0*/  LOP3.LUT R3, R3, 0xffffdfff, RZ, 0xc0, !PT ;  /* 0xffffdfff03037812 */ /* 0x000fce00078ec0ff */
[----:B------:R-:W-:Y:S02]  /*31ae0*/  @!P5 IADD3 R15, P1, P6, R15, UR10, R24 ;  /* 0x0000000a0f0fdc10 */ /* 0x000fe4000fe3e018 */
[----:B------:R-:W-:Y:S02]  /*31af0*/  @P5 LOP3.LUT R3, R3, 0x2000, RZ, 0xfc, !PT ;  /* 0x0000200003035812 */ /* 0x000fe400078efcff */
[----:B------:R-:W-:Y:S02]  /*31b00*/  @!P5 IADD3.X R81, R81, UR9, R30, P1, P6 ;  /* 0x000000095151dc10 */ /* 0x000fe40008fec41e */
[----:B------:R-:W-:Y:S01]  /*31b10*/  LOP3.LUT P5, RZ, R0, 0x10000, RZ, 0xc0, !PT ;  /* 0x0001000000ff7812 */ /* 0x000fe200078ac0ff */
[----:B------:R0:W-:Y:S03]  /*31b20*/  @!P0 STG.E.U8 desc[UR44][R12.64+0x29], R6 ;  /* 0x000029060c008986 */ /* 0x0001e6000c10112c */
[----:B------:R-:W-:-:S13]  /*31b30*/  ISETP.LT.OR P0, PT, R29, 0x31, !P5 ;  /* 0x000000311d00780c */ /* 0x000fda0006f01670 */
[----:B0-----:R-:W0:Y:S01]  /*31b40*/  @!P0 LDC.64 R6, c[0x0][0x5c0] ;  /* 0x00017000ff068b82 */ /* 0x001e220000000a00 */
[----:B------:R-:W-:Y:S02]  /*31b50*/  ISETP.LT.OR P6, PT, R29, 0x39, !P3 ;  /* 0x000000391d00780c */ /* 0x000fe40005fc1670 */
[----:B------:R-:W-:Y:S02]  /*31b60*/  LOP3.LUT R3, R3, 0xffffbfff, RZ, 0xc0, !PT ;  /* 0xffffbfff03037812 */ /* 0x000fe400078ec0ff */
[----:B------:R-:W-:-:S09]  /*31b70*/  F2FP.SATFINITE.E4M3.F32.PACK_AB_MERGE_C R8, RZ, R8, RZ ;  /* 0x00000008ff08723e */ /* 0x000fd200048070ff */
[----:B------:R-:W-:Y:S02]  /*31b80*/  @P6 LOP3.LUT R3, R3, 0x4000, RZ, 0xfc, !PT ;  /* 0x0000400003036812 */ /* 0x000fe400078efcff */
[----:B0-----:R-:W-:Y:S02]  /*31b90*/  @!P0 IADD3 R6, P4, R24, R6, RZ ;  /* 0x0000000618068210 */ /* 0x001fe40007f9e0ff */
[----:B------:R-:W-:-:S03]  /*31ba0*/  LOP3.LUT R3, R3, 0xfffeffff, RZ, 0xc0, !PT ;  /* 0xfffeffff03037812 */ /* 0x000fc600078ec0ff */
[----:B------:R-:W-:Y:S01]  /*31bb0*/  @!P0 IMAD.X R7, R30, 0x1, R7, P4 ;  /* 0x000000011e078824 */ /* 0x000fe200020e0607 */
[----:B------:R-:W-:-:S04]  /*31bc0*/  @P3 LOP3.LUT R3, R3, 0x10000, RZ, 0xfc, !PT ;  /* 0x0001000003033812 */ /* 0x000fc800078efcff */
[----:B------:R0:W-:Y:S01]  /*31bd0*/  @!P0 STG.E.U8 desc[UR44][R6.64+0x30], R8 ;  /* 0x0000300806008986 */ /* 0x0001e2000c10112c */
[C---:B------:R-:W-:Y:S02]  /*31be0*/  ISETP.LT.OR P0, PT, R29.reuse, 0x3a, !P3 ;  /* 0x0000003a1d00780c */ /* 0x040fe40005f01670 */
[----:B------:R-:W-:Y:S01]  /*31bf0*/  ISETP.LT.OR P3, PT, R29, 0x32, !P5 ;  /* 0x000000321d00780c */ /* 0x000fe20006f61670 */
[----:B------:R-:W-:-:S12]  /*31c00*/  IMAD.U32 R84, RZ, RZ, UR8 ;  /* 0x00000008ff547e24 */ /* 0x000fd8000f8e00ff */
[----:B0-----:R-:W0:Y:S01]  /*31c10*/  @!P3 LDC.64 R6, c[0x0][0x5c0] ;  /* 0x00017000ff06bb82 */ /* 0x001e220000000a00 */
[----:B------:R-:W-:Y:S01]  /*31c20*/  IMAD.U32 R86, RZ, RZ, UR7 ;  /* 0x00000007ff567e24 */ /* 0x000fe2000f8e00ff */
[----:B------:R-:W-:Y:S01]  /*31c30*/  @!P6 IADD3 R84, P1, P2, R84, UR10, R24 ;  /* 0x0000000a5454ec10 */ /* 0x000fe2000fa3e018 */
[----:B------:R-:W-:Y:S02]  /*31c40*/  IMAD.U32 R14, RZ, RZ, UR8 ;  /* 0x00000008ff0e7e24 */ /* 0x000fe4000f8e00ff */
[----:B------:R-:W-:Y:S01]  /*31c50*/  FMUL R8, R90, UR39 ;  /* 0x000000275a087c20 */ /* 0x000fe20008400000 */
[----:B------:R-:W-:Y:S01]  /*31c60*/  IMAD.U32 R9, RZ, RZ, UR7 ;  /* 0x00000007ff097e24 */ /* 0x000fe2000f8e00ff */
[----:B------:R-:W-:Y:S01]  /*31c70*/  @!P6 IADD3.X R86, R86, UR9, R30, P1, P2 ;  /* 0x000000095656ec10 */ /* 0x000fe20008fe441e */
[----:B------:R-:W5:Y:S01]  /*31c80*/  LDL.LU R90, [R1+0x29c] ;  /* 0x00029c00015a7983 */ /* 0x000f620000300800 */
[----:B------:R-:W-:-:S04]  /*31c90*/  @!P0 IADD3 R14, P4, P6, R14, UR10, R24 ;  /* 0x0000000a0e0e8c10 */ /* 0x000fc8000fe9e018 */
[----:B------:R-:W-:Y:S02]  /*31ca0*/  @!P0 IADD3.X R9, R9, UR9, R30, P4, P6 ;  /* 0x0000000909098c10 */ /* 0x000fe4000a7ec41e */
[----:B------:R-:W-:Y:S02]  /*31cb0*/  F2FP.SATFINITE.E4M3.F32.PACK_AB_MERGE_C R8, RZ, R8, RZ ;  /* 0x00000008ff08723e */ /* 0x000fe400048070ff */
[----:B0-----:R-:W-:-:S05]  /*31cc0*/  @!P3 IADD3 R6, P4, R24, R6, RZ ;  /* 0x000000061806b210 */ /* 0x001fca0007f9e0ff */
[----:B------:R-:W-:-:S05]  /*31cd0*/  @!P3 IMAD.X R7, R30, 0x1, R7, P4 ;  /* 0x000000011e07b824 */ /* 0x000fca00020e0607 */
[----:B------:R0:W-:Y:S02]  /*31ce0*/  @!P3 STG.E.U8 desc[UR44][R6.64+0x31], R8 ;  /* 0x000031080600b986 */ /* 0x0001e4000c10112c */
[----:B0-----:R-:W-:Y:S02]  /*31cf0*/  FMUL R6, R89, UR39 ;  /* 0x0000002759067c20 */ /* 0x001fe40008400000 */
[----:B------:R-:W5:Y:S01]  /*31d00*/  LDL.LU R89, [R1+0x2a0] ;  /* 0x0002a00001597983 */ /* 0x000f620000300800 */
[----:B------:R-:W-:-:S03]  /*31d10*/  LOP3.LUT P1, RZ, R2, 0x40, RZ, 0xc0, !PT ;  /* 0x0000004002ff7812 */ /* 0x000fc6000782c0ff */
[----:B------:R-:W5:Y:S01]  /*31d20*/  LDL.LU R92, [R1+0x2a4] ;  /* 0x0002a400015c7983 */ /* 0x000f620000300800 */
[----:B------:R-:W-:-:S09]  /*31d30*/  F2FP.SATFINITE.E4M3.F32.PACK_AB_MERGE_C R6, RZ, R6, RZ ;  /* 0x00000006ff06723e */ /* 0x000fd200048070ff */
[----:B------:R2:W-:Y:S02]  /*31d40*/  @!P1 STG.E.U8 desc[UR44][R22.64+0x30], R6 ;  /* 0x0000300616009986 */ /* 0x0005e4000c10112c */
[----:B--2---:R-:W-:Y:S02]  /*31d50*/  FMUL R6, R88, UR39 ;  /* 0x0000002758067c20 */ /* 0x004fe40008400000 */
[----:B------:R-:W2:Y:S01]  /*31d60*/  LDL.LU R88, [R1+0x2a8] ;  /* 0x0002a80001587983 */ /* 0x000ea20000300800 */
[----:B---3--:R-:W-:-:S03]  /*31d70*/  FMUL R8, R87, UR39 ;  /* 0x0000002757087c20 */ /* 0x008fc60008400000 */
[----:B------:R-:W3:Y:S01]  /*31d80*/  LDL.LU R87, [R1+0x2ac] ;  /* 0x0002ac0001577983 */ /* 0x000ee20000300800 */
[----:B------:R-:W-:Y:S02]  /*31d90*/  LOP3.LUT P2, RZ, R2, 0x10, RZ, 0xc0, !PT ;  /* 0x0000001002ff7812 */ /* 0x000fe4000784c0ff */
[----:B------:R-:W-:Y:S02]  /*31da0*/  ISETP.LT.OR P3, PT, R29, 0x39, !P5 ;  /* 0x000000391d00780c */ /* 0x000fe40006f61670 */
[----:B------:R-:W-:-:S09]  /*31db0*/  F2FP.SATFINITE.E4M3.F32.PACK_AB_MERGE_C R6, RZ, R6, RZ ;  /* 0x00000006ff06723e */ /* 0x000fd200048070ff */
[----:B------:R0:W-:Y:S02]  /*31dc0*/  @!P2 STG.E.U8 desc[UR44][R18.64+0x31], R6 ;  /* 0x000031061200a986 */ /* 0x0001e4000c10112c */
[----:B0-----:R-:W0:Y:S01]  /*31dd0*/  @!P3 LDC.64 R6, c[0x0][0x5c0] ;  /* 0x00017000ff06bb82 */ /* 0x001e220000000a00 */
[----:B------:R-:W-:Y:S02]  /*31de0*/  F2FP.SATFINITE.E4M3.F32.PACK_AB_MERGE_C R8, RZ, R8, RZ ;  /* 0x00000008ff08723e */ /* 0x000fe400048070ff */
[----:B0-----:R-:W-:-:S05]  /*31df0*/  @!P3 IADD3 R6, P2, R24, R6, RZ ;  /* 0x000000061806b210 */ /* 0x001fca0007f5e0ff */
[----:B------:R-:W-:-:S05]  /*31e00*/  @!P3 IMAD.X R7, R30, 0x1, R7, P2 ;  /* 0x000000011e07b824 */ /* 0x000fca00010e0607 */
[----:B------:R4:W-:Y:S01]  /*31e10*/  @!P3 STG.E.U8 desc[UR44][R6.64+0x38], R8 ;  /* 0x000038080600b986 */ /* 0x0009e2000c10112c */
[----:B------:R-:W-:Y:S01]  /*31e20*/  ISETP.LT.OR P3, PT, R29, 0x3a, !P5 ;  /* 0x0000003a1d00780c */ /* 0x000fe20006f61670 */
[----:B----4-:R-:W-:-:S12]  /*31e30*/  FMUL R8, R91, UR39 ;  /* 0x000000275b087c20 */ /* 0x010fd80008400000 */
[----:B------:R-:W0:Y:S01]  /*31e40*/  @!P3 LDC.64 R6, c[0x0][0x5c0] ;  /* 0x00017000ff06bb82 */ /* 0x000e220000000a00 */
[----:B------:R-:W4:Y:S01]  /*31e50*/  LDL.LU R91, [R1+0x2b0] ;  /* 0x0002b000015b7983 */ /* 0x000f220000300800 */
[----:B------:R-:W-:Y:S02]  /*31e60*/  F2FP.SATFINITE.E4M3.F32.PACK_AB_MERGE_C R8, RZ, R8, RZ ;  /* 0x00000008ff08723e */ /* 0x000fe400048070ff */
[----:B0-----:R-:W-:-:S05]  /*31e70*/  @!P3 IADD3 R6, P5, R24, R6, RZ ;  /* 0x000000061806b210 */ /* 0x001fca0007fbe0ff */
[----:B------:R-:W-:-:S05]  /*31e80*/  @!P3 IMAD.X R7, R30, 0x1, R7, P5 ;  /* 0x000000011e07b824 */ /* 0x000fca00028e0607 */
[----:B------:R5:W-:Y:S02]  /*31e90*/  @!P3 STG.E.U8 desc[UR44][R6.64+0x39], R8 ;  /* 0x000039080600b986 */ /* 0x000be4000c10112c */
[----:B-----5:R-:W-:Y:S02]  /*31ea0*/  FMUL R6, R90, UR39 ;  /* 0x000000275a067c20 */ /* 0x020fe40008400000 */
[----:B------:R-:W5:Y:S01]  /*31eb0*/  LDL.LU R90, [R1+0x2b4] ;  /* 0x0002b400015a7983 */ /* 0x000f620000300800 */
[----:B------:R-:W-:Y:S02]  /*31ec0*/  LOP3.LUT P1, RZ, R2, 0x4, RZ, 0xc0, !PT ;  /* 0x0000000402ff7812 */ /* 0x000fe4000782c0ff */
[----:B------:R-:W-:Y:S02]  /*31ed0*/  F2FP.SATFINITE.E4M3.F32.PACK_AB_MERGE_C R13, RZ, R6, RZ ;  /* 0x00000006ff0d723e */ /* 0x000fe400048070ff */
[----:B------:R-:W-:-:S04]  /*31ee0*/  LOP3.LUT R3, R3, 0xffff7fff, RZ, 0xc0, !PT ;  /* 0xffff7fff03037812 */ /* 0x000fc800078ec0ff */
[----:B------:R-:W-:-:S04]  /*31ef0*/  @P0 LOP3.LUT R3, R3, 0x8000, RZ, 0xfc, !PT ;  /* 0x0000800003030812 */ /* 0x000fc800078efcff */
[----:B------:R-:W-:Y:S02]  /*31f00*/  LOP3.LUT R3, R3, 0xfff7ffff, RZ, 0xc0, !PT ;  /* 0xfff7ffff03037812 */ /* 0x000fe400078ec0ff */
[C---:B------:R-:W-:Y:S02]  /*31f10*/  LOP3.LUT P4, RZ, R2.reuse, 0x20, RZ, 0xc0, !PT ;  /* 0x0000002002ff7812 */ /* 0x040fe4000788c0ff */
[----:B------:R-:W-:Y:S01]  /*31f20*/  @P1 LOP3.LUT R3, R3, 0x80000, RZ, 0xfc, !PT ;  /* 0x0008000003031812 */ /* 0x000fe200078efcff */
[----:B------:R-:W-:Y:S02]  /*31f30*/  FMUL R6, R89, UR39 ;  /* 0x0000002759067c20 */ /* 0x000fe40008400000 */
[----:B------:R-:W5:Y:S01]  /*31f40*/  LDL.LU R89, [R1+0x2b8] ;  /* 0x0002b80001597983 */ /* 0x000f620000300800 */
[----:B------:R-:W-:Y:S02]  /*31f50*/  LOP3.LUT P1, RZ, R2, 0x8, RZ, 0xc0, !PT ;  /* 0x0000000802ff7812 */ /* 0x000fe4000782c0ff */
[----:B------:R-:W-:-:S05]  /*31f60*/  F2FP.SATFINITE.E4M3.F32.PACK_AB_MERGE_C R6, RZ, R6, RZ ;  /* 0x00000006ff06723e */ /* 0x000fca00048070ff */
[----:B------:R-:W-:Y:S06]  /*31f70*/  @!P4 STG.E.U8 desc[UR44][R36.64+0x38], R13 ;  /* 0x0000380d2400c986 */ /* 0x000fec000c10112c */
[----:B------:R0:W-:Y:S01]  /*31f80*/  @!P1 STG.E.U8 desc[UR44][R32.64+0x39], R6 ;  /* 0x0000390620009986 */ /* 0x0001e2000c10112c */
[----:B------:R-:W-:Y:S01]  /*31f90*/  LOP3.LUT P1, RZ, R3, 0x80000, RZ, 0xc0, !PT ;  /* 0x0008000003ff7812 */ /* 0x000fe2000782c0ff */
[----:B0-----:R-:W-:-:S05]  /*31fa0*/  FMUL R6, R92, UR39 ;  /* 0x000000275c067c20 */ /* 0x001fca0008400000 */
[----:B------:R-:W-:-:S07]  /*31fb0*/  F2FP.SATFINITE.E4M3.F32.PACK_AB_MERGE_C R6, RZ, R6, RZ ;  /* 0x00000006ff06723e */ /* 0x000fce00048070ff */
[----:B------:R2:W-:Y:S02]  /*31fc0*/  @!P1 STG.E.U8 desc[UR44][R20.64+0x20], R6 ;  /* 0x0000200614009986 */ /* 0x0005e4000c10112c */
[----:B--2---:R-:W-:Y:S02]  /*31fd0*/  FMUL R6, R88, UR39 ;  /* 0x0000002758067c20 */ /* 0x004fe40008400000 */
[----:B------:R-:W2:Y:S01]  /*31fe0*/  LDL.LU R88, [R1+0x2bc] ;  /* 0x0002bc0001587983 */ /* 0x000ea20000300800 */
[----:B---3--:R-:W-:-:S03]  /*31ff0*/  FMUL R8, R87, UR39 ;  /* 0x0000002757087c20 */ /* 0x008fc60008400000 */
[----:B------:R-:W3:Y:S01]  /*32000*/  LDL.LU R87, [R1+0x2c0] ;  /* 0x0002c00001577983 */ /* 0x000ee20000300800 */
[----:B------:R-:W-:Y:S02]  /*32010*/  LOP3.LUT P0, RZ, R2, 0x2, RZ, 0xc0, !PT ;  /* 0x0000000202ff7812 */ /* 0x000fe4000780c0ff */
[----:B------:R-:W-:Y:S02]  /*32020*/  LOP3.LUT P6, RZ, R0, 0x4000, RZ, 0xc0, !PT ;  /* 0x0000400000ff7812 */ /* 0x000fe400078cc0ff */
[----:B------:R-:W-:-:S09]  /*32030*/  F2FP.SATFINITE.E4M3.F32.PACK_AB_MERGE_C R6, RZ, R6, RZ ;  /* 0x00000006ff06723e */ /* 0x000fd200048070ff */
[----:B------:R0:W-:Y:S02]  /*32040*/  @!P0 STG.E.U8 desc[UR44][R16.64+0x21], R6 ;  /* 0x0000210610008986 */ /* 0x0001e4000c10112c */
[----:B0-----:R-:W0:Y:S01]  /*32050*/  @!P6 LDC.64 R6, c[0x0][0x5c0] ;  /* 0x00017000ff06eb82 */ /* 0x001e220000000a00 */
[----:B------:R-:W-:Y:S02]  /*32060*/  LOP3.LUT P2, RZ, R0, 0x2000, RZ, 0xc0, !PT ;  /* 0x0000200000ff7812 */ /* 0x000fe4000784c0ff */
[----:B------:R-:W-:Y:S02]  /*32070*/  F2FP.SATFINITE.E4M3.F32.PACK_AB_MERGE_C R8, RZ, R8, RZ ;  /* 0x00000008ff08723e */ /* 0x000fe400048070ff */
[----:B0-----:R-:W-:-:S05]  /*32080*/  @!P6 IADD3 R6, P0, R31, R6, RZ ;  /* 0x000000061f06e210 */ /* 0x001fca0007f1e0ff */
[----:B------:R-:W-:-:S05]  /*32090*/  @!P6 IMAD.X R7, R62, 0x1, R7, P0 ;  /* 0x000000013e07e824 */ /* 0x000fca00000e0607 */
[----:B------:R0:W-:Y:S02]  /*320a0*/  @!P6 STG.E.U8 desc[UR44][R6.64+0x20], R8 ;  /* 0x000020080600e986 */ /* 0x0001e4000c10112c */
[----:B0-----:R-:W0:Y:S01]  /*320b0*/  @!P2 LDC.64 R6, c[0x0][0x5c0] ;  /* 0x00017000ff06ab82 */ /* 0x001e220000000a00 */
[----:B----4-:R-:W-:Y:S02]  /*320c0*/  FMUL R8, R91, UR39 ;  /* 0x000000275b087c20 */ /* 0x010fe40008400000 */
[----:B------:R-:W4:Y:S03]  /*320d0*/  LDL.LU R91, [R1+0x2c4] ;  /* 0x0002c400015b7983 */ /* 0x000f260000300800 */
[----:B------:R-:W-:Y:S02]  /*320e0*/  F2FP.SATFINITE.E4M3.F32.PACK_AB_MERGE_C R8, RZ, R8, RZ ;  /* 0x00000008ff08723e */ /* 0x000fe400048070ff */
[----:B------:R-:W-:-:S02]  /*320f0*/  LOP3.LUT P3, RZ, R2, 0x1, RZ, 0xc0, !PT ;  /* 0x0000000102ff7812 */ /* 0x000fc4000786c0ff */
[----:B0-----:R-:W-:-:S05]  /*32100*/  @!P2 IADD3 R6, P0, R63, R6, RZ ;  /* 0x000000063f06a210 */ /* 0x001fca0007f1e0ff */
[----:B------:R-:W-:-:S05]  /*32110*/  @!P2 IMAD.X R7, R64, 0x1, R7, P0 ;  /* 0x000000014007a824 */ /* 0x000fca00000e0607 */
[----:B------:R5:W-:Y:S02]  /*32120*/  @!P2 STG.E.U8 desc[UR44][R6.64+0x21], R8 ;  /* 0x000021080600a986 */ /* 0x000be4000c10112c */
[----:B-----5:R-:W-:Y:S02]  /*32130*/  FMUL R6, R90, UR39 ;  /* 0x000000275a067c20 */ /* 0x020fe40008400000 */
[----:B------:R-:W5:Y:S03]  /*32140*/  LDL.LU R90, [R1+0x2c8] ;  /* 0x0002c800015a7983 */ /* 0x000f660000300800 */
[----:B------:R-:W-:-:S05]  /*32150*/  F2FP.SATFINITE.E4M3.F32.PACK_AB_MERGE_C R6, RZ, R6, RZ ;  /* 0x00000006ff06723e */ /* 0x000fca00048070ff */
[----:B------:R0:W-:Y:S02]  /*32160*/  @!P3 STG.E.U8 desc[UR44][R34.64+0x28], R6 ;  /* 0x000028062200b986 */ /* 0x0001e4000c10112c */
[----:B0-----:R-:W-:Y:S02]  /*32170*/  FMUL R6, R89, UR39 ;  /* 0x0000002759067c20 */ /* 0x001fe40008400000 */
[----:B------:R-:W5:Y:S01]  /*32180*/  LDL.LU R89, [R1+0x2cc] ;  /* 0x0002cc0001597983 */ /* 0x000f620000300800 */
[C---:B------:R-:W-:Y:S02]  /*32190*/  LOP3.LUT P5, RZ, R0.reuse, 0x80000000, RZ, 0xc0, !PT ;  /* 0x8000000000ff7812 */ /* 0x040fe400078ac0ff */
[----:B------:R-:W-:Y:S02]  /*321a0*/  LOP3.LUT P4, RZ, R0, 0x1000, RZ, 0xc0, !PT ;  /* 0x0000100000ff7812 */ /* 0x000fe4000788c0ff */
[----:B------:R-:W-:-:S09]  /*321b0*/  F2FP.SATFINITE.E4M3.F32.PACK_AB_MERGE_C R6, RZ, R6, RZ ;  /* 0x00000006ff06723e */ /* 0x000fd200048070ff */
[----:B------:R0:W-:Y:S02]  /*321c0*/  @!P5 STG.E.U8 desc[UR44][R26.64+0x29], R6 ;  /* 0x000029061a00d986 */ /* 0x0001e4000c10112c */
[----:B0-----:R-:W0:Y:S02]  /*321d0*/  @!P4 LDC.64 R6, c[0x0][0x5c0] ;  /* 0x00017000ff06cb82 */ /* 0x001e240000000a00 */
[----:B0-----:R-:W-:-:S05]  /*321e0*/  @!P4 IADD3 R6, P0, R65, R6, RZ ;  /* 0x000000064106c210 */ /* 0x001fca0007f1e0ff */
[----:B------:R-:W-:Y:S02]  /*321f0*/  @!P4 IMAD.X R7, R66, 0x1, R7, P0 ;  /* 0x000000014207c824 */ /* 0x000fe400000e0607 */
[----:B--2---:R-:W-:Y:S02]  /*32200*/  FMUL R8, R88, UR39 ;  /* 0x0000002758087c20 */ /* 0x004fe40008400000 */
[----:B------:R-:W2:Y:S04]  /*32210*/  LDL.LU R88, [R1+0x2d0] ;  /* 0x0002d00001587983 */ /* 0x000ea80000300800 */
[----:B------:R-:W2:Y:S01]  /*32220*/  LDL.LU R92, [R1+0x2d4] ;  /* 0x0002d400015c7983 */ /* 0x000ea20000300800 */
[----:B------:R-:W-:-:S05]  /*32230*/  F2FP.SATFINITE.E4M3.F32.PACK_AB_MERGE_C R8, RZ, R8, RZ ;  /* 0x00000008ff08723e */ /* 0x000fca00048070ff */
[----:B------:R3:W-:Y:S02]  /*32240*/  @!P4 STG.E.U8 desc[UR44][R6.64+0x28], R8 ;  /* 0x000028080600c986 */ /* 0x0007e4000c10112c */
[----:B---3--:R-:W-:Y:S02]  /*32250*/  FMUL R8, R87, UR39 ;  /* 0x0000002757087c20 */ /* 0x008fe40008400000 */
[----:B------:R-:W3:Y:S01]  /*32260*/  LDL.LU R87, [R1+0x2d8] ;  /* 0x0002d80001577983 */ /* 0x000ee20000300800 */
[----:B------:R-:W-:Y:S02]  /*32270*/  LOP3.LUT P0, RZ, R0, 0x10000000, RZ, 0xc0, !PT ;  /* 0x1000000000ff7812 */ /* 0x000fe4000780c0ff */
[C---:B------:R-:W-:Y:S02]  /*32280*/  LOP3.LUT P1, RZ, R3.reuse, 0x40000, RZ, 0xc0, !PT ;  /* 0x0004000003ff7812 */ /* 0x040fe4000782c0ff */
[----:B------:R-:W-:-:S09]  /*32290*/  LOP3.LUT R3, R3, 0xfffdffff, RZ, 0xc0, !PT ;  /* 0xfffdffff03037812 */ /* 0x000fd200078ec0ff */
[----:B------:R-:W-:Y:S02]  /*322a0*/  @P0 LOP3.LUT R3, R3, 0x20000, RZ, 0xfc, !PT ;  /* 0x0002000003030812 */ /* 0x000fe400078efcff */
[----:B------:R-:W-:-:S13]  /*322b0*/  LOP3.LUT P0, RZ, R0, 0x800, RZ, 0xc0, !PT ;  /* 0x0000080000ff7812 */ /* 0x000fda000780c0ff */
[----:B------:R-:W0:Y:S01]  /*322c0*/  @!P0 LDC.64 R6, c[0x0][0x5c0] ;  /* 0x00017000ff068b82 */ /* 0x000e220000000a00 */
[----:B------:R-:W-:Y:S02]  /*322d0*/  F2FP.SATFINITE.E4M3.F32.PACK_AB_MERGE_C R8, RZ, R8, RZ ;  /* 0x00000008ff08723e */ /* 0x000fe400048070ff */
[----:B0-----:R-:W-:-:S05]  /*322e0*/  @!P0 IADD3 R6, P4, R67, R6, RZ ;  /* 0x0000000643068210 */ /* 0x001fca0007f9e0ff */
[----:B------:R-:W-:-:S05]  /*322f0*/  @!P0 IMAD.X R7, R68, 0x1, R7, P4 ;  /* 0x0000000144078824 */ /* 0x000fca00020e0607 */
[----:B------:R4:W-:Y:S02]  /*32300*/  @!P0 STG.E.U8 desc[UR44][R6.64+0x29], R8 ;  /* 0x0000290806008986 */ /* 0x0009e4000c10112c */
[----:B----4-:R-:W-:Y:S02]  /*32310*/  FMUL R6, R91, UR39 ;  /* 0x000000275b067c20 */ /* 0x010fe40008400000 */
[----:B------:R-:W4:Y:S01]  /*32320*/  LDL.LU R91, [R1+0x2dc] ;  /* 0x0002dc00015b7983 */ /* 0x000f220000300800 */
[----:B------:R-:W-:Y:S02]  /*32330*/  LOP3.LUT P6, RZ, R0, 0x40000000, RZ, 0xc0, !PT ;  /* 0x4000000000ff7812 */ /* 0x000fe400078cc0ff */
[----:B------:R-:W-:-:S11]  /*32340*/  F2FP.SATFINITE.E4M3.F32.PACK_AB_MERGE_C R6, RZ, R6, RZ ;  /* 0x00000006ff06723e */ /* 0x000fd600048070ff */
[----:B------:R5:W-:Y:S01]  /*32350*/  @!P6 STG.E.U8 desc[UR44][R40.64+0x30], R6 ;  /* 0x000030062800e986 */ /* 0x000be2000c10112c */
[----:B------:R-:W-:Y:S01]  /*32360*/  LOP3.LUT P2, RZ, R0, 0x20000000, RZ, 0xc0, !PT ;  /* 0x2000000000ff7812 */ /* 0x000fe2000784c0ff */
[----:B-----5:R-:W-:Y:S02]  /*32370*/  FMUL R6, R90, UR39 ;  /* 0x000000275a067c20 */ /* 0x020fe40008400000 */
[----:B------:R-:W5:Y:S03]  /*32380*/  LDL.LU R90, [R1+0x2e0] ;  /* 0x0002e000015a7983 */ /* 0x000f660000300800 */
[----:B------:R-:W-:-:S07]  /*32390*/  F2FP.SATFINITE.E4M3.F32.PACK_AB_MERGE_C R6, RZ, R6, RZ ;  /* 0x00000006ff06723e */ /* 0x000fce00048070ff */
[----:B------:R0:W-:Y:S02]  /*323a0*/  @!P2 STG.E.U8 desc[UR44][R38.64+0x31], R6 ;  /* 0x000031062600a986 */ /* 0x0001e4000c10112c */
[----:B0-----:R-:W0:Y:S01]  /*323b0*/  @!P1 LDC.64 R6, c[0x0][0x5c0] ;  /* 0x00017000ff069b82 */ /* 0x001e220000000a00 */
[----:B------:R-:W-:Y:S02]  /*323c0*/  FMUL R8, R89, UR39 ;  /* 0x0000002759087c20 */ /* 0x000fe40008400000 */
[----:B------:R-:W5:Y:S01]  /*323d0*/  LDL.LU R89, [R1+0x2e4] ;  /* 0x0002e40001597983 */ /* 0x000f620000300800 */
[----:B------:R-:W-:Y:S02]  /*323e0*/  LOP3.LUT P3, RZ, R0, 0x200, RZ, 0xc0, !PT ;  /* 0x0000020000ff7812 */ /* 0x000fe4000786c0ff */
[----:B------:R-:W-:Y:S02]  /*323f0*/  F2FP.SATFINITE.E4M3.F32.PACK_AB_MERGE_C R8, RZ, R8, RZ ;  /* 0x00000008ff08723e */ /* 0x000fe400048070ff */
[----:B0-----:R-:W-:-:S05]  /*32400*/  @!P1 IADD3 R6, P0, R69, R6, RZ ;  /* 0x0000000645069210 */ /* 0x001fca0007f1e0ff */
[----:B------:R-:W-:-:S05]  /*32410*/  @!P1 IMAD.X R7, R70, 0x1, R7, P0 ;  /* 0x0000000146079824 */ /* 0x000fca00000e0607 */
[----:B------:R0:W-:Y:S02]  /*32420*/  @!P1 STG.E.U8 desc[UR44][R6.64+0x30], R8 ;  /* 0x0000300806009986 */ /* 0x0001e4000c10112c */
[----:B0-----:R-:W0:Y:S02]  /*32430*/  @!P3 LDC.64 R6, c[0x0][0x5c0] ;  /* 0x00017000ff06bb82 */ /* 0x001e240000000a00 */
[----:B0-----:R-:W-:-:S05]  /*32440*/  @!P3 IADD3 R6, P0, R71, R6, RZ ;  /* 0x000000064706b210 */ /* 0x001fca0007f1e0ff */
[----:B------:R-:W-:Y:S01]  /*32450*/  @!P3 IMAD.X R7, R72, 0x1, R7, P0 ;  /* 0x000000014807b824 */ /* 0x000fe200000e0607 */
[----:B------:R-:W-:Y:S01]  /*32460*/  LOP3.LUT P0, RZ, R3, 0x20000, RZ, 0xc0, !PT ;  /* 0x0002000003ff7812 */ /* 0x000fe2000780c0ff */
[----:B--2---:R-:W-:Y:S02]  /*32470*/  FMUL R8, R88, UR39 ;  /* 0x0000002758087c20 */ /* 0x004fe40008400000 */
[----:B------:R-:W2:Y:S03]  /*32480*/  LDL.LU R88, [R1+0x2e8] ;  /* 0x0002e80001587983 */ /* 0x000ea60000300800 */
[----:B------:R-:W-:-:S05]  /*32490*/  F2FP.SATFINITE.E4M3.F32.PACK_AB_MERGE_C R8, RZ, R8, RZ ;  /* 0x00000008ff08723e */ /* 0x000fca00048070ff */
[----:B------:R0:W-:Y:S02]  /*324a0*/  @!P3 STG.E.U8 desc[UR44][R6.64+0x31], R8 ;  /* 0x000031080600b986 */ /* 0x0001e4000c10112c */
[----:B0-----:R-:W-:-:S05]  /*324b0*/  FMUL R6, R92, UR39 ;  /* 0x000000275c067c20 */ /* 0x001fca0008400000 */
[----:B------:R-:W-:-:S05]  /*324c0*/  F2FP.SATFINITE.E4M3.F32.PACK_AB_MERGE_C R6, RZ, R6, RZ ;  /* 0x00000006ff06723e */ /* 0x000fca00048070ff */
[----:B------:R3:W-:Y:S02]  /*324d0*/  @!P0 STG.E.U8 desc[UR44][R44.64+0x38], R6 ;  /* 0x000038062c008986 */ /* 0x0007e4000c10112c */
[----:B---3--:R-:W-:Y:S02]  /*324e0*/  FMUL R6, R87, UR39 ;  /* 0x0000002757067c20 */ /* 0x008fe40008400000 */
[----:B------:R-:W3:Y:S01]  /*324f0*/  LDL.LU R87, [R1+0x2ec] ;  /* 0x0002ec0001577983 */ /* 0x000ee20000300800 */
[C---:B------:R-:W-:Y:S02]  /*32500*/  LOP3.LUT P5, RZ, R0.reuse, 0x8000000, RZ, 0xc0, !PT ;  /* 0x0800000000ff7812 */ /* 0x040fe400078ac0ff */
[----:B------:R-:W-:Y:S02]  /*32510*/  LOP3.LUT P4, RZ, R0, 0x100, RZ, 0xc0, !PT ;  /* 0x0000010000ff7812 */ /* 0x000fe4000788c0ff */
[----:B------:R-:W-:-:S09]  /*32520*/  F2FP.SATFINITE.E4M3.F32.PACK_AB_MERGE_C R6, RZ, R6, RZ ;  /* 0x00000006ff06723e */ /* 0x000fd200048070ff */
[----:B------:R0:W-:Y:S02]  /*32530*/  @!P5 STG.E.U8 desc[UR44][R42.64+0x39], R6 ;  /* 0x000039062a00d986 */ /* 0x0001e4000c10112c */
[----:B0-----:R-:W0:Y:S01]  /*32540*/  @!P4 LDC.64 R6, c[0x0][0x5c0] ;  /* 0x00017000ff06cb82 */ /* 0x001e220000000a00 */
[----:B------:R-:W-:Y:S01]  /*32550*/  LOP3.LUT P6, RZ, R0, 0x40, RZ, 0xc0, !PT ;  /* 0x0000004000ff7812 */ /* 0x000fe200078cc0ff */
[----:B----4-:R-:W-:Y:S02]  /*32560*/  FMUL R8, R91, UR39 ;  /* 0x000000275b087c20 */ /* 0x010fe40008400000 */
[----:B------:R-:W4:Y:S01]  /*32570*/  LDL.LU R91, [R1+0x2f0] ;  /* 0x0002f000015b7983 */ /* 0x000f220000300800 */
[----:B0-----:R-:W-:Y:S02]  /*32580*/  @!P4 IADD3 R6, P0, R74, R6, RZ ;  /* 0x000000064a06c210 */ /* 0x001fe40007f1e0ff */
[----:B------:R-:W-:-:S03]  /*32590*/  F2FP.SATFINITE.E4M3.F32.PACK_AB_MERGE_C R8, RZ, R8, RZ ;  /* 0x00000008ff08723e */ /* 0x000fc600048070ff */
[----:B------:R-:W-:-:S05]  /*325a0*/  @!P4 IMAD.X R7, R77, 0x1, R7, P0 ;  /* 0x000000014d07c824 */ /* 0x000fca00000e0607 */
[----:B------:R0:W-:Y:S02]  /*325b0*/  @!P4 STG.E.U8 desc[UR44][R6.64+0x38], R8 ;  /* 0x000038080600c986 */ /* 0x0001e4000c10112c */
[----:B0-----:R-:W0:Y:S01]  /*325c0*/  @!P6 LDC.64 R6, c[0x0][0x5c0] ;  /* 0x00017000ff06eb82 */ /* 0x001e220000000a00 */
[----:B-----5:R-:W-:Y:S02]  /*325d0*/  FMUL R8, R90, UR39 ;  /* 0x000000275a087c20 */ /* 0x020fe40008400000 */
[----:B------:R-:W5:Y:S03]  /*325e0*/  LDL.LU R90, [R1+0x2f4] ;  /* 0x0002f400015a7983 */ /* 0x000f660000300800 */
[----:B------:R-:W-:Y:S02]  /*325f0*/  F2FP.SATFINITE.E4M3.F32.PACK_AB_MERGE_C R8, RZ, R8, RZ ;  /* 0x00000008ff08723e */ /* 0x000fe400048070ff */
[----:B0-----:R-:W-:-:S05]  /*32600*/  @!P6 IADD3 R6, P0, R73, R6, RZ ;  /* 0x000000064906e210 */ /* 0x001fca0007f1e0ff */
[----:B------:R-:W-:-:S05]  /*32610*/  @!P6 IMAD.X R7, R75, 0x1, R7, P0 ;  /* 0x000000014b07e824 */ /* 0x000fca00000e0607 */
[----:B------:R0:W-:Y:S02]  /*32620*/  @!P6 STG.E.U8 desc[UR44][R6.64+0x39], R8 ;  /* 0x000039080600e986 */ /* 0x0001e4000c10112c */
[----:B0-----:R-:W-:Y:S02]  /*32630*/  FMUL R6, R89, UR39 ;  /* 0x0000002759067c20 */ /* 0x001fe40008400000 */
[----:B------:R-:W5:Y:S01]  /*32640*/  LDL.LU R89, [R1+0x2f8] ;  /* 0x0002f80001597983 */ /* 0x000f620000300800 */
[----:B------:R-:W-:Y:S02]  /*32650*/  LOP3.LUT P2, RZ, R0, 0x4000000, RZ, 0xc0, !PT ;  /* 0x0400000000ff7812 */ /* 0x000fe4000784c0ff */
[----:B------:R-:W-:-:S11]  /*32660*/  F2FP.SATFINITE.E4M3.F32.PACK_AB_MERGE_C R6, RZ, R6, RZ ;  /* 0x00000006ff06723e */ /* 0x000fd600048070ff */
[----:B------:R2:W-:Y:S02]  /*32670*/  @!P2 STG.E.U8 desc[UR44][R48.64+0x20], R6 ;  /* 0x000020063000a986 */ /* 0x0005e4000c10112c */
[----:B--2---:R-:W-:Y:S02]  /*32680*/  FMUL R6, R88, UR39 ;  /* 0x0000002758067c20 */ /* 0x004fe40008400000 */
[----:B------:R-:W2:Y:S04]  /*32690*/  LDL.LU R88, [R1+0x2fc] ;  /* 0x0002fc0001587983 */ /* 0x000ea80000300800 */
[----:B------:R-:W2:Y:S01]  /*326a0*/  LDL.LU R92, [R1+0x300] ;  /* 0x00030000015c7983 */ /* 0x000ea20000300800 */
[----:B---3--:R-:W-:-:S03]  /*326b0*/  FMUL R8, R87, UR39 ;  /* 0x0000002757087c20 */ /* 0x008fc60008400000 */
[----:B------:R-:W3:Y:S01]  /*326c0*/  LDL.LU R87, [R1+0x304] ;  /* 0x0003040001577983 */ /* 0x000ee20000300800 */
[----:B------:R-:W-:Y:S02]  /*326d0*/  LOP3.LUT P3, RZ, R3, 0x10000, RZ, 0xc0, !PT ;  /* 0x0001000003ff7812 */ /* 0x000fe4000786c0ff */
[----:B------:R-:W-:Y:S02]  /*326e0*/  LOP3.LUT P1, RZ, R0, 0x2000000, RZ, 0xc0, !PT ;  /* 0x0200000000ff7812 */ /* 0x000fe4000782c0ff */
[----:B------:R-:W-:Y:S02]  /*326f0*/  ISETP.LT.OR P0, PT, R29, 0x21, !P3 ;  /* 0x000000211d00780c */ /* 0x000fe40005f01670 */
[----:B------:R-:W-:-:S09]  /*32700*/  F2FP.SATFINITE.E4M3.F32.PACK_AB_MERGE_C R6, RZ, R6, RZ ;  /* 0x00000006ff06723e */ /* 0x000fd200048070ff */
[----:B------:R0:W-:Y:S02]  /*32710*/  @!P1 STG.E.U8 desc[UR44][R46.64+0x21], R6 ;  /* 0x000021062e009986 */ /* 0x0001e4000c10112c */
[----:B0-----:R-:W0:Y:S01]  /*32720*/  @!P0 LDC.64 R6, c[0x0][0x5c0] ;  /* 0x00017000ff068b82 */ /* 0x001e220000000a00 */
[----:B------:R-:W-:Y:S02]  /*32730*/  ISETP.LT.OR P6, PT, R29, 0x22, !P3 ;  /* 0x000000221d00780c */ /* 0x000fe40005fc1670 */
        /* <DEDUP_REMOVED lines=14> */
[----:B------:R-:W-:Y:S02]  /*32820*/  F2FP.SATFINITE.E4M3.F32.PACK_AB_MERGE_C R6, RZ, R6, RZ ;  /* 0x00000006ff06723e */ /* 0x000fe400048070ff */
[----:B------:R-:W-:-:S03]  /*32830*/  LOP3.LUT P4, RZ, R0, 0x800000, RZ, 0xc0, !PT ;  /* 0x0080000000ff7812 */ /* 0x000fc6000788c0ff */
[----:B------:R0:W-:Y:S01]  /*32840*/  @!P5 STG.E.U8 desc[UR44][R52.64+0x28], R6 ;  /* 0x000028063400d986 */ /* 0x0001e2000c10112c */
[----:B------:R-:W-:Y:S01]  /*32850*/  ISETP.LT.OR P5, PT, R29, 0x29, !P3 ;  /* 0x000000291d00780c */ /* 0x000fe20005fa1670 */
[----:B0-----:R-:W-:Y:S02]  /*32860*/  FMUL R6, R89, UR39 ;  /* 0x0000002759067c20 */ /* 0x001fe40008400000 */
[----:B------:R-:W5:Y:S03]  /*32870*/  LDL.LU R89, [R1+0x310] ;  /* 0x0003100001597983 */ /* 0x000f660000300800 */
[----:B------:R-:W-:-:S05]  /*32880*/  F2FP.SATFINITE.E4M3.F32.PACK_AB_MERGE_C R6, RZ, R6, RZ ;  /* 0x00000006ff06723e */ /* 0x000fca00048070ff */
[----:B------:R0:W-:Y:S02]  /*32890*/  @!P4 STG.E.U8 desc[UR44][R50.64+0x29], R6 ;  /* 0x000029063200c986 */ /* 0x0001e4000c10112c */
[----:B0-----:R-:W0:Y:S02]  /*328a0*/  @!P5 LDC.64 R6, c[0x0][0x5c0] ;  /* 0x00017000ff06db82 */ /* 0x001e240000000a00 */
[----:B0-----:R-:W-:-:S05]  /*328b0*/  @!P5 IADD3 R6, P4, R83, R6, RZ ;  /* 0x000000065306d210 */ /* 0x001fca0007f9e0ff */
[----:B------:R-:W-:Y:S01]  /*328c0*/  @!P5 IMAD.X R7, R85, 0x1, R7, P4 ;  /* 0x000000015507d824 */ /* 0x000fe200020e0607 */
[----:B------:R-:W-:Y:S01]  /*328d0*/  ISETP.LT.OR P4, PT, R29, 0x2a, !P3 ;  /* 0x0000002a1d00780c */ /* 0x000fe20005f81670 */
[----:B--2---:R-:W-:Y:S02]  /*328e0*/  FMUL R8, R88, UR39 ;  /* 0x0000002758087c20 */ /* 0x004fe40008400000 */
[----:B------:R-:W2:Y:S03]  /*328f0*/  LDL.LU R88, [R1+0x314] ;  /* 0x0003140001587983 */ /* 0x000ea60000300800 */
[----:B------:R-:W-:-:S05]  /*32900*/  F2FP.SATFINITE.E4M3.F32.PACK_AB_MERGE_C R8, RZ, R8, RZ ;  /* 0x00000008ff08723e */ /* 0x000fca00048070ff */
[----:B------:R0:W-:Y:S02]  /*32910*/  @!P5 STG.E.U8 desc[UR44][R6.64+0x28], R8 ;  /* 0x000028080600d986 */ /* 0x0001e4000c10112c */
[----:B0-----:R-:W0:Y:S01]  /*32920*/  @!P4 LDC.64 R6, c[0x0][0x5c0] ;  /* 0x00017000ff06cb82 */ /* 0x001e220000000a00 */
[----:B------:R-:W-:-:S05]  /*32930*/  FMUL R8, R92, UR39 ;  /* 0x000000275c087c20 */ /* 0x000fca0008400000 */
[----:B------:R-:W-:Y:S02]  /*32940*/  F2FP.SATFINITE.E4M3.F32.PACK_AB_MERGE_C R8, RZ, R8, RZ ;  /* 0x00000008ff08723e */ /* 0x000fe400048070ff */
[----:B0-----:R-:W-:-:S05]  /*32950*/  @!P4 IADD3 R6, P5, R79, R6, RZ ;  /* 0x000000064f06c210 */ /* 0x001fca0007fbe0ff */
[----:B------:R-:W-:-:S05]  /*32960*/  @!P4 IMAD.X R7, R80, 0x1, R7, P5 ;  /* 0x000000015007c824 */ /* 0x000fca00028e0607 */
[----:B------:R3:W-:Y:S02]  /*32970*/  @!P4 STG.E.U8 desc[UR44][R6.64+0x29], R8 ;  /* 0x000029080600c986 */ /* 0x0007e4000c10112c */
[----:B---3--:R-:W-:Y:S02]  /*32980*/  FMUL R6, R87, UR39 ;  /* 0x0000002757067c20 */ /* 0x008fe40008400000 */
[----:B------:R-:W3:Y:S01]  /*32990*/  LDL.LU R87, [R1+0x318] ;  /* 0x0003180001577983 */ /* 0x000ee20000300800 */
[C---:B------:R-:W-:Y:S02]  /*329a0*/  LOP3.LUT P2, RZ, R0.reuse, 0x400000, RZ, 0xc0, !PT ;  /* 0x0040000000ff7812 */ /* 0x040fe4000784c0ff */
[----:B------:R-:W-:Y:S01]  /*329b0*/  F2FP.SATFINITE.E4M3.F32.PACK_AB_MERGE_C R6, RZ, R6, RZ ;  /* 0x00000006ff06723e */ /* 0x000fe200048070ff */
[----:B------:R-:W3:Y:S01]  /*329c0*/  LDL.LU R92, [R1+0x31c] ;  /* 0x00031c00015c7983 */ /* 0x000ee20000300800 */
[----:B------:R-:W-:Y:S02]  /*329d0*/  LOP3.LUT P1, RZ, R0, 0x200000, RZ, 0xc0, !PT ;  /* 0x0020000000ff7812 */ /* 0x000fe4000782c0ff */
[----:B------:R-:W-:-:S07]  /*329e0*/  LOP3.LUT P4, RZ, R3, 0x1000, RZ, 0xc0, !PT ;  /* 0x0000100003ff7812 */ /* 0x000fce000788c0ff */
[----:B------:R4:W-:Y:S01]  /*329f0*/  @!P2 STG.E.U8 desc[UR44][R56.64+0x30], R6 ;  /* 0x000030063800a986 */ /* 0x0009e2000c10112c */
[----:B------:R-:W-:Y:S01]  /*32a00*/  LOP3.LUT P5, RZ, R3, 0x2000, RZ, 0xc0, !PT ;  /* 0x0000200003ff7812 */ /* 0x000fe200078ac0ff */
[----:B----4-:R-:W-:Y:S01]  /*32a10*/  FMUL R6, R91, UR39 ;  /* 0x000000275b067c20 */ /* 0x010fe20008400000 */
[----:B------:R-:W-:Y:S01]  /*32a20*/  LOP3.LUT P6, RZ, R3, 0x4000, RZ, 0xc0, !PT ;  /* 0x0000400003ff7812 */ /* 0x000fe200078cc0ff */
[----:B------:R-:W4:Y:S03]  /*32a30*/  LDL.LU R91, [R1+0x320] ;  /* 0x00032000015b7983 */ /* 0x000f260000300800 */
[----:B------:R-:W-:-:S05]  /*32a40*/  F2FP.SATFINITE.E4M3.F32.PACK_AB_MERGE_C R6, RZ, R6, RZ ;  /* 0x00000006ff06723e */ /* 0x000fca00048070ff */
[----:B------:R0:W-:Y:S02]  /*32a50*/  @!P1 STG.E.U8 desc[UR44][R54.64+0x31], R6 ;  /* 0x0000310636009986 */ /* 0x0001e4000c10112c */
[----:B0-----:R-:W0:Y:S01]  /*32a60*/  @!P4 LDC.64 R6, c[0x0][0x5c0] ;  /* 0x00017000ff06cb82 */ /* 0x001e220000000a00 */
[----:B-----5:R-:W-:Y:S01]  /*32a70*/  FMUL R8, R90, UR39 ;  /* 0x000000275a087c20 */ /* 0x020fe20008400000 */
[----:B0-----:R-:W-:Y:S01]  /*32a80*/  @!P4 IADD3 R6, P1, R78, R6, RZ ;  /* 0x000000064e06c210 */ /* 0x001fe20007f3e0ff */
[----:B------:R-:W5:Y:S03]  /*32a90*/  LDL.LU R90, [R1+0x324] ;  /* 0x00032400015a7983 */ /* 0x000f660000300800 */
[----:B------:R-:W-:Y:S01]  /*32aa0*/  F2FP.SATFINITE.E4M3.F32.PACK_AB_MERGE_C R8, RZ, R8, RZ ;  /* 0x00000008ff08723e */ /* 0x000fe200048070ff */
[----:B------:R-:W-:-:S05]  /*32ab0*/  @!P4 IMAD.X R7, R82, 0x1, R7, P1 ;  /* 0x000000015207c824 */ /* 0x000fca00008e0607 */
[----:B------:R0:W-:Y:S02]  /*32ac0*/  @!P4 STG.E.U8 desc[UR44][R6.64+0x30], R8 ;  /* 0x000030080600c986 */ /* 0x0001e4000c10112c */
[----:B0-----:R-:W0:Y:S01]  /*32ad0*/  @!P5 LDC.64 R6, c[0x0][0x5c0] ;  /* 0x00017000ff06db82 */ /* 0x001e220000000a00 */
[----:B------:R-:W-:Y:S01]  /*32ae0*/  FMUL R8, R89, UR39 ;  /* 0x0000002759087c20 */ /* 0x000fe20008400000 */
[----:B------:R-:W-:Y:S01]  /*32af0*/  LOP3.LUT P0, RZ, R3, 0x8000, RZ, 0xc0, !PT ;  /* 0x0000800003ff7812 */ /* 0x000fe2000780c0ff */
[----:B------:R-:W5:Y:S03]  /*32b00*/  LDL.LU R89, [R1+0x328] ;  /* 0x0003280001597983 */ /* 0x000f660000300800 */
[----:B------:R-:W-:Y:S02]  /*32b10*/  F2FP.SATFINITE.E4M3.F32.PACK_AB_MERGE_C R8, RZ, R8, RZ ;  /* 0x00000008ff08723e */ /* 0x000fe400048070ff */
[----:B0-----:R-:W-:-:S05]  /*32b20*/  @!P5 IADD3 R6, P4, R15, R6, RZ ;  /* 0x000000060f06d210 */ /* 0x001fca0007f9e0ff */
[----:B------:R-:W-:-:S05]  /*32b30*/  @!P5 IMAD.X R7, R81, 0x1, R7, P4 ;  /* 0x000000015107d824 */ /* 0x000fca00020e0607 */
[----:B------:R0:W-:Y:S01]  /*32b40*/  @!P5 STG.E.U8 desc[UR44][R6.64+0x31], R8 ;  /* 0x000031080600d986 */ /* 0x0001e2000c10112c */
[----:B------:R-:W-:Y:S01]  /*32b50*/  LOP3.LUT P5, RZ, R0, 0x100000, RZ, 0xc0, !PT ;  /* 0x0010000000ff7812 */ /* 0x000fe200078ac0ff */
[----:B0-----:R-:W0:Y:S01]  /*32b60*/  @!P6 LDC.64 R6, c[0x0][0x5c0] ;  /* 0x00017000ff06eb82 */ /* 0x001e220000000a00 */
[----:B--2---:R-:W-:Y:S02]  /*32b70*/  FMUL R10, R88, UR39 ;  /* 0x00000027580a7c20 */ /* 0x004fe40008400000 */
[----:B------:R-:W2:Y:S03]  /*32b80*/  LDL.LU R88, [R1+0x32c] ;  /* 0x00032c0001587983 */ /* 0x000ea60000300800 */
[----:B------:R-:W-:-:S06]  /*32b90*/  F2FP.SATFINITE.E4M3.F32.PACK_AB_MERGE_C R11, RZ, R10, RZ ;  /* 0x0000000aff0b723e */ /* 0x000fcc00048070ff */
[----:B------:R1:W-:Y:S01]  /*32ba0*/  @!P5 STG.E.U8 desc[UR44][R58.64+0x38], R11 ;  /* 0x0000380b3a00d986 */ /* 0x0003e2000c10112c */
[----:B0-----:R-:W-:-:S05]  /*32bb0*/  @!P6 IADD3 R12, P5, R84, R6, RZ ;  /* 0x00000006540ce210 */ /* 0x001fca0007fbe0ff */
[----:B------:R-:W-:Y:S02]  /*32bc0*/  @!P6 IMAD.X R13, R86, 0x1, R7, P5 ;  /* 0x00000001560de824 */ /* 0x000fe400028e0607 */
[----:B------:R-:W0:Y:S02]  /*32bd0*/  @!P0 LDC.64 R6, c[0x0][0x5c0] ;  /* 0x00017000ff068b82 */ /* 0x000e240000000a00 */
[----:B0-----:R-:W-:-:S05]  /*32be0*/  @!P0 IADD3 R14, P5, R14, R6, RZ ;  /* 0x000000060e0e8210 */ /* 0x001fca0007fbe0ff */
[----:B------:R-:W-:Y:S02]  /*32bf0*/  @!P0 IMAD.X R15, R9, 0x1, R7, P5 ;  /* 0x00000001090f8824 */ /* 0x000fe400028e0607 */
[----:B---3--:R-:W-:Y:S02]  /*32c00*/  FMUL R9, R87, UR39 ;  /* 0x0000002757097c20 */ /* 0x008fe40008400000 */
[----:B------:R-:W3:Y:S01]  /*32c10*/  LDL.LU R87, [R1+0x330] ;  /* 0x0003300001577983 */ /* 0x000ee20000300800 */
[----:B------:R-:W-:-:S04]  /*32c20*/  LOP3.LUT P4, RZ, R3, 0x200, RZ, 0xc0, !PT ;  /* 0x0000020003ff7812 */ /* 0x000fc8000788c0ff */
[----:B------:R-:W-:Y:S02]  /*32c30*/  ISETP.LT.OR P5, PT, R29, 0x21, !P4 ;  /* 0x000000211d00780c */ /* 0x000fe400067a1670 */
[----:B------:R-:W-:-:S11]  /*32c40*/  LOP3.LUT P1, RZ, R3, 0x400, RZ, 0xc0, !PT ;  /* 0x0000040003ff7812 */ /* 0x000fd6000782c0ff */
[----:B------:R-:W0:Y:S01]  /*32c50*/  @!P5 LDC.64 R6, c[0x0][0x5c0] ;  /* 0x00017000ff06db82 */ /* 0x000e220000000a00 */
[----:B------:R-:W-:Y:S01]  /*32c60*/  F2FP.SATFINITE.E4M3.F32.PACK_AB_MERGE_C R17, RZ, R9, RZ ;  /* 0x00000009ff11723e */ /* 0x000fe200048070ff */
[----:B------:R-:W-:Y:S02]  /*32c70*/  @!P5 IMAD.MOV.U32 R8, RZ, RZ, R24 ;  /* 0x000000ffff08d224 */ /* 0x000fe400078e0018 */
[----:B------:R-:W-:Y:S02]  /*32c80*/  @!P5 IMAD.MOV.U32 R9, RZ, RZ, R30 ;  /* 0x000000ffff09d224 */ /* 0x000fe400078e001e */
[----:B------:R-:W-:Y:S01]  /*32c90*/  @!P5 IMAD.WIDE.U32 R8, R4, 0x180, R8 ;  /* 0x000001800408d825 */ /* 0x000fe200078e0008 */
[----:B------:R4:W-:Y:S02]  /*32ca0*/  @!P1 STG.E.U8 desc[UR44][R60.64+0x39], R17 ;  /* 0x000039113c009986 */ /* 0x0009e4000c10112c */
[----:B0-----:R-:W-:Y:S01]  /*32cb0*/  @!P5 IADD3 R10, P1, R8, R6, RZ ;  /* 0x00000006080ad210 */ /* 0x001fe20007f3e0ff */
[----:B------:R-:W-:-:S05]  /*32cc0*/  FMUL R6, R92, UR39 ;  /* 0x000000275c067c20 */ /* 0x000fca0008400000 */
[----:B------:R-:W-:-:S05]  /*32cd0*/  F2FP.SATFINITE.E4M3.F32.PACK_AB_MERGE_C R19, RZ, R6, RZ ;  /* 0x00000006ff13723e */ /* 0x000fca00048070ff */
[----:B------:R0:W-:Y:S01]  /*32ce0*/  @!P6 STG.E.U8 desc[UR44][R12.64+0x38], R19 ;  /* 0x000038130c00e986 */ /* 0x0001e2000c10112c */
[----:B------:R-:W-:Y:S01]  /*32cf0*/  ISETP.LT.OR P6, PT, R29, 0x22, !P4 ;  /* 0x000000221d00780c */ /* 0x000fe200067c1670 */
[----:B-1----:R-:W-:-:S05]  /*32d00*/  @!P5 IMAD R11, R5, 0x180, RZ ;  /* 0x00000180050bd824 */ /* 0x002fca00078e02ff */
[----:B------:R-:W-:-:S07]  /*32d10*/  @!P5 IADD3.X R11, R7, R9, R11, P1, !PT ;  /* 0x00000009070bd210 */ /* 0x000fce0000ffe40b */
[----:B------:R-:W1:Y:S01]  /*32d20*/  @!P6 LDC.64 R8, c[0x0][0x5c0] ;  /* 0x00017000ff08eb82 */ /* 0x000e620000000a00 */
[----:B------:R-:W-:Y:S02]  /*32d30*/  @!P6 IMAD.MOV.U32 R6, RZ, RZ, R24 ;  /* 0x000000ffff06e224 */ /* 0x000fe400078e0018 */
[----:B------:R-:W-:Y:S02]  /*32d40*/  @!P6 IMAD.MOV.U32 R7, RZ, RZ, R30 ;  /* 0x000000ffff07e224 */ /* 0x000fe400078e001e */
[----:B------:R-:W-:-:S04]  /*32d50*/  @!P6 IMAD.WIDE.U32 R6, R4, 0x180, R6 ;  /* 0x000001800406e825 */ /* 0x000fc800078e0006 */
[----:B------:R-:W-:Y:S01]  /*32d60*/  @!P6 IMAD R16, R5, 0x180, RZ ;  /* 0x000001800510e824 */ /* 0x000fe200078e02ff */
[----:B-1----:R-:W-:Y:S01]  /*32d70*/  @!P6 IADD3 R6, P1, R6, R8, RZ ;  /* 0x000000080606e210 */ /* 0x002fe20007f3e0ff */
[----:B----4-:R-:W-:-:S05]  /*32d80*/  FMUL R8, R91, UR39 ;  /* 0x000000275b087c20 */ /* 0x010fca0008400000 */
[----:B------:R-:W-:Y:S01]  /*32d90*/  F2FP.SATFINITE.E4M3.F32.PACK_AB_MERGE_C R17, RZ, R8, RZ ;  /* 0x00000008ff11723e */ /* 0x000fe200048070ff */
[----:B-----5:R-:W-:-:S05]  /*32da0*/  FMUL R8, R90, UR39 ;  /* 0x000000275a087c20 */ /* 0x020fca0008400000 */
[----:B0-----:R-:W-:Y:S02]  /*32db0*/  F2FP.SATFINITE.E4M3.F32.PACK_AB_MERGE_C R13, RZ, R8, RZ ;  /* 0x00000008ff0d723e */ /* 0x001fe400048070ff */
[----:B------:R-:W-:Y:S01]  /*32dc0*/  @!P6 IADD3.X R7, R9, R7, R16, P1, !PT ;  /* 0x000000070907e210 */ /* 0x000fe20000ffe410 */
[----:B------:R0:W-:Y:S04]  /*32dd0*/  @!P0 STG.E.U8 desc[UR44][R14.64+0x39], R17 ;  /* 0x000039110e008986 */ /* 0x0001e8000c10112c */
[----:B------:R0:W-:Y:S01]  /*32de0*/  @!P5 STG.E.U8 desc[UR44][R10.64+0x20], R13 ;  /* 0x0000200d0a00d986 */ /* 0x0001e2000c10112c */
[----:B------:R-:W-:-:S05]  /*32df0*/  FMUL R8, R89, UR39 ;  /* 0x0000002759087c20 */ /* 0x000fca0008400000 */
[----:B------:R-:W-:Y:S02]  /*32e00*/  F2FP.SATFINITE.E4M3.F32.PACK_AB_MERGE_C R19, RZ, R8, RZ ;  /* 0x00000008ff13723e */ /* 0x000fe400048070ff */
[----:B------:R-:W-:-:S03]  /*32e10*/  LOP3.LUT P5, RZ, R0, 0x40000, RZ, 0xc0, !PT ;  /* 0x0004000000ff7812 */ /* 0x000fc600078ac0ff */
[----:B------:R0:W-:Y:S01]  /*32e20*/  @!P6 STG.E.U8 desc[UR44][R6.64+0x21], R19 ;  /* 0x000021130600e986 */ /* 0x0001e2000c10112c */
[----:B------:R-:W-:Y:S01]  /*32e30*/  ISETP.LT.OR P5, PT, R29, 0x21, !P5 ;  /* 0x000000211d00780c */ /* 0x000fe20006fa1670 */
[----:B------:R-:W-:Y:S01]  /*32e40*/  BSSY B1, `(.L_x_58) ;  /* 0x0000014000017945 */ /* 0x000fe20003800000 */
[C---:B------:R-:W-:Y:S02]  /*32e50*/  LOP3.LUT P2, RZ, R3.reuse, 0x800, RZ, 0xc0, !PT ;  /* 0x0000080003ff7812 */ /* 0x040fe4000784c0ff */
[C---:B------:R-:W-:Y:S02]  /*32e60*/  LOP3.LUT P1, RZ, R3.reuse, 0x100, RZ, 0xc0, !PT ;  /* 0x0000010003ff7812 */ /* 0x040fe4000782c0ff */
[----:B------:R-:W-:Y:S01]  /*32e70*/  LOP3.LUT P0, RZ, R3, 0x80, RZ, 0xc0, !PT ;  /* 0x0000008003ff7812 */ /* 0x000fe2000780c0ff */
[----:B--2---:R-:W-:-:S05]  /*32e80*/  FMUL R8, R88, UR39 ;  /* 0x0000002758087c20 */ /* 0x004fca0008400000 */
[----:B------:R-:W-:Y:S01]  /*32e90*/  F2FP.SATFINITE.E4M3.F32.PACK_AB_MERGE_C R21, RZ, R8, RZ ;  /* 0x00000008ff15723e */ /* 0x000fe200048070ff */
[----:B---3--:R-:W-:-:S05]  /*32ea0*/  FMUL R9, R87, UR39 ;  /* 0x0000002757097c20 */ /* 0x008fca0008400000 */
[----:B------:R-:W-:Y:S01]  /*32eb0*/  F2FP.SATFINITE.E4M3.F32.PACK_AB_MERGE_C R9, RZ, R9, RZ ;  /* 0x00000009ff09723e */ /* 0x000fe200048070ff */
[----:B0-----:R-:W-:Y:S06]  /*32ec0*/  @P5 BRA `(.L_x_59) ;  /* 0x00000000002c5947 */ /* 0x001fec0003800000 */
        /* <DEDUP_REMOVED lines=11> */
.L_x_59:
[----:B------:R-:W-:Y:S05]  /*32f80*/  BSYNC B1 ;  /* 0x0000000000017941 */ /* 0x000fea0003800000 */
.L_x_58:
        /* <DEDUP_REMOVED lines=15> */
.L_x_61:
[----:B------:R-:W-:Y:S05]  /*33080*/  BSYNC B1 ;  /* 0x0000000000017941 */ /* 0x000fea0003800000 */
.L_x_60:
[----:B------:R-:W2:Y:S04]  /*33090*/  LDL.LU R17, [R1+0x334] ;  /* 0x0003340001117983 */ /* 0x000ea80000300800 */
[----:B------:R-:W3:Y:S04]  /*330a0*/  LDL.LU R15, [R1+0x338] ;  /* 0x00033800010f7983 */ /* 0x000ee80000300800 */
[----:B------:R-:W4:Y:S04]  /*330b0*/  LDL.LU R16, [R1+0x33c] ;  /* 0x00033c0001107983 */ /* 0x000f280000300800 */
[----:B------:R-:W5:Y:S01]  /*330c0*/  LDL.LU R14, [R1+0x340] ;  /* 0x00034000010e7983 */ /* 0x000f620000300800 */
[----:B------:R-:W-:Y:S01]  /*330d0*/  ISETP.LT.OR P6, PT, R29, 0x29, !P4 ;  /* 0x000000291d00780c */ /* 0x000fe200067c1670 */
[----:B------:R-:W-:Y:S01]  /*330e0*/  BSSY B1, `(.L_x_62) ;  /* 0x000002a000017945 */ /* 0x000fe20003800000 */
[----:B------:R-:W-:-:S11]  /*330f0*/  P2R R12, PR, RZ, 0x1 ;  /* 0x00000001ff0c7803 */ /* 0x000fd60000000000 */
        /* <DEDUP_REMOVED lines=15> */
[----:B------:R-:W-:Y:S01]  /*331f0*/  ISETP.NE.AND P0, PT, R12, RZ, PT ;  /* 0x000000ff0c00720c */ /* 0x000fe20003f05270 */
[----:B--2---:R-:W-:-:S05]  /*33200*/  FMUL R8, R17, UR39 ;  /* 0x0000002711087c20 */ /* 0x004fca0008400000 */
[----:B------:R-:W-:Y:S01]  /*33210*/  F2FP.SATFINITE.E4M3.F32.PACK_AB_MERGE_C R13, RZ, R8, RZ ;  /* 0x00000008ff0d723e */ /* 0x000fe200048070ff */
[----:B---3--:R-:W-:-:S04]  /*33220*/  FMUL R8, R15, UR39 ;  /* 0x000000270f087c20 */ /* 0x008fc80008400000 */
[----:B------:R0:W-:Y:S01]  /*33230*/  @!P6 STG.E.U8 desc[UR44][R10.64+0x28], R13 ;  /* 0x0000280d0a00e986 */ /* 0x0001e2000c10112c */
[----:B------:R-:W-:Y:S01]  /*33240*/  F2FP.SATFINITE.E4M3.F32.PACK_AB_MERGE_C R15, RZ, R8, RZ ;  /* 0x00000008ff0f723e */ /* 0x000fe200048070ff */
[----:B----4-:R-:W-:Y:S01]  /*33250*/  FMUL R8, R16, UR39 ;  /* 0x0000002710087c20 */ /* 0x010fe20008400000 */
[----:B------:R-:W-:Y:S01]  /*33260*/  LOP3.LUT P6, RZ, R0, 0x40000, RZ, 0xc0, !PT ;  /* 0x0004000000ff7812 */ /* 0x000fe200078cc0ff */
[----:B-----5:R-:W-:Y:S02]  /*33270*/  FMUL R9, R14, UR39 ;  /* 0x000000270e097c20 */ /* 0x020fe40008400000 */
[----:B------:R0:W-:Y:S01]  /*33280*/  @!P5 STG.E.U8 desc[UR44][R6.64+0x29], R15 ;  /* 0x0000290f0600d986 */ /* 0x0001e2000c10112c */
[----:B------:R-:W-:Y:S02]  /*33290*/  ISETP.LT.OR P5, PT, R29, 0x29, !P6 ;  /* 0x000000291d00780c */ /* 0x000fe400077a1670 */
[----:B------:R-:W-:Y:S02]  /*332a0*/  F2FP.SATFINITE.E4M3.F32.PACK_AB_MERGE_C R17, RZ, R8, RZ ;  /* 0x00000008ff11723e */ /* 0x000fe400048070ff */
[----:B------:R-:W-:-:S09]  /*332b0*/  F2FP.SATFINITE.E4M3.F32.PACK_AB_MERGE_C R9, RZ, R9, RZ ;  /* 0x00000009ff09723e */ /* 0x000fd200048070ff */
[----:B0-----:R-:W-:Y:S05]  /*332c0*/  @P5 BRA `(.L_x_63) ;  /* 0x00000000002c5947 */ /* 0x001fea0003800000 */
[----:B------:R-:W-:Y:S01]  /*332d0*/  IMAD.MOV.U32 R6, RZ, RZ, R24 ;  /* 0x000000ffff067224 */ /* 0x000fe200078e0018 */
[----:B------:R-:W-:Y:S01]  /*332e0*/  ULDC.64 UR12, c[0x0][0x5c0] ;  /* 0x00017000000c7ab9 */ /* 0x000fe20000000a00 */
[----:B------:R-:W-:Y:S02]  /*332f0*/  IMAD.MOV.U32 R7, RZ, RZ, R30 ;  /* 0x000000ffff077224 */ /* 0x000fe400078e001e */
[----:B------:R-:W-:Y:S02]  /*33300*/  IMAD R11, R5, 0x180, RZ ;  /* 0x00000180050b7824 */ /* 0x000fe400078e02ff */
[----:B------:R-:W-:-:S04]  /*33310*/  IMAD.WIDE.U32 R6, R4, 0x180, R6 ;  /* 0x0000018004067825 */ /* 0x000fc800078e0006 */
[----:B------:R-:W-:Y:S02]  /*33320*/  IMAD.U32 R13, RZ, RZ, UR12 ;  /* 0x0000000cff0d7e24 */ /* 0x000fe4000f8e00ff */
[----:B------:R-:W-:Y:S02]  /*33330*/  IMAD.U32 R8, RZ, RZ, UR13 ;  /* 0x0000000dff087e24 */ /* 0x000fe4000f8e00ff */
[----:B------:R-:W-:Y:S01]  /*33340*/  IMAD.IADD R11, R7, 0x1, R11 ;  /* 0x00000001070b7824 */ /* 0x000fe200078e020b */
[----:B------:R-:W-:-:S04]  /*33350*/  IADD3 R6, P5, P6, R6, UR8, R13 ;  /* 0x0000000806067c10 */ /* 0x000fc8000febe00d */
[----:B------:R-:W-:-:S05]  /*33360*/  IADD3.X R7, R11, UR7, R8, P5, P6 ;  /* 0x000000070b077c10 */ /* 0x000fca000afec408 */
[----:B------:R0:W-:Y:S04]  /*33370*/  STG.E.U8 desc[UR44][R6.64+0x28], R17 ;  /* 0x0000281106007986 */ /* 0x0001e8000c10112c */
.L_x_63:
[----:B------:R-:W-:Y:S05]  /*33380*/  BSYNC B1 ;  /* 0x0000000000017941 */ /* 0x000fea0003800000 */
.L_x_62:
        /* <DEDUP_REMOVED lines=15> */
.L_x_65:
[----:B------:R-:W-:Y:S05]  /*33480*/  BSYNC B1 ;  /* 0x0000000000017941 */ /* 0x000fea0003800000 */
.L_x_64:
[----:B0-----:R-:W2:Y:S04]  /*33490*/  LDL.LU R17, [R1+0x344] ;  /* 0x0003440001117983 */ /* 0x001ea80000300800 */
[----:B------:R-:W3:Y:S04]  /*334a0*/  LDL.LU R15, [R1+0x348] ;  /* 0x00034800010f7983 */ /* 0x000ee80000300800 */
[----:B------:R-:W4:Y:S04]  /*334b0*/  LDL.LU R16, [R1+0x34c] ;  /* 0x00034c0001107983 */ /* 0x000f280000300800 */
[----:B------:R-:W5:Y:S01]  /*334c0*/  LDL.LU R14, [R1+0x350] ;  /* 0x00035000010e7983 */ /* 0x000f620000300800 */
[----:B------:R-:W-:Y:S01]  /*334d0*/  ISETP.LT.OR P6, PT, R29, 0x31, !P4 ;  /* 0x000000311d00780c */ /* 0x000fe200067c1670 */
[----:B------:R-:W-:Y:S01]  /*334e0*/  BSSY B1, `(.L_x_66) ;  /* 0x000002a000017945 */ /* 0x000fe20003800000 */
[----:B------:R-:W-:-:S11]  /*334f0*/  P2R R13, PR, RZ, 0x1 ;  /* 0x00000001ff0d7803 */ /* 0x000fd60000000000 */
[----:B-1----:R-:W0:Y:S01]  /*33500*/  @!P6 LDC.64 R6, c[0x0][0x5c0] ;  /* 0x00017000ff06eb82 */ /* 0x002e220000000a00 */
        /* <DEDUP_REMOVED lines=39> */
.L_x_67:
[----:B------:R-:W-:Y:S05]  /*33780*/  BSYNC B1 ;  /* 0x0000000000017941 */ /* 0x000fea0003800000 */
.L_x_66:
        /* <DEDUP_REMOVED lines=15> */
.L_x_69:
[----:B------:R-:W-:Y:S05]  /*33880*/  BSYNC B1 ;  /* 0x0000000000017941 */ /* 0x000fea0003800000 */
.L_x_68:
        /* <DEDUP_REMOVED lines=47> */
.L_x_71:
[----:B------:R-:W-:Y:S05]  /*33b80*/  BSYNC B1 ;  /* 0x0000000000017941 */ /* 0x000fea0003800000 */
.L_x_70:
        /* <DEDUP_REMOVED lines=15> */
.L_x_73:
[----:B------:R-:W-:Y:S05]  /*33c80*/  BSYNC B1 ;  /* 0x0000000000017941 */ /* 0x000fea0003800000 */
.L_x_72:
[----:B------:R-:W-:Y:S01]  /*33c90*/  LOP3.LUT R3, R3, 0xfffffdff, RZ, 0xc0, !PT ;  /* 0xfffffdff03037812 */ /* 0x000fe200078ec0ff */
[----:B------:R-:W2:Y:S03]  /*33ca0*/  LDL.LU R28, [R1+0x364] ;  /* 0x00036400011c7983 */ /* 0x000ea60000300800 */
[----:B------:R-:W-:Y:S02]  /*33cb0*/  @P4 LOP3.LUT R3, R3, 0x200, RZ, 0xfc, !PT ;  /* 0x0000020003034812 */ /* 0x000fe400078efcff */
[----:B------:R-:W-:Y:S02]  /*33cc0*/  P2R R16, PR, RZ, 0x8 ;  /* 0x00000008ff107803 */ /* 0x000fe40000000000 */
[----:B------:R-:W-:Y:S01]  /*33cd0*/  LOP3.LUT R2, R2, 0xfffffbff, RZ, 0xc0, !PT ;  /* 0xfffffbff02027812 */ /* 0x000fe200078ec0ff */
[----:B------:R-:W-:Y:S01]  /*33ce0*/  IMAD.U32 R31, RZ, RZ, UR8 ;  /* 0x00000008ff1f7e24 */ /* 0x000fe2000f8e00ff */
[----:B------:R-:W-:Y:S01]  /*33cf0*/  LOP3.LUT P4, RZ, R0, 0x8000, RZ, 0xc0, !PT ;  /* 0x0000800000ff7812 */ /* 0x000fe2000788c0ff */
[----:B------:R-:W-:Y:S01]  /*33d00*/  IMAD.U32 R62, RZ, RZ, UR7 ;  /* 0x00000007ff3e7e24 */ /* 0x000fe2000f8e00ff */
[----:B------:R-:W3:Y:S02]  /*33d10*/  LDL.LU R94, [R1+0x368] ;  /* 0x00036800015e7983 */ /* 0x000ee40000300800 */
[----:B------:R-:W-:-:S02]  /*33d20*/  ISETP.LT.OR P3, PT, R29, 0x41, !P4 ;  /* 0x000000411d00780c */ /* 0x000fc40006761670 */
[----:B------:R-:W-:Y:S01]  /*33d30*/  LOP3.LUT R0, R0, 0x7fffffff, RZ, 0xc0, !PT ;  /* 0x7fffffff00007812 */ /* 0x000fe200078ec0ff */
[----:B------:R-:W-:Y:S01]  /*33d40*/  IMAD.U32 R63, RZ, RZ, UR8 ;  /* 0x00000008ff3f7e24 */ /* 0x000fe2000f8e00ff */
[----:B------:R-:W-:Y:S01]  /*33d50*/  LOP3.LUT R3, R3, 0xffffff7f, RZ, 0xc0, !PT ;  /* 0xffffff7f03037812 */ /* 0x000fe200078ec0ff */
[----:B------:R-:W-:Y:S01]  /*33d60*/  IMAD.U32 R64, RZ, RZ, UR7 ;  /* 0x00000007ff407e24 */ /* 0x000fe2000f8e00ff */
[----:B------:R-:W4:Y:S07]  /*33d70*/  LDL.LU R97, [R1+0x36c] ;  /* 0x00036c0001617983 */ /* 0x000f2e0000300800 */
[----:B01----:R-:W0:Y:S01]  /*33d80*/  @!P3 LDC.64 R6, c[0x0][0x5c0] ;  /* 0x00017000ff06bb82 */ /* 0x003e220000000a00 */
[----:B------:R-:W-:Y:S01]  /*33d90*/  @P3 LOP3.LUT R2, R2, 0x400, RZ, 0xfc, !PT ;  /* 0x0000040002023812 */ /* 0x000fe200078efcff */
[----:B------:R-:W-:Y:S01]  /*33da0*/  IMAD.U32 R65, RZ, RZ, UR8 ;  /* 0x00000008ff417e24 */ /* 0x000fe2000f8e00ff */
[----:B------:R-:W-:Y:S01]  /*33db0*/  @P0 LOP3.LUT R3, R3, 0x80, RZ, 0xfc, !PT ;  /* 0x0000008003030812 */ /* 0x000fe200078efcff */
[----:B------:R-:W-:Y:S01]  /*33dc0*/  IMAD.U32 R66, RZ, RZ, UR7 ;  /* 0x00000007ff427e24 */ /* 0x000fe2000f8e00ff */
[----:B------:R-:W5:Y:S01]  /*33dd0*/  LDL.LU R96, [R1+0x370] ;  /* 0x0003700001607983 */ /* 0x000f620000300800 */
[----:B0-----:R-:W-:Y:S01]  /*33de0*/  @!P3 IADD3 R10, P5, P6, R24, UR8, R6 ;  /* 0x00000008180abc10 */ /* 0x001fe2000febe006 */
[----:B------:R-:W-:Y:S01]  /*33df0*/  IMAD.U32 R67, RZ, RZ, UR8 ;  /* 0x00000008ff437e24 */ /* 0x000fe2000f8e00ff */
[----:B------:R-:W-:Y:S01]  /*33e00*/  LOP3.LUT R2, R2, 0xffffffbf, RZ, 0xc0, !PT ;  /* 0xffffffbf02027812 */ /* 0x000fe200078ec0ff */
[----:B------:R-:W-:Y:S01]  /*33e10*/  IMAD.U32 R68, RZ, RZ, UR7 ;  /* 0x00000007ff447e24 */ /* 0x000fe2000f8e00ff */
[----:B------:R-:W-:Y:S01]  /*33e20*/  @!P3 IADD3.X R11, R30, UR7, R7, P5, P6 ;  /* 0x000000071e0bbc10 */ /* 0x000fe2000afec407 */
[----:B------:R-:W-:Y:S01]  /*33e30*/  IMAD.U32 R69, RZ, RZ, UR8 ;  /* 0x00000008ff457e24 */ /* 0x000fe2000f8e00ff */
[----:B------:R-:W-:Y:S01]  /*33e40*/  ISETP.LT.OR P3, PT, R29, 0x42, !P4 ;  /* 0x000000421d00780c */ /* 0x000fe20006761670 */
[----:B------:R-:W-:Y:S01]  /*33e50*/  IMAD.U32 R70, RZ, RZ, UR7 ;  /* 0x00000007ff467e24 */ /* 0x000fe2000f8e00ff */
[----:B------:R-:W5:Y:S01]  /*33e60*/  LDL.LU R95, [R1+0x374] ;  /* 0x00037400015f7983 */ /* 0x000f620000300800 */
[----:B------:R-:W-:Y:S01]  /*33e70*/  IMAD.U32 R71, RZ, RZ, UR8 ;  /* 0x00000008ff477e24 */ /* 0x000fe2000f8e00ff */
[----:B------:R-:W-:Y:S01]  /*33e80*/  LOP3.LUT R3, R3, 0xfffffeff, RZ, 0xc0, !PT ;  /* 0xfffffeff03037812 */ /* 0x000fe200078ec0ff */
[----:B------:R-:W-:Y:S01]  /*33e90*/  IMAD.U32 R72, RZ, RZ, UR7 ;  /* 0x00000007ff487e24 */ /* 0x000fe2000f8e00ff */
[----:B------:R-:W5:Y:S01]  /*33ea0*/  LDL.LU R93, [R1+0x378] ;  /* 0x00037800015d7983 */ /* 0x000f620000300800 */
[----:B------:R-:W-:Y:S01]  /*33eb0*/  IMAD.U32 R73, RZ, RZ, UR8 ;  /* 0x00000008ff497e24 */ /* 0x000fe2000f8e00ff */
[----:B------:R-:W-:Y:S01]  /*33ec0*/  @P1 LOP3.LUT R3, R3, 0x100, RZ, 0xfc, !PT ;  /* 0x0000010003031812 */ /* 0x000fe200078efcff */
[----:B------:R-:W-:Y:S01]  /*33ed0*/  IMAD.U32 R74, RZ, RZ, UR7 ;  /* 0x00000007ff4a7e24 */ /* 0x000fe2000f8e00ff */
[----:B------:R-:W5:Y:S01]  /*33ee0*/  LDL.LU R98, [R1+0x37c] ;  /* 0x00037c0001627983 */ /* 0x000f620000300800 */
[----:B------:R-:W-:Y:S01]  /*33ef0*/  IMAD.U32 R75, RZ, RZ, UR8 ;  /* 0x00000008ff4b7e24 */ /* 0x000fe2000f8e00ff */
[----:B------:R-:W-:Y:S01]  /*33f00*/  LOP3.LUT R3, R3, 0xfffffbff, RZ, 0xc0, !PT ;  /* 0xfffffbff03037812 */ /* 0x000fe200078ec0ff */
[----:B------:R-:W0:Y:S01]  /*33f10*/  @!P3 LDC.64 R6, c[0x0][0x5c0] ;  /* 0x00017000ff06bb82 */ /* 0x000e220000000a00 */
[----:B------:R-:W-:Y:S01]  /*33f20*/  @P3 LOP3.LUT R2, R2, 0x40, RZ, 0xfc, !PT ;  /* 0x0000004002023812 */ /* 0x000fe200078efcff */
[----:B------:R-:W-:Y:S01]  /*33f30*/  IMAD.U32 R76, RZ, RZ, UR7 ;  /* 0x00000007ff4c7e24 */ /* 0x000fe2000f8e00ff */
[----:B------:R-:W-:Y:S01]  /*33f40*/  @P2 LOP3.LUT R3, R3, 0x400, RZ, 0xfc, !PT ;  /* 0x0000040003032812 */ /* 0x000fe200078efcff */
[----:B------:R-:W-:Y:S01]  /*33f50*/  IMAD.U32 R77, RZ, RZ, UR8 ;  /* 0x00000008ff4d7e24 */ /* 0x000fe2000f8e00ff */
[----:B------:R-:W-:Y:S01]  /*33f60*/  LOP3.LUT R2, R2, 0xfffffdff, RZ, 0xc0, !PT ;  /* 0xfffffdff02027812 */ /* 0x000fe200078ec0ff */
[----:B------:R-:W-:Y:S01]  /*33f70*/  IMAD.U32 R78, RZ, RZ, UR7 ;  /* 0x00000007ff4e7e24 */ /* 0x000fe2000f8e00ff */
[----:B------:R-:W-:Y:S01]  /*33f80*/  LOP3.LUT R3, R3, 0xfffff7ff, RZ, 0xc0, !PT ;  /* 0xfffff7ff03037812 */ /* 0x000fe200078ec0ff */
[----:B------:R-:W-:-:S02]  /*33f90*/  IMAD.U32 R79, RZ, RZ, UR8 ;  /* 0x00000008ff4f7e24 */ /* 0x000fc4000f8e00ff */
[----:B------:R-:W-:Y:S02]  /*33fa0*/  IMAD.U32 R80, RZ, RZ, UR7 ;  /* 0x00000007ff507e24 */ /* 0x000fe4000f8e00ff */
[----:B------:R-:W-:Y:S02]  /*33fb0*/  IMAD.U32 R81, RZ, RZ, UR8 ;  /* 0x00000008ff517e24 */ /* 0x000fe4000f8e00ff */
[----:B------:R-:W-:Y:S02]  /*33fc0*/  IMAD.U32 R82, RZ, RZ, UR7 ;  /* 0x00000007ff527e24 */ /* 0x000fe4000f8e00ff */
[----:B------:R-:W-:Y:S02]  /*33fd0*/  IMAD.U32 R83, RZ, RZ, UR8 ;  /* 0x00000008ff537e24 */ /* 0x000fe4000f8e00ff */
[----:B------:R-:W-:Y:S02]  /*33fe0*/  IMAD.U32 R84, RZ, RZ, UR7 ;  /* 0x00000007ff547e24 */ /* 0x000fe4000f8e00ff */
[----:B------:R-:W-:-:S02]  /*33ff0*/  IMAD.U32 R85, RZ, RZ, UR8 ;  /* 0x00000008ff557e24 */ /* 0x000fc4000f8e00ff */
[----:B------:R-:W-:Y:S01]  /*34000*/  IMAD.U32 R86, RZ, RZ, UR7 ;  /* 0x00000007ff567e24 */ /* 0x000fe2000f8e00ff */
[----:B0-----:R-:W-:Y:S01]  /*34010*/  @!P3 IADD3 R8, P5, P6, R24, UR8, R6 ;  /* 0x000000081808bc10 */ /* 0x001fe2000febe006 */
[----:B------:R-:W-:Y:S02]  /*34020*/  IMAD.U32 R87, RZ, RZ, UR8 ;  /* 0x00000008ff577e24 */ /* 0x000fe4000f8e00ff */
[----:B------:R-:W-:Y:S01]  /*34030*/  IMAD.U32 R88, RZ, RZ, UR7 ;  /* 0x00000007ff587e24 */ /* 0x000fe2000f8e00ff */
[----:B------:R-:W-:Y:S01]  /*34040*/  @!P3 IADD3.X R9, R30, UR7, R7, P5, P6 ;  /* 0x000000071e09bc10 */ /* 0x000fe2000afec407 */
[----:B------:R-:W-:Y:S01]  /*34050*/  IMAD.U32 R89, RZ, RZ, UR8 ;  /* 0x00000008ff597e24 */ /* 0x000fe2000f8e00ff */
[----:B------:R-:W-:Y:S01]  /*34060*/  ISETP.LT.OR P3, PT, R29, 0x49, !P4 ;  /* 0x000000491d00780c */ /* 0x000fe20006761670 */
[----:B------:R-:W-:Y:S02]  /*34070*/  IMAD.U32 R90, RZ, RZ, UR7 ;  /* 0x00000007ff5a7e24 */ /* 0x000fe4000f8e00ff */
[----:B------:R-:W-:-:S02]  /*34080*/  IMAD.U32 R91, RZ, RZ, UR8 ;  /* 0x00000008ff5b7e24 */ /* 0x000fc4000f8e00ff */
[----:B------:R-:W-:-:S08]  /*34090*/  IMAD.U32 R92, RZ, RZ, UR7 ;  /* 0x00000007ff5c7e24 */ /* 0x000fd0000f8e00ff */
        /* <DEDUP_REMOVED lines=29> */
[----:B------:R-:W-:Y:S01]  /*34270*/  LOP3.LUT R2, R2, 0xfffffffb, RZ, 0xc0, !PT ;  /* 0xfffffffb02027812 */ /* 0x000fe200078ec0ff */
[----:B--2---:R-:W-:Y:S01]  /*34280*/  FMUL R28, R28, UR39 ;  /* 0x000000271c1c7c20 */ /* 0x004fe20008400000 */
[----:B0-----:R-:W-:-:S04]  /*34290*/  @!P3 IADD3 R36, P5, P6, R24, UR8, R6 ;  /* 0x000000081824bc10 */ /* 0x001fc8000febe006 */
[----:B------:R-:W-:Y:S02]  /*342a0*/  @!P3 IADD3.X R37, R30, UR7, R7, P5, P6 ;  /* 0x000000071e25bc10 */ /* 0x000fe4000afec407 */
[----:B------:R-:W0:Y:S01]  /*342b0*/  @!P4 LDC.64 R6, c[0x0][0x5c0] ;  /* 0x00017000ff06cb82 */ /* 0x000e220000000a00 */
[----:B------:R-:W-:Y:S02]  /*342c0*/  ISETP.NE.AND P3, PT, R16, RZ, PT ;  /* 0x000000ff1000720c */ /* 0x000fe40003f65270 */
        /* <DEDUP_REMOVED lines=52> */
[----:B------:R-:W0:Y:S01]  /*34610*/  @!P0 LDC.64 R6, c[0x0][0x5c0] ;  /* 0x00017000ff068b82 */ /* 0x000e220000000a00 */
[----:B------:R-:W-:-:S13]  /*34620*/  ISETP.LT.OR P4, PT, R29, 0x51, !P3 ;  /* 0x000000511d00780c */ /* 0x000fda0005f81670 */
        /* <DEDUP_REMOVED lines=44> */
[----:B------:R-:W-:Y:S02]  /*348f0*/  LOP3.LUT R0, R0, 0xffffbfff, RZ, 0xc0, !PT ;  /* 0xffffbfff00007812 */ /* 0x000fe400078ec0ff */
[----:B0-----:R-:W-:-:S04]  /*34900*/  @!P0 IADD3 R60, P5, P6, R24, UR10, R6 ;  /* 0x0000000a183c8c10 */ /* 0x001fc8000febe006 */
[----:B------:R-:W-:Y:S02]  /*34910*/  @!P0 IADD3.X R61, R30, UR9, R7, P5, P6 ;  /* 0x000000091e3d8c10 */ /* 0x000fe4000afec407 */
        /* <DEDUP_REMOVED lines=35> */
[----:B------:R-:W-:Y:S02]  /*34b50*/  LOP3.LUT R0, R0, 0xffffffdf, RZ, 0xc0, !PT ;  /* 0xffffffdf00007812 */ /* 0x000fe400078ec0ff */
[----:B------:R-:W-:-:S02]  /*34b60*/  F2FP.SATFINITE.E4M3.F32.PACK_AB_MERGE_C R28, RZ, R28, RZ ;  /* 0x0000001cff1c723e */ /* 0x000fc400048070ff */
[----:B------:R-:W-:-:S07]  /*34b70*/  LOP3.LUT P2, RZ, R2, 0x40, RZ, 0xc0, !PT ;  /* 0x0000004002ff7812 */ /* 0x000fce000784c0ff */
[----:B------:R-:W-:Y:S02]  /*34b80*/  @!P0 IADD3 R75, P6, P5, R75, UR6, R24 ;  /* 0x000000064b4b8c10 */ /* 0x000fe4000fdde018 */
[----:B------:R-:W-:Y:S02]  /*34b90*/  @P0 LOP3.LUT R0, R0, 0x20, RZ, 0xfc, !PT ;  /* 0x0000002000000812 */ /* 0x000fe400078efcff */
[----:B------:R-:W-:Y:S02]  /*34ba0*/  @!P0 IADD3.X R76, R76, UR5, R30, P6, P5 ;  /* 0x000000054c4c8c10 */ /* 0x000fe4000b7ea41e */
[----:B------:R-:W-:-:S13]  /*34bb0*/  ISETP.LT.OR P0, PT, R29, 0x41, !P3 ;  /* 0x000000411d00780c */ /* 0x000fda0005f01670 */
[----:B------:R-:W-:-:S04]  /*34bc0*/  @!P0 IADD3 R77, P6, P5, R77, UR10, R24 ;  /* 0x0000000a4d4d8c10 */ /* 0x000fc8000fdde018 */
        /* <DEDUP_REMOVED lines=10> */
[----:B------:R-:W-:-:S04]  /*34c70*/  @!P4 IADD3 R85, P6, P5, R85, UR10, R24 ;  /* 0x0000000a5555cc10 */ /* 0x000fc8000fdde018 */
[----:B------:R-:W-:Y:S02]  /*34c80*/  @!P4 IADD3.X R86, R86, UR9, R30, P6, P5 ;  /* 0x000000095656cc10 */ /* 0x000fe4000b7ea41e */
[----:B------:R-:W-:-:S13]  /*34c90*/  ISETP.LT.OR P5, PT, R29, 0x52, !P3 ;  /* 0x000000521d00780c */ /* 0x000fda0005fa1670 */
[----:B------:R-:W-:Y:S02]  /*34ca0*/  @!P5 IADD3 R87, P0, P6, R87, UR10, R24 ;  /* 0x0000000a5757dc10 */ /* 0x000fe4000fe1e018 */
[----:B------:R-:W-:Y:S02]  /*34cb0*/  @P5 LOP3.LUT R3, R3, 0x1000, RZ, 0xfc, !PT ;  /* 0x0000100003035812 */ /* 0x000fe400078efcff */
[----:B------:R-:W-:Y:S02]  /*34cc0*/  @!P5 IADD3.X R88, R88, UR9, R30, P0, P6 ;  /* 0x000000095858dc10 */ /* 0x000fe400087ec41e */
[----:B------:R-:W-:Y:S02]  /*34cd0*/  @!P1 IADD3 R89, P0, P6, R89, UR10, R24 ;  /* 0x0000000a59599c10 */ /* 0x000fe4000fe1e018 */
[----:B------:R-:W-:Y:S02]  /*34ce0*/  LOP3.LUT R3, R3, 0xffffdfff, RZ, 0xc0, !PT ;  /* 0xffffdfff03037812 */ /* 0x000fe400078ec0ff */
[----:B------:R-:W-:-:S02]  /*34cf0*/  @!P1 IADD3.X R90, R90, UR9, R30, P0, P6 ;  /* 0x000000095a5a9c10 */ /* 0x000fc400087ec41e */
[----:B------:R-:W-:Y:S02]  /*34d00*/  ISETP.LT.OR P0, PT, R29, 0x5a, !P3 ;  /* 0x0000005a1d00780c */ /* 0x000fe40005f01670 */
[----:B------:R-:W-:Y:S02]  /*34d10*/  @P1 LOP3.LUT R3, R3, 0x2000, RZ, 0xfc, !PT ;  /* 0x0000200003031812 */ /* 0x000fe400078efcff */
[----:B------:R-:W-:Y:S02]  /*34d20*/  LOP3.LUT P5, RZ, R2, 0x400, RZ, 0xc0, !PT ;  /* 0x0000040002ff7812 */ /* 0x000fe400078ac0ff */
[----:B------:R-:W-:-:S04]  /*34d30*/  LOP3.LUT R3, R3, 0xffffbfff, RZ, 0xc0, !PT ;  /* 0xffffbfff03037812 */ /* 0x000fc800078ec0ff */
[----:B------:R-:W-:-:S03]  /*34d40*/  @P3 LOP3.LUT R3, R3, 0x4000, RZ, 0xfc, !PT ;  /* 0x0000400003033812 */ /* 0x000fc600078efcff */
[----:B------:R-:W-:Y:S02]  /*34d50*/  @!P0 IADD3 R91, P4, P6, R91, UR10, R24 ;  /* 0x0000000a5b5b8c10 */ /* 0x000fe4000fe9e018 */
[----:B------:R-:W-:Y:S02]  /*34d60*/  LOP3.LUT R3, R3, 0xffff7fff, RZ, 0xc0, !PT ;  /* 0xffff7fff03037812 */ /* 0x000fe400078ec0ff */
[----:B------:R-:W-:Y:S02]  /*34d70*/  @!P0 IADD3.X R92, R92, UR9, R30, P4, P6 ;  /* 0x000000095c5c8c10 */ /* 0x000fe4000a7ec41e */
[----:B------:R-:W-:Y:S02]  /*34d80*/  @P0 LOP3.LUT R3, R3, 0x8000, RZ, 0xfc, !PT ;  /* 0x0000800003030812 */ /* 0x000fe400078efcff */
[----:B------:R-:W-:-:S04]  /*34d90*/  LOP3.LUT P0, RZ, R0, 0x10000, RZ, 0xc0, !PT ;  /* 0x0001000000ff7812 */ /* 0x000fc8000780c0ff */
[----:B------:R-:W-:-:S13]  /*34da0*/  ISETP.LT.OR P6, PT, R29, 0x41, !P0 ;  /* 0x000000411d00780c */ /* 0x000fda00047c1670 */
[----:B------:R-:W0:Y:S02]  /*34db0*/  @!P6 LDC.64 R6, c[0x0][0x5c0] ;  /* 0x00017000ff06eb82 */ /* 0x000e240000000a00 */
[----:B0-----:R-:W-:-:S05]  /*34dc0*/  @!P6 IADD3 R6, P1, R24, R6, RZ ;  /* 0x000000061806e210 */ /* 0x001fca0007f3e0ff */
[----:B------:R-:W-:Y:S01]  /*34dd0*/  @!P6 IMAD.X R7, R30, 0x1, R7, P1 ;  /* 0x000000011e07e824 */ /* 0x000fe200008e0607 */
[----:B------:R-:W-:-:S04]  /*34de0*/  LOP3.LUT P1, RZ, R2, 0x200, RZ, 0xc0, !PT ;  /* 0x0000020002ff7812 */ /* 0x000fc8000782c0ff */
[----:B------:R3:W-:Y:S01]  /*34df0*/  @!P6 STG.E.U8 desc[UR44][R6.64+0x40], R28 ;  /* 0x0000401c0600e986 */ /* 0x0007e2000c10112c */
[----:B------:R-:W-:Y:S01]  /*34e00*/  ISETP.LT.OR P6, PT, R29, 0x42, !P0 ;  /* 0x000000421d00780c */ /* 0x000fe200047c1670 */
[----:B---3--:R-:W-:-:S12]  /*34e10*/  FMUL R28, R94, UR39 ;  /* 0x000000275e1c7c20 */ /* 0x008fd80008400000 */
[----:B------:R-:W0:Y:S01]  /*34e20*/  @!P6 LDC.64 R6, c[0x0][0x5c0] ;  /* 0x00017000ff06eb82 */ /* 0x000e220000000a00 */
[----:B------:R-:W2:Y:S01]  /*34e30*/  LDL.LU R94, [R1+0x380] ;  /* 0x00038000015e7983 */ /* 0x000ea20000300800 */
[----:B------:R-:W-:Y:S02]  /*34e40*/  F2FP.SATFINITE.E4M3.F32.PACK_AB_MERGE_C R28, RZ, R28, RZ ;  /* 0x0000001cff1c723e */ /* 0x000fe400048070ff */
[----:B0-----:R-:W-:-:S05]  /*34e50*/  @!P6 IADD3 R6, P3, R24, R6, RZ ;  /* 0x000000061806e210 */ /* 0x001fca0007f7e0ff */
[----:B------:R-:W-:-:S05]  /*34e60*/  @!P6 IMAD.X R7, R30, 0x1, R7, P3 ;  /* 0x000000011e07e824 */ /* 0x000fca00018e0607 */
[----:B------:R4:W-:Y:S02]  /*34e70*/  @!P6 STG.E.U8 desc[UR44][R6.64+0x41], R28 ;  /* 0x0000411c0600e986 */ /* 0x0009e4000c10112c */
[----:B----4-:R-:W-:Y:S02]  /*34e80*/  FMUL R6, R97, UR39 ;  /* 0x0000002761067c20 */ /* 0x010fe40008400000 */
[----:B------:R-:W3:Y:S03]  /*34e90*/  LDL.LU R97, [R1+0x384] ;  /* 0x0003840001617983 */ /* 0x000ee60000300800 */
[----:B------:R-:W-:Y:S02]  /*34ea0*/  F2FP.SATFINITE.E4M3.F32.PACK_AB_MERGE_C R6, RZ, R6, RZ ;  /* 0x00000006ff06723e */ /* 0x000fe400048070ff */
[----:B------:R-:W-:-:S03]  /*34eb0*/  ISETP.LT.OR P6, PT, R29, 0x49, !P0 ;  /* 0x000000491d00780c */ /* 0x000fc600047c1670 */
[----:B------:R5:W-:Y:S02]  /*34ec0*/  @!P5 STG.E.U8 desc[UR44][R10.64+0x40], R6 ;  /* 0x000040060a00d986 */ /* 0x000be4000c10112c */
[----:B-----5:R-:W-:Y:S02]  /*34ed0*/  FMUL R6, R96, UR39 ;  /* 0x0000002760067c20 */ /* 0x020fe40008400000 */
[----:B------:R-:W4:Y:S03]  /*34ee0*/  LDL.LU R96, [R1+0x388] ;  /* 0x0003880001607983 */ /* 0x000f260000300800 */
[----:B------:R-:W-:-:S05]  /*34ef0*/  F2FP.SATFINITE.E4M3.F32.PACK_AB_MERGE_C R6, RZ, R6, RZ ;  /* 0x00000006ff06723e */ /* 0x000fca00048070ff */
[----:B------:R0:W-:Y:S02]  /*34f00*/  @!P2 STG.E.U8 desc[UR44][R8.64+0x41], R6 ;  /* 0x000041060800a986 */ /* 0x0001e4000c10112c */
[----:B0-----:R-:W0:Y:S01]  /*34f10*/  @!P6 LDC.64 R6, c[0x0][0x5c0] ;  /* 0x00017000ff06eb82 */ /* 0x001e220000000a00 */
[----:B------:R-:W-:Y:S02]  /*34f20*/  FMUL R8, R95, UR39 ;  /* 0x000000275f087c20 */ /* 0x000fe40008400000 */
[----:B------:R-:W5:Y:S03]  /*34f30*/  LDL.LU R95, [R1+0x38c] ;  /* 0x00038c00015f7983 */ /* 0x000f660000300800 */
[----:B------:R-:W-:Y:S02]  /*34f40*/  F2FP.SATFINITE.E4M3.F32.PACK_AB_MERGE_C R8, RZ, R8, RZ ;  /* 0x00000008ff08723e */ /* 0x000fe400048070ff */
[----:B0-----:R-:W-:-:S05]  /*34f50*/  @!P6 IADD3 R6, P2, R24, R6, RZ ;  /* 0x000000061806e210 */ /* 0x001fca0007f5e0ff */
[----:B------:R-:W-:-:S05]  /*34f60*/  @!P6 IMAD.X R7, R30, 0x1, R7, P2 ;  /* 0x000000011e07e824 */ /* 0x000fca00010e0607 */
[----:B------:R0:W-:Y:S02]  /*34f70*/  @!P6 STG.E.U8 desc[UR44][R6.64+0x48], R8 ;  /* 0x000048080600e986 */ /* 0x0001e4000c10112c */
[----:B0-----:R-:W-:Y:S02]  /*34f80*/  FMUL R8, R93, UR39 ;  /* 0x000000275d087c20 */ /* 0x001fe40008400000 */
[----:B------:R-:W5:Y:S01]  /*34f90*/  LDL.LU R93, [R1+0x390] ;  /* 0x00039000015d7983 */ /* 0x000f620000300800 */
[----:B------:R-:W-:-:S13]  /*34fa0*/  ISETP.LT.OR P6, PT, R29, 0x4a, !P0 ;  /* 0x0000004a1d00780c */ /* 0x000fda00047c1670 */
[----:B------:R-:W0:Y:S01]  /*34fb0*/  @!P6 LDC.64 R6, c[0x0][0x5c0] ;  /* 0x00017000ff06eb82 */ /* 0x000e220000000a00 */
[----:B------:R-:W-:Y:S02]  /*34fc0*/  F2FP.SATFINITE.E4M3.F32.PACK_AB_MERGE_C R8, RZ, R8, RZ ;  /* 0x00000008ff08723e */ /* 0x000fe400048070ff */
[----:B------:R-:W-:Y:S02]  /*34fd0*/  LOP3.LUT P4, RZ, R2, 0x20, RZ, 0xc0, !PT ;  /* 0x0000002002ff7812 */ /* 0x000fe4000788c0ff */
[----:B0-----:R-:W-:-:S05]  /*34fe0*/  @!P6 IADD3 R6, P2, R24, R6, RZ ;  /* 0x000000061806e210 */ /* 0x001fca0007f5e0ff */
[----:B------:R-:W-:-:S05]  /*34ff0*/  @!P6 IMAD.X R7, R30, 0x1, R7, P2 ;  /* 0x000000011e07e824 */ /* 0x000fca00010e0607 */
[----:B------:R0:W-:Y:S01]  /*35000*/  @!P6 STG.E.U8 desc[UR44][R6.64+0x49], R8 ;  /* 0x000049080600e986 */ /* 0x0001e2000c10112c */
[----:B------:R-:W-:Y:S01]  /*35010*/  ISETP.LT.OR P6, PT, R29, 0x51, !P0 ;  /* 0x000000511d00780c */ /* 0x000fe200047c1670 */
[----:B0-----:R-:W-:-:S05]  /*35020*/  FMUL R6, R98, UR39 ;  /* 0x0000002762067c20 */ /* 0x001fca0008400000 */
[----:B------:R-:W-:-:S05]  /*35030*/  F2FP.SATFINITE.E4M3.F32.PACK_AB_MERGE_C R6, RZ, R6, RZ ;  /* 0x00000006ff06723e */ /* 0x000fca00048070ff */
[----:B------:R2:W-:Y:S01]  /*35040*/  @!P1 STG.E.U8 desc[UR44][R14.64+0x48], R6 ;  /* 0x000048060e009986 */ /* 0x0005e2000c10112c */
[----:B------:R-:W-:Y:S01]  /*35050*/  LOP3.LUT P5, RZ, R2, 0x100, RZ, 0xc0, !PT ;  /* 0x0000010002ff7812 */ /* 0x000fe200078ac0ff */
[----:B--2---:R-:W-:Y:S02]  /*35060*/  FMUL R6, R94, UR39 ;  /* 0x000000275e067c20 */ /* 0x004fe40008400000 */
[----:B------:R-:W2:Y:S03]  /*35070*/  LDL.LU R94, [R1+0x394] ;  /* 0x00039400015e7983 */ /* 0x000ea60000300800 */
[----:B------:R-:W-:Y:S01]  /*35080*/  F2FP.SATFINITE.E4M3.F32.PACK_AB_MERGE_C R6, RZ, R6, RZ ;  /* 0x00000006ff06723e */ /* 0x000fe200048070ff */
[----:B------:R-:W2:Y:S04]  /*35090*/  LDL.LU R98, [R1+0x398] ;  /* 0x0003980001627983 */ /* 0x000ea80000300800 */
[----:B------:R0:W-:Y:S02]  /*350a0*/  @!P4 STG.E.U8 desc[UR44][R12.64+0x49], R6 ;  /* 0x000049060c00c986 */ /* 0x0001e4000c10112c */
[----:B0-----:R-:W0:Y:S02]  /*350b0*/  @!P6 LDC.64 R6, c[0x0][0x5c0] ;  /* 0x00017000ff06eb82 */ /* 0x001e240000000a00 */
[----:B0-----:R-:W-:Y:S01]  /*350c0*/  @!P6 IADD3 R6, P1, R24, R6, RZ ;  /* 0x000000061806e210 */ /* 0x001fe20007f3e0ff */
[----:B---3--:R-:W-:-:S04]  /*350d0*/  FMUL R8, R97, UR39 ;  /* 0x0000002761087c20 */ /* 0x008fc80008400000 */
[----:B------:R-:W-:Y:S01]  /*350e0*/  @!P6 IMAD.X R7, R30, 0x1, R7, P1 ;  /* 0x000000011e07e824 */ /* 0x000fe200008e0607 */
[----:B------:R-:W-:-:S05]  /*350f0*/  F2FP.SATFINITE.E4M3.F32.PACK_AB_MERGE_C R8, RZ, R8, RZ ;  /* 0x00000008ff08723e */ /* 0x000fca00048070ff */
[----:B------:R0:W-:Y:S01]  /*35100*/  @!P6 STG.E.U8 desc[UR44][R6.64+0x50], R8 ;  /* 0x000050080600e986 */ /* 0x0001e2000c10112c */
[----:B------:R-:W-:-:S13]  /*35110*/  ISETP.LT.OR P6, PT, R29, 0x52, !P0 ;  /* 0x000000521d00780c */ /* 0x000fda00047c1670 */
[----:B0-----:R-:W0:Y:S01]  /*35120*/  @!P6 LDC.64 R6, c[0x0][0x5c0] ;  /* 0x00017000ff06eb82 */ /* 0x001e220000000a00 */
[----:B----4-:R-:W-:Y:S02]  /*35130*/  FMUL R8, R96, UR39 ;  /* 0x0000002760087c20 */ /* 0x010fe40008400000 */
[----:B------:R-:W3:Y:S03]  /*35140*/  LDL.LU R96, [R1+0x39c] ;  /* 0x00039c0001607983 */ /* 0x000ee60000300800 */
[----:B------:R-:W-:Y:S02]  /*35150*/  F2FP.SATFINITE.E4M3.F32.PACK_AB_MERGE_C R8, RZ, R8, RZ ;  /* 0x00000008ff08723e */ /* 0x000fe400048070ff */
[----:B0-----:R-:W-:-:S05]  /*35160*/  @!P6 IADD3 R6, P1, R24, R6, RZ ;  /* 0x000000061806e210 */ /* 0x001fca0007f3e0ff */
[----:B------:R-:W-:-:S05]  /*35170*/  @!P6 IMAD.X R7, R30, 0x1, R7, P1 ;  /* 0x000000011e07e824 */ /* 0x000fca00008e0607 */
[----:B------:R5:W-:Y:S02]  /*35180*/  @!P6 STG.E.U8 desc[UR44][R6.64+0x51], R8 ;  /* 0x000051080600e986 */ /* 0x000be4000c10112c */
[----:B-----5:R-:W-:-:S05]  /*35190*/  FMUL R6, R95, UR39 ;  /* 0x000000275f067c20 */ /* 0x020fca0008400000 */
[----:B------:R-:W-:-:S05]  /*351a0*/  F2FP.SATFINITE.E4M3.F32.PACK_AB_MERGE_C R6, RZ, R6, RZ ;  /* 0x00000006ff06723e */ /* 0x000fca00048070ff */
[----:B------:R0:W-:Y:S02]  /*351b0*/  @!P5 STG.E.U8 desc[UR44][R22.64+0x50], R6 ;  /* 0x000050061600d986 */ /* 0x0001e4000c10112c */
[----:B0-----:R-:W-:Y:S02]  /*351c0*/  FMUL R6, R93, UR39 ;  /* 0x000000275d067c20 */ /* 0x001fe40008400000 */
[----:B------:R-:W4:Y:S01]  /*351d0*/  LDL.LU R93, [R1+0x3a0] ;  /* 0x0003a000015d7983 */ /* 0x000f220000300800 */
[----:B------:R-:W-:Y:S02]  /*351e0*/  LOP3.LUT P2, RZ, R2, 0x10, RZ, 0xc0, !PT ;  /* 0x0000001002ff7812 */ /* 0x000fe4000784c0ff */
[----:B------:R-:W-:Y:S01]  /*351f0*/  ISETP.LT.OR P6, PT, R29, 0x59, !P0 ;  /* 0x000000591d00780c */ /* 0x000fe200047c1670 */
[----:B------:R-:W5:Y:S01]  /*35200*/  LDL.LU R97, [R1+0x3a4] ;  /* 0x0003a40001617983 */ /* 0x000f620000300800 */
[----:B------:R-:W-:-:S03]  /*35210*/  F2FP.SATFINITE.E4M3.F32.PACK_AB_MERGE_C R6, RZ, R6, RZ ;  /* 0x00000006ff06723e */ /* 0x000fc600048070ff */
[----:B------:R-:W5:Y:S06]  /*35220*/  LDL.LU R95, [R1+0x3a8] ;  /* 0x0003a800015f7983 */ /* 0x000f6c0000300800 */
[----:B------:R0:W-:Y:S01]  /*35230*/  @!P2 STG.E.U8 desc[UR44][R18.64+0x51], R6 ;  /* 0x000051061200a986 */ /* 0x0001e2000c10112c */
[----:B------:R-:W-:Y:S01]  /*35240*/  LOP3.LUT P3, RZ, R2, 0x80, RZ, 0xc0, !PT ;  /* 0x0000008002ff7812 */ /* 0x000fe2000786c0ff */
[----:B0-----:R-:W0:Y:S01]  /*35250*/  @!P6 LDC.64 R6, c[0x0][0x5c0] ;  /* 0x00017000ff06eb82 */ /* 0x001e220000000a00 */
[----:B------:R-:W-:-:S11]  /*35260*/  LOP3.LUT R3, R3, 0xfffbffff, RZ, 0xc0, !PT ;  /* 0xfffbffff03037812 */ /* 0x000fd600078ec0ff */
[----:B------:R-:W-:Y:S02]  /*35270*/  @P3 LOP3.LUT R3, R3, 0x40000, RZ, 0xfc, !PT ;  /* 0x0004000003033812 */ /* 0x000fe400078efcff */
[----:B0-----:R-:W-:-:S05]  /*35280*/  @!P6 IADD3 R6, P3, R24, R6, RZ ;  /* 0x000000061806e210 */ /* 0x001fca0007f7e0ff */
[----:B------:R-:W-:Y:S02]  /*35290*/  @!P6 IMAD.X R7, R30, 0x1, R7, P3 ;  /* 0x000000011e07e824 */ /* 0x000fe400018e0607 */
[----:B--2---:R-:W-:Y:S02]  /*352a0*/  FMUL R8, R94, UR39 ;  /* 0x000000275e087c20 */ /* 0x004fe40008400000 */
[----:B------:R-:W2:Y:S03]  /*352b0*/  LDL.LU R94, [R1+0x3ac] ;  /* 0x0003ac00015e7983 */ /* 0x000ea60000300800 */
[----:B------:R-:W-:-:S05]  /*352c0*/  F2FP.SATFINITE.E4M3.F32.PACK_AB_MERGE_C R8, RZ, R8, RZ ;  /* 0x00000008ff08723e */ /* 0x000fca00048070ff */
[----:B------:R0:W-:Y:S01]  /*352d0*/  @!P6 STG.E.U8 desc[UR44][R6.64+0x58], R8 ;  /* 0x000058080600e986 */ /* 0x0001e2000c10112c */
[----:B------:R-:W-:-:S13]  /*352e0*/  ISETP.LT.OR P6, PT, R29, 0x5a, !P0 ;  /* 0x0000005a1d00780c */ /* 0x000fda00047c1670 */
[----:B0-----:R-:W0:Y:S01]  /*352f0*/  @!P6 LDC.64 R6, c[0x0][0x5c0] ;  /* 0x00017000ff06eb82 */ /* 0x001e220000000a00 */
[----:B------:R-:W-:-:S05]  /*35300*/  FMUL R8, R98, UR39 ;  /* 0x0000002762087c20 */ /* 0x000fca0008400000 */
[----:B------:R-:W-:Y:S02]  /*35310*/  F2FP.SATFINITE.E4M3.F32.PACK_AB_MERGE_C R8, RZ, R8, RZ ;  /* 0x00000008ff08723e */ /* 0x000fe400048070ff */
[----:B0-----:R-:W-:-:S05]  /*35320*/  @!P6 IADD3 R6, P0, R24, R6, RZ ;  /* 0x000000061806e210 */ /* 0x001fca0007f1e0ff */
[----:B------:R-:W-:-:S05]  /*35330*/  @!P6 IMAD.X R7, R30, 0x1, R7, P0 ;  /* 0x000000011e07e824 */ /* 0x000fca00000e0607 */
[----:B------:R3:W-:Y:S02]  /*35340*/  @!P6 STG.E.U8 desc[UR44][R6.64+0x59], R8 ;  /* 0x000059080600e986 */ /* 0x0007e4000c10112c */
[----:B---3--:R-:W-:Y:S02]  /*35350*/  FMUL R6, R96, UR39 ;  /* 0x0000002760067c20 */ /* 0x008fe40008400000 */
[----:B------:R-:W3:Y:S03]  /*35360*/  LDL.LU R96, [R1+0x3b0] ;  /* 0x0003b00001607983 */ /* 0x000ee60000300800 */
[----:B------:R-:W-:Y:S01]  /*35370*/  F2FP.SATFINITE.E4M3.F32.PACK_AB_MERGE_C R9, RZ, R6, RZ ;  /* 0x00000006ff09723e */ /* 0x000fe200048070ff */
[----:B----4-:R-:W-:Y:S02]  /*35380*/  FMUL R6, R93, UR39 ;  /* 0x000000275d067c20 */ /* 0x010fe40008400000 */
[----:B------:R-:W4:Y:S01]  /*35390*/  LDL.LU R93, [R1+0x3b4] ;  /* 0x0003b400015d7983 */ /* 0x000f220000300800 */
[----:B------:R-:W-:-:S02]  /*353a0*/  LOP3.LUT P3, RZ, R3, 0x40000, RZ, 0xc0, !PT ;  /* 0x0004000003ff7812 */ /* 0x000fc4000786c0ff */
[C---:B------:R-:W-:Y:S02]  /*353b0*/  LOP3.LUT P4, RZ, R2.reuse, 0x8, RZ, 0xc0, !PT ;  /* 0x0000000802ff7812 */ /* 0x040fe4000788c0ff */
[----:B------:R-:W-:Y:S02]  /*353c0*/  F2FP.SATFINITE.E4M3.F32.PACK_AB_MERGE_C R6, RZ, R6, RZ ;  /* 0x00000006ff06723e */ /* 0x000fe400048070ff */
[----:B------:R-:W-:-:S07]  /*353d0*/  LOP3.LUT P1, RZ, R2, 0x4, RZ, 0xc0, !PT ;  /* 0x0000000402ff7812 */ /* 0x000fce000782c0ff */
[----:B------:R-:W-:Y:S04]  /*353e0*/  @!P3 STG.E.U8 desc[UR44][R36.64+0x58], R9 ;  /* 0x000058092400b986 */ /* 0x000fe8000c10112c */
[----:B------:R5:W-:Y:S01]  /*353f0*/  @!P4 STG.E.U8 desc[UR44][R32.64+0x59], R6 ;  /* 0x000059062000c986 */ /* 0x000be2000c10112c */
[----:B------:R-:W-:Y:S02]  /*35400*/  LOP3.LUT P5, RZ, R2, 0x2, RZ, 0xc0, !PT ;  /* 0x0000000202ff7812 */ /* 0x000fe400078ac0ff */
[----:B------:R-:W-:Y:S01]  /*35410*/  LOP3.LUT P2, RZ, R0, 0x4000, RZ, 0xc0, !PT ;  /* 0x0000400000ff7812 */ /* 0x000fe2000784c0ff */
[----:B-----5:R-:W-:-:S05]  /*35420*/  FMUL R6, R97, UR39 ;  /* 0x0000002761067c20 */ /* 0x020fca0008400000 */
[----:B------:R-:W-:-:S05]  /*35430*/  F2FP.SATFINITE.E4M3.F32.PACK_AB_MERGE_C R6, RZ, R6, RZ ;  /* 0x00000006ff06723e */ /* 0x000fca00048070ff */
[----:B------:R0:W-:Y:S02]  /*35440*/  @!P1 STG.E.U8 desc[UR44][R20.64+0x40], R6 ;  /* 0x0000400614009986 */ /* 0x0001e4000c10112c */
[----:B0-----:R-:W-:Y:S01]  /*35450*/  FMUL R6, R95, UR39 ;  /* 0x000000275f067c20 */ /* 0x001fe20008400000 */
[----:B------:R-:W-:Y:S01]  /*35460*/  LOP3.LUT P0, RZ, R2, 0x1, RZ, 0xc0, !PT ;  /* 0x0000000102ff7812 */ /* 0x000fe2000780c0ff */
[----:B------:R-:W5:Y:S03]  /*35470*/  LDL.LU R95, [R1+0x3b8] ;  /* 0x0003b800015f7983 */ /* 0x000f660000300800 */
[----:B------:R-:W-:-:S05]  /*35480*/  F2FP.SATFINITE.E4M3.F32.PACK_AB_MERGE_C R6, RZ, R6, RZ ;  /* 0x00000006ff06723e */ /* 0x000fca00048070ff */
[----:B------:R0:W-:Y:S02]  /*35490*/  @!P5 STG.E.U8 desc[UR44][R16.64+0x41], R6 ;  /* 0x000041061000d986 */ /* 0x0001e4000c10112c */
[----:B0-----:R-:W0:Y:S01]  /*354a0*/  @!P2 LDC.64 R6, c[0x0][0x5c0] ;  /* 0x00017000ff06ab82 */ /* 0x001e220000000a00 */
[----:B------:R-:W-:-:S04]  /*354b0*/  LOP3.LUT R3, R3, 0xfffdffff, RZ, 0xc0, !PT ;  /* 0xfffdffff03037812 */ /* 0x000fc800078ec0ff */
[----:B------:R-:W-:Y:S02]  /*354c0*/  @P0 LOP3.LUT R3, R3, 0x20000, RZ, 0xfc, !PT ;  /* 0x0002000003030812 */ /* 0x000fe400078efcff */
[----:B------:R-:W-:Y:S02]  /*354d0*/  LOP3.LUT P0, RZ, R0, 0x2000, RZ, 0xc0, !PT ;  /* 0x0000200000ff7812 */ /* 0x000fe4000780c0ff */
[----:B0-----:R-:W-:-:S05]  /*354e0*/  @!P2 IADD3 R6, P6, R31, R6, RZ ;  /* 0x000000061f06a210 */ /* 0x001fca0007fde0ff */
[----:B------:R-:W-:Y:S02]  /*354f0*/  @!P2 IMAD.X R7, R62, 0x1, R7, P6 ;  /* 0x000000013e07a824 */ /* 0x000fe400030e0607 */
[----:B--2---:R-:W-:Y:S02]  /*35500*/  FMUL R8, R94, UR39 ;  /* 0x000000275e087c20 */ /* 0x004fe40008400000 */
[----:B------:R-:W2:Y:S03]  /*35510*/  LDL.LU R94, [R1+0x3bc] ;  /* 0x0003bc00015e7983 */ /* 0x000ea60000300800 */
[----:B------:R-:W-:Y:S01]  /*35520*/  F2FP.SATFINITE.E4M3.F32.PACK_AB_MERGE_C R8, RZ, R8, RZ ;  /* 0x00000008ff08723e */ /* 0x000fe200048070ff */
[----:B------:R-:W2:Y:S04]  /*35530*/  LDL.LU R97, [R1+0x3c0] ;  /* 0x0003c00001617983 */ /* 0x000ea80000300800 */
[----:B------:R0:W-:Y:S02]  /*35540*/  @!P2 STG.E.U8 desc[UR44][R6.64+0x40], R8 ;  /* 0x000040080600a986 */ /* 0x0001e4000c10112c */
[----:B0-----:R-:W0:Y:S02]  /*35550*/  @!P0 LDC.64 R6, c[0x0][0x5c0] ;  /* 0x00017000ff068b82 */ /* 0x001e240000000a00 */
[----:B0-----:R-:W-:-:S05]  /*35560*/  @!P0 IADD3 R6, P6, R63, R6, RZ ;  /* 0x000000063f068210 */ /* 0x001fca0007fde0ff */
[----:B------:R-:W-:Y:S01]  /*35570*/  @!P0 IMAD.X R7, R64, 0x1, R7, P6 ;  /* 0x0000000140078824 */ /* 0x000fe200030e0607 */
[----:B------:R-:W-:Y:S01]  /*35580*/  LOP3.LUT P6, RZ, R0, 0x2000, RZ, 0xc0, !PT ;  /* 0x0000200000ff7812 */ /* 0x000fe200078cc0ff */
[----:B---3--:R-:W-:Y:S02]  /*35590*/  FMUL R8, R96, UR39 ;  /* 0x0000002760087c20 */ /* 0x008fe40008400000 */
[----:B------:R-:W3:Y:S03]  /*355a0*/  LDL.LU R96, [R1+0x3c4] ;  /* 0x0003c40001607983 */ /* 0x000ee60000300800 */
[----:B------:R-:W-:-:S07]  /*355b0*/  F2FP.SATFINITE.E4M3.F32.PACK_AB_MERGE_C R8, RZ, R8, RZ ;  /* 0x00000008ff08723e */ /* 0x000fce00048070ff */
[----:B------:R4:W-:Y:S02]  /*355c0*/  @!P6 STG.E.U8 desc[UR44][R6.64+0x41], R8 ;  /* 0x000041080600e986 */ /* 0x0009e4000c10112c */
[----:B----4-:R-:W-:Y:S02]  /*355d0*/  FMUL R6, R93, UR39 ;  /* 0x000000275d067c20 */ /* 0x010fe40008400000 */
[----:B------:R-:W4:Y:S01]  /*355e0*/  LDL.LU R93, [R1+0x3c8] ;  /* 0x0003c800015d7983 */ /* 0x000f220000300800 */
[----:B------:R-:W-:Y:S02]  /*355f0*/  LOP3.LUT P1, RZ, R0, 0x40000000, RZ, 0xc0, !PT ;  /* 0x4000000000ff7812 */ /* 0x000fe4000782c0ff */
[----:B------:R-:W-:-:S11]  /*35600*/  LOP3.LUT R3, R3, 0xfffeffff, RZ, 0xc0, !PT ;  /* 0xfffeffff03037812 */ /* 0x000fd600078ec0ff */
[----:B------:R-:W-:-:S04]  /*35610*/  @P1 LOP3.LUT R3, R3, 0x10000, RZ, 0xfc, !PT ;  /* 0x0001000003031812 */ /* 0x000fc800078efcff */
[----:B------:R-:W-:Y:S02]  /*35620*/  LOP3.LUT P0, RZ, R3, 0x20000, RZ, 0xc0, !PT ;  /* 0x0002000003ff7812 */ /* 0x000fe4000780c0ff */
[----:B------:R-:W-:-:S11]  /*35630*/  F2FP.SATFINITE.E4M3.F32.PACK_AB_MERGE_C R6, RZ, R6, RZ ;  /* 0x00000006ff06723e */ /* 0x000fd600048070ff */
[----:B------:R5:W-:Y:S02]  /*35640*/  @!P0 STG.E.U8 desc[UR44][R34.64+0x48], R6 ;  /* 0x0000480622008986 */ /* 0x000be4000c10112c */
[----:B-----5:R-:W-:Y:S02]  /*35650*/  FMUL R6, R95, UR39 ;  /* 0x000000275f067c20 */ /* 0x020fe40008400000 */
[----:B------:R-:W5:Y:S01]  /*35660*/  LDL.LU R95, [R1+0x3cc] ;  /* 0x0003cc00015f7983 */ /* 0x000f620000300800 */
[----:B--2---:R-:W-:-:S03]  /*35670*/  FMUL R8, R94, UR39 ;  /* 0x000000275e087c20 */ /* 0x004fc60008400000 */
[----:B------:R-:W2:Y:S01]  /*35680*/  LDL.LU R94, [R1+0x3d0] ;  /* 0x0003d000015e7983 */ /* 0x000ea20000300800 */
[----:B------:R-:W-:-:S03]  /*35690*/  FMUL R9, R97, UR39 ;  /* 0x0000002761097c20 */ /* 0x000fc60008400000 */
[----:B------:R-:W2:Y:S02]  /*356a0*/  LDL.LU R98, [R1+0x3d4] ;  /* 0x0003d40001627983 */ /* 0x000ea40000300800 */
[----:B------:R-:W-:Y:S02]  /*356b0*/  F2FP.SATFINITE.E4M3.F32.PACK_AB_MERGE_C R11, RZ, R9, RZ ;  /* 0x00000009ff0b723e */ /* 0x000fe400048070ff */
[----:B------:R-:W2:Y:S01]  /*356c0*/  LDL.LU R97, [R1+0x3d8] ;  /* 0x0003d80001617983 */ /* 0x000ea20000300800 */
[----:B---3--:R-:W-:-:S05]  /*356d0*/  FMUL R9, R96, UR39 ;  /* 0x0000002760097c20 */ /* 0x008fca0008400000 */
[----:B------:R-:W-:Y:S01]  /*356e0*/  F2FP.SATFINITE.E4M3.F32.PACK_AB_MERGE_C R13, RZ, R9, RZ ;  /* 0x00000009ff0d723e */ /* 0x000fe200048070ff */
[----:B----4-:R-:W-:Y:S02]  /*356f0*/  FMUL R9, R93, UR39 ;  /* 0x000000275d097c20 */ /* 0x010fe40008400000 */
[----:B------:R-:W3:Y:S01]  /*35700*/  LDL.LU R93, [R1+0x3dc] ;  /* 0x0003dc00015d7983 */ /* 0x000ee20000300800 */
[C---:B------:R-:W-:Y:S02]  /*35710*/  LOP3.LUT P3, RZ, R0.reuse, 0x80000000, RZ, 0xc0, !PT ;  /* 0x8000000000ff7812 */ /* 0x040fe4000786c0ff */
[----:B------:R-:W-:Y:S01]  /*35720*/  LOP3.LUT P4, RZ, R0, 0x800, RZ, 0xc0, !PT ;  /* 0x0000080000ff7812 */ /* 0x000fe2000788c0ff */
[----:B------:R-:W4:Y:S01]  /*35730*/  LDL.LU R96, [R1+0x3e0] ;  /* 0x0003e00001607983 */ /* 0x000f220000300800 */
        /* <DEDUP_REMOVED lines=9> */
[----:B------:R-:W-:Y:S02]  /*357d0*/  LOP3.LUT P2, RZ, R0, 0x200, RZ, 0xc0, !PT ;  /* 0x0000020000ff7812 */ /* 0x000fe4000784c0ff */
[----:B0-----:R-:W-:-:S05]  /*357e0*/  @!P1 IADD3 R6, P6, R67, R6, RZ ;  /* 0x0000000643069210 */ /* 0x001fca0007fde0ff */
[----:B------:R-:W-:Y:S01]  /*357f0*/  @!P1 IMAD.X R7, R68, 0x1, R7, P6 ;  /* 0x0000000144079824 */ /* 0x000fe200030e0607 */
[----:B------:R-:W-:Y:S02]  /*35800*/  LOP3.LUT P6, RZ, R0, 0x400, RZ, 0xc0, !PT ;  /* 0x0000040000ff7812 */ /* 0x000fe400078cc0ff */
[----:B------:R-:W-:-:S11]  /*35810*/  LOP3.LUT P1, RZ, R3, 0x10000, RZ, 0xc0, !PT ;  /* 0x0001000003ff7812 */ /* 0x000fd6000782c0ff */
[----:B------:R0:W-:Y:S01]  /*35820*/  @!P6 STG.E.U8 desc[UR44][R6.64+0x49], R11 ;  /* 0x0000490b0600e986 */ /* 0x0001e2000c10112c */
[----:B------:R-:W-:Y:S01]  /*35830*/  LOP3.LUT P5, RZ, R0, 0x20000000, RZ, 0xc0, !PT ;  /* 0x2000000000ff7812 */ /* 0x000fe200078ac0ff */
[----:B0-----:R-:W0:Y:S01]  /*35840*/  @!P2 LDC.64 R6, c[0x0][0x5c0] ;  /* 0x00017000ff06ab82 */ /* 0x001e220000000a00 */
[----:B-----5:R-:W-:Y:S02]  /*35850*/  FMUL R8, R95, UR39 ;  /* 0x000000275f087c20 */ /* 0x020fe40008400000 */
[----:B------:R-:W5:Y:S01]  /*35860*/  LDL.LU R95, [R1+0x3e4] ;  /* 0x0003e400015f7983 */ /* 0x000f620000300800 */
[----:B------:R-:W-:Y:S02]  /*35870*/  F2FP.SATFINITE.E4M3.F32.PACK_AB_MERGE_C R9, RZ, R9, RZ ;  /* 0x00000009ff09723e */ /* 0x000fe400048070ff */
[----:B------:R-:W-:Y:S01]  /*35880*/  F2FP.SATFINITE.E4M3.F32.PACK_AB_MERGE_C R11, RZ, R8, RZ ;  /* 0x00000008ff0b723e */ /* 0x000fe200048070ff */
[----:B------:R-:W-:Y:S05]  /*35890*/  @!P1 STG.E.U8 desc[UR44][R40.64+0x50], R13 ;  /* 0x0000500d28009986 */ /* 0x000fea000c10112c */
[----:B------:R1:W-:Y:S01]  /*358a0*/  @!P5 STG.E.U8 desc[UR44][R38.64+0x51], R9 ;  /* 0x000051092600d986 */ /* 0x0003e2000c10112c */
[----:B0-----:R-:W-:Y:S01]  /*358b0*/  @!P2 IADD3 R6, P6, R69, R6, RZ ;  /* 0x000000064506a210 */ /* 0x001fe20007fde0ff */
[----:B--2---:R-:W-:-:S02]  /*358c0*/  FMUL R8, R94, UR39 ;  /* 0x000000275e087c20 */ /* 0x004fc40008400000 */
[----:B------:R-:W2:Y:S03]  /*358d0*/  LDL.LU R94, [R1+0x3e8] ;  /* 0x0003e800015e7983 */ /* 0x000ea60000300800 */
[----:B-1----:R-:W-:Y:S01]  /*358e0*/  F2FP.SATFINITE.E4M3.F32.PACK_AB_MERGE_C R9, RZ, R8, RZ ;  /* 0x00000008ff09723e */ /* 0x002fe200048070ff */
[----:B------:R-:W-:Y:S01]  /*358f0*/  FMUL R8, R98, UR39 ;  /* 0x0000002762087c20 */ /* 0x000fe20008400000 */
[----:B------:R-:W-:-:S04]  /*35900*/  @!P2 IMAD.X R7, R70, 0x1, R7, P6 ;  /* 0x000000014607a824 */ /* 0x000fc800030e0607 */
[----:B------:R-:W-:Y:S01]  /*35910*/  F2FP.SATFINITE.E4M3.F32.PACK_AB_MERGE_C R13, RZ, R8, RZ ;  /* 0x00000008ff0d723e */ /* 0x000fe200048070ff */
[----:B------:R-:W-:Y:S02]  /*35920*/  FMUL R8, R97, UR39 ;  /* 0x0000002761087c20 */ /* 0x000fe40008400000 */
[----:B------:R-:W2:Y:S04]  /*35930*/  LDL.LU R97, [R1+0x3ec] ;  /* 0x0003ec0001617983 */ /* 0x000ea80000300800 */
[----:B------:R0:W-:Y:S02]  /*35940*/  @!P2 STG.E.U8 desc[UR44][R6.64+0x50], R11 ;  /* 0x0000500b0600a986 */ /* 0x0001e4000c10112c */
[----:B0-----:R-:W-:Y:S01]  /*35950*/  F2FP.SATFINITE.E4M3.F32.PACK_AB_MERGE_C R11, RZ, R8, RZ ;  /* 0x00000008ff0b723e */ /* 0x001fe200048070ff */
[----:B---3--:R-:W-:-:S02]  /*35960*/  FMUL R8, R93, UR39 ;  /* 0x000000275d087c20 */ /* 0x008fc40008400000 */
[----:B------:R-:W3:Y:S01]  /*35970*/  LDL.LU R93, [R1+0x3f0] ;  /* 0x0003f000015d7983 */ /* 0x000ee20000300800 */
[----:B------:R-:W-:-:S13]  /*35980*/  LOP3.LUT P0, RZ, R0, 0x80, RZ, 0xc0, !PT ;  /* 0x0000008000ff7812 */ /* 0x000fda000780c0ff */
[----:B------:R-:W0:Y:S01]  /*35990*/  @!P0 LDC.64 R6, c[0x0][0x5c0] ;  /* 0x00017000ff068b82 */ /* 0x000e220000000a00 */
[----:B------:R-:W-:Y:S02]  /*359a0*/  LOP3.LUT P3, RZ, R0, 0x40, RZ, 0xc0, !PT ;  /* 0x0000004000ff7812 */ /* 0x000fe4000786c0ff */
[----:B0-----:R-:W-:-:S05]  /*359b0*/  @!P0 IADD3 R6, P6, R71, R6, RZ ;  /* 0x0000000647068210 */ /* 0x001fca0007fde0ff */
[----:B------:R-:W-:-:S05]  /*359c0*/  @!P0 IMAD.X R7, R72, 0x1, R7, P6 ;  /* 0x0000000148078824 */ /* 0x000fca00030e0607 */
[----:B------:R0:W-:Y:S01]  /*359d0*/  @!P0 STG.E.U8 desc[UR44][R6.64+0x51], R9 ;  /* 0x0000510906008986 */ /* 0x0001e2000c10112c */
[C---:B------:R-:W-:Y:S01]  /*359e0*/  LOP3.LUT P6, RZ, R0.reuse, 0x10000000, RZ, 0xc0, !PT ;  /* 0x1000000000ff7812 */ /* 0x040fe200078cc0ff */
[----:B0-----:R-:W0:Y:S01]  /*359f0*/  @!P3 LDC.64 R6, c[0x0][0x5c0] ;  /* 0x00017000ff06bb82 */ /* 0x001e220000000a00 */
[----:B------:R-:W-:-:S11]  /*35a00*/  LOP3.LUT P4, RZ, R0, 0x8000000, RZ, 0xc0, !PT ;  /* 0x0800000000ff7812 */ /* 0x000fd6000788c0ff */
[----:B------:R-:W-:Y:S01]  /*35a10*/  @!P6 STG.E.U8 desc[UR44][R44.64+0x58], R13 ;  /* 0x0000580d2c00e986 */ /* 0x000fe2000c10112c */
[----:B------:R-:W-:Y:S02]  /*35a20*/  LOP3.LUT P1, RZ, R0, 0x20, RZ, 0xc0, !PT ;  /* 0x0000002000ff7812 */ /* 0x000fe4000782c0ff */
[----:B------:R-:W-:Y:S01]  /*35a30*/  F2FP.SATFINITE.E4M3.F32.PACK_AB_MERGE_C R9, RZ, R8, RZ ;  /* 0x00000008ff09723e */ /* 0x000fe200048070ff */
[----:B----4-:R-:W-:Y:S02]  /*35a40*/  FMUL R8, R96, UR39 ;  /* 0x0000002760087c20 */ /* 0x010fe40008400000 */
[----:B------:R-:W4:Y:S04]  /*35a50*/  LDL.LU R96, [R1+0x3f4] ;  /* 0x0003f40001607983 */ /* 0x000f280000300800 */
[----:B------:R1:W-:Y:S01]  /*35a60*/  @!P4 STG.E.U8 desc[UR44][R42.64+0x59], R11 ;  /* 0x0000590b2a00c986 */ /* 0x0003e2000c10112c */
[----:B0-----:R-:W-:-:S05]  /*35a70*/  @!P3 IADD3 R6, P6, R73, R6, RZ ;  /* 0x000000064906b210 */ /* 0x001fca0007fde0ff */
[----:B------:R-:W-:-:S05]  /*35a80*/  @!P3 IMAD.X R7, R74, 0x1, R7, P6 ;  /* 0x000000014a07b824 */ /* 0x000fca00030e0607 */
[----:B------:R0:W-:Y:S01]  /*35a90*/  @!P3 STG.E.U8 desc[UR44][R6.64+0x58], R9 ;  /* 0x000058090600b986 */ /* 0x0001e2000c10112c */
[----:B-1----:R-:W-:Y:S01]  /*35aa0*/  F2FP.SATFINITE.E4M3.F32.PACK_AB_MERGE_C R11, RZ, R8, RZ ;  /* 0x00000008ff0b723e */ /* 0x002fe200048070ff */
[----:B0-----:R-:W0:Y:S01]  /*35ab0*/  @!P1 LDC.64 R6, c[0x0][0x5c0] ;  /* 0x00017000ff069b82 */ /* 0x001e220000000a00 */
[----:B-----5:R-:W-:Y:S02]  /*35ac0*/  FMUL R8, R95, UR39 ;  /* 0x000000275f087c20 */ /* 0x020fe40008400000 */
[----:B------:R-:W5:Y:S03]  /*35ad0*/  LDL.LU R95, [R1+0x3f8] ;  /* 0x0003f800015f7983 */ /* 0x000f660000300800 */
[----:B------:R-:W-:Y:S02]  /*35ae0*/  F2FP.SATFINITE.E4M3.F32.PACK_AB_MERGE_C R13, RZ, R8, RZ ;  /* 0x00000008ff0d723e */ /* 0x000fe400048070ff */
[----:B0-----:R-:W-:-:S05]  /*35af0*/  @!P1 IADD3 R6, P6, R75, R6, RZ ;  /* 0x000000064b069210 */ /* 0x001fca0007fde0ff */
[----:B------:R-:W-:-:S05]  /*35b00*/  @!P1 IMAD.X R7, R76, 0x1, R7, P6 ;  /* 0x000000014c079824 */ /* 0x000fca00030e0607 */
[----:B------:R0:W-:Y:S01]  /*35b10*/  @!P1 STG.E.U8 desc[UR44][R6.64+0x59], R11 ;  /* 0x0000590b06009986 */ /* 0x0001e2000c10112c */
[----:B--2---:R-:W-:-:S03]  /*35b20*/  FMUL R8, R94, UR39 ;  /* 0x000000275e087c20 */ /* 0x004fc60008400000 */
[----:B------:R-:W2:Y:S04]  /*35b30*/  LDL.LU R94, [R1+0x3fc] ;  /* 0x0003fc00015e7983 */ /* 0x000ea80000300800 */
[----:B------:R-:W2:Y:S01]  /*35b40*/  LDL.LU R98, [R1+0x400] ;  /* 0x0004000001627983 */ /* 0x000ea20000300800 */
[----:B------:R-:W-:Y:S01]  /*35b50*/  F2FP.SATFINITE.E4M3.F32.PACK_AB_MERGE_C R9, RZ, R8, RZ ;  /* 0x00000008ff09723e */ /* 0x000fe200048070ff */
[----:B------:R-:W-:Y:S02]  /*35b60*/  FMUL R8, R97, UR39 ;  /* 0x0000002761087c20 */ /* 0x000fe40008400000 */
[----:B------:R-:W2:Y:S03]  /*35b70*/  LDL.LU R97, [R1+0x404] ;  /* 0x0004040001617983 */ /* 0x000ea60000300800 */
[----:B0-----:R-:W-:Y:S01]  /*35b80*/  F2FP.SATFINITE.E4M3.F32.PACK_AB_MERGE_C R11, RZ, R8, RZ ;  /* 0x00000008ff0b723e */ /* 0x001fe200048070ff */
[----:B---3--:R-:W-:-:S02]  /*35b90*/  FMUL R8, R93, UR39 ;  /* 0x000000275d087c20 */ /* 0x008fc40008400000 */
[----:B------:R-:W3:Y:S01]  /*35ba0*/  LDL.LU R93, [R1+0x408] ;  /* 0x00040800015d7983 */ /* 0x000ee20000300800 */
[----:B------:R-:W-:Y:S02]  /*35bb0*/  LOP3.LUT P5, RZ, R0, 0x4000000, RZ, 0xc0, !PT ;  /* 0x0400000000ff7812 */ /* 0x000fe400078ac0ff */
[----:B------:R-:W-:-:S11]  /*35bc0*/  LOP3.LUT P3, RZ, R3, 0x4000, RZ, 0xc0, !PT ;  /* 0x0000400003ff7812 */ /* 0x000fd6000786c0ff */
[----:B------:R-:W-:Y:S01]  /*35bd0*/  @!P5 STG.E.U8 desc[UR44][R48.64+0x40], R13 ;  /* 0x0000400d3000d986 */ /* 0x000fe2000c10112c */
[----:B------:R-:W-:-:S13]  /*35be0*/  ISETP.LT.OR P5, PT, R29, 0x41, !P3 ;  /* 0x000000411d00780c */ /* 0x000fda0005fa1670 */
[----:B------:R-:W0:Y:S01]  /*35bf0*/  @!P5 LDC.64 R6, c[0x0][0x5c0] ;  /* 0x00017000ff06db82 */ /* 0x000e220000000a00 */
[----:B------:R-:W-:Y:S02]  /*35c00*/  LOP3.LUT P2, RZ, R0, 0x2000000, RZ, 0xc0, !PT ;  /* 0x0200000000ff7812 */ /* 0x000fe4000784c0ff */
[----:B0-----:R-:W-:-:S05]  /*35c10*/  @!P5 IADD3 R6, P6, R77, R6, RZ ;  /* 0x000000064d06d210 */ /* 0x001fca0007fde0ff */
[----:B------:R-:W-:Y:S01]  /*35c20*/  @!P5 IMAD.X R7, R78, 0x1, R7, P6 ;  /* 0x000000014e07d824 */ /* 0x000fe200030e0607 */
[C---:B------:R-:W-:Y:S02]  /*35c30*/  ISETP.LT.OR P6, PT, R29.reuse, 0x41, !P3 ;  /* 0x000000411d00780c */ /* 0x040fe40005fc1670 */
[----:B------:R-:W-:-:S03]  /*35c40*/  ISETP.LT.OR P5, PT, R29, 0x42, !P3 ;  /* 0x000000421d00780c */ /* 0x000fc60005fa1670 */
[----:B------:R-:W-:Y:S08]  /*35c50*/  @!P2 STG.E.U8 desc[UR44][R46.64+0x41], R9 ;  /* 0x000041092e00a986 */ /* 0x000ff0000c10112c */
[----:B------:R0:W-:Y:S02]  /*35c60*/  @!P6 STG.E.U8 desc[UR44][R6.64+0x40], R11 ;  /* 0x0000400b0600e986 */ /* 0x0001e4000c10112c */
[----:B0-----:R-:W0:Y:S01]  /*35c70*/  @!P5 LDC.64 R6, c[0x0][0x5c0] ;  /* 0x00017000ff06db82 */ /* 0x001e220000000a00 */
[----:B------:R-:W-:Y:S01]  /*35c80*/  F2FP.SATFINITE.E4M3.F32.PACK_AB_MERGE_C R9, RZ, R8, RZ ;  /* 0x00000008ff09723e */ /* 0x000fe200048070ff */
[----:B----4-:R-:W-:-:S02]  /*35c90*/  FMUL R8, R96, UR39 ;  /* 0x0000002760087c20 */ /* 0x010fc40008400000 */
[----:B------:R-:W4:Y:S03]  /*35ca0*/  LDL.LU R96, [R1+0x40c] ;  /* 0x00040c0001607983 */ /* 0x000f260000300800 */
[----:B------:R-:W-:Y:S02]  /*35cb0*/  F2FP.SATFINITE.E4M3.F32.PACK_AB_MERGE_C R13, RZ, R8, RZ ;  /* 0x00000008ff0d723e */ /* 0x000fe400048070ff */
[----:B------:R-:W-:Y:S02]  /*35cc0*/  LOP3.LUT P4, RZ, R0, 0x1000000, RZ, 0xc0, !PT ;  /* 0x0100000000ff7812 */ /* 0x000fe4000788c0ff */
[----:B0-----:R-:W-:-:S05]  /*35cd0*/  @!P5 IADD3 R6, P6, R79, R6, RZ ;  /* 0x000000064f06d210 */ /* 0x001fca0007fde0ff */
[----:B------:R-:W-:Y:S01]  /*35ce0*/  @!P5 IMAD.X R7, R80, 0x1, R7, P6 ;  /* 0x000000015007d824 */ /* 0x000fe200030e0607 */
[----:B------:R-:W-:-:S04]  /*35cf0*/  LOP3.LUT P6, RZ, R0, 0x800000, RZ, 0xc0, !PT ;  /* 0x0080000000ff7812 */ /* 0x000fc800078cc0ff */
[----:B------:R0:W-:Y:S01]  /*35d00*/  @!P5 STG.E.U8 desc[UR44][R6.64+0x41], R9 ;  /* 0x000041090600d986 */ /* 0x0001e2000c10112c */
[----:B-----5:R-:W-:-:S03]  /*35d10*/  FMUL R8, R95, UR39 ;  /* 0x000000275f087c20 */ /* 0x020fc60008400000 */
[----:B------:R-:W5:Y:S02]  /*35d20*/  LDL.LU R95, [R1+0x410] ;  /* 0x00041000015f7983 */ /* 0x000f640000300800 */
[----:B------:R-:W-:Y:S02]  /*35d30*/  F2FP.SATFINITE.E4M3.F32.PACK_AB_MERGE_C R11, RZ, R8, RZ ;  /* 0x00000008ff0b723e */ /* 0x000fe400048070ff */
[----:B------:R-:W-:Y:S04]  /*35d40*/  @!P4 STG.E.U8 desc[UR44][R52.64+0x48], R13 ;  /* 0x0000480d3400c986 */ /* 0x000fe8000c10112c */
[----:B------:R1:W-:Y:S01]  /*35d50*/  @!P6 STG.E.U8 desc[UR44][R50.64+0x49], R11 ;  /* 0x0000490b3200e986 */ /* 0x0003e2000c10112c */
[----:B--2---:R-:W-:-:S03]  /*35d60*/  FMUL R8, R94, UR39 ;  /* 0x000000275e087c20 */ /* 0x004fc60008400000 */
[----:B------:R-:W2:Y:S02]  /*35d70*/  LDL.LU R94, [R1+0x414] ;  /* 0x00041400015e7983 */ /* 0x000ea40000300800 */
[----:B0-----:R-:W-:Y:S01]  /*35d80*/  F2FP.SATFINITE.E4M3.F32.PACK_AB_MERGE_C R9, RZ, R8, RZ ;  /* 0x00000008ff09723e */ /* 0x001fe200048070ff */
[----:B------:R-:W-:-:S05]  /*35d90*/  FMUL R8, R98, UR39 ;  /* 0x0000002762087c20 */ /* 0x000fca0008400000 */
[----:B-1----:R-:W-:Y:S01]  /*35da0*/  F2FP.SATFINITE.E4M3.F32.PACK_AB_MERGE_C R11, RZ, R8, RZ ;  /* 0x00000008ff0b723e */ /* 0x002fe200048070ff */
[----:B------:R-:W-:-:S05]  /*35db0*/  FMUL R8, R97, UR39 ;  /* 0x0000002761087c20 */ /* 0x000fca0008400000 */
[----:B------:R-:W-:Y:S01]  /*35dc0*/  F2FP.SATFINITE.E4M3.F32.PACK_AB_MERGE_C R13, RZ, R8, RZ ;  /* 0x00000008ff0d723e */ /* 0x000fe200048070ff */
[----:B---3--:R-:W-:Y:S02]  /*35dd0*/  FMUL R8, R93, UR39 ;  /* 0x000000275d087c20 */ /* 0x008fe40008400000 */
[----:B------:R-:W3:Y:S01]  /*35de0*/  LDL.LU R93, [R1+0x418] ;  /* 0x00041800015d7983 */ /* 0x000ee20000300800 */
[----:B------:R-:W-:-:S03]  /*35df0*/  ISETP.LT.OR P4, PT, R29, 0x49, !P3 ;  /* 0x000000491d00780c */ /* 0x000fc60005f81670 */
[----:B------:R-:W3:Y:S04]  /*35e00*/  LDL.LU R98, [R1+0x41c] ;  /* 0x00041c0001627983 */ /* 0x000ee80000300800 */
[----:B------:R-:W3:Y:S06]  /*35e10*/  LDL.LU R97, [R1+0x420] ;  /* 0x0004200001617983 */ /* 0x000eec0000300800 */
[----:B------:R-:W0:Y:S02]  /*35e20*/  @!P4 LDC.64 R6, c[0x0][0x5c0] ;  /* 0x00017000ff06cb82 */ /* 0x000e240000000a00 */
[----:B0-----:R-:W-:-:S05]  /*35e30*/  @!P4 IADD3 R6, P6, R81, R6, RZ ;  /* 0x000000065106c210 */ /* 0x001fca0007fde0ff */
[----:B------:R-:W-:Y:S01]  /*35e40*/  @!P4 IMAD.X R7, R82, 0x1, R7, P6 ;  /* 0x000000015207c824 */ /* 0x000fe200030e0607 */
[C---:B------:R-:W-:Y:S02]  /*35e50*/  ISETP.LT.OR P6, PT, R29.reuse, 0x49, !P3 ;  /* 0x000000491d00780c */ /* 0x040fe40005fc1670 */
[----:B------:R-:W-:-:S11]  /*35e60*/  ISETP.LT.OR P4, PT, R29, 0x4a, !P3 ;  /* 0x0000004a1d00780c */ /* 0x000fd60005f81670 */
[----:B------:R0:W-:Y:S02]  /*35e70*/  @!P6 STG.E.U8 desc[UR44][R6.64+0x48], R9 ;  /* 0x000048090600e986 */ /* 0x0001e4000c10112c */
[----:B0-----:R-:W0:Y:S01]  /*35e80*/  @!P4 LDC.64 R6, c[0x0][0x5c0] ;  /* 0x00017000ff06cb82 */ /* 0x001e220000000a00 */
[----:B------:R-:W-:Y:S02]  /*35e90*/  F2FP.SATFINITE.E4M3.F32.PACK_AB_MERGE_C R9, RZ, R8, RZ ;  /* 0x00000008ff09723e */ /* 0x000fe400048070ff */
[----:B------:R-:W-:Y:S01]  /*35ea0*/  LOP3.LUT P2, RZ, R0, 0x400000, RZ, 0xc0, !PT ;  /* 0x0040000000ff7812 */ /* 0x000fe2000784c0ff */
[----:B----4-:R-:W-:Y:S02]  /*35eb0*/  FMUL R8, R96, UR39 ;  /* 0x0000002760087c20 */ /* 0x010fe40008400000 */
[----:B------:R-:W4:Y:S01]  /*35ec0*/  LDL.LU R96, [R1+0x424] ;  /* 0x0004240001607983 */ /* 0x000f220000300800 */
[----:B0-----:R-:W-:-:S05]  /*35ed0*/  @!P4 IADD3 R6, P6, R83, R6, RZ ;  /* 0x000000065306c210 */ /* 0x001fca0007fde0ff */
[----:B------:R-:W-:Y:S01]  /*35ee0*/  @!P4 IMAD.X R7, R84, 0x1, R7, P6 ;  /* 0x000000015407c824 */ /* 0x000fe200030e0607 */
[----:B------:R-:W-:-:S04]  /*35ef0*/  LOP3.LUT P6, RZ, R0, 0x200000, RZ, 0xc0, !PT ;  /* 0x0020000000ff7812 */ /* 0x000fc800078cc0ff */
[----:B------:R0:W-:Y:S02]  /*35f00*/  @!P4 STG.E.U8 desc[UR44][R6.64+0x49], R11 ;  /* 0x0000490b0600c986 */ /* 0x0001e4000c10112c */
[----:B0-----:R-:W-:Y:S02]  /*35f10*/  F2FP.SATFINITE.E4M3.F32.PACK_AB_MERGE_C R11, RZ, R8, RZ ;  /* 0x00000008ff0b723e */ /* 0x001fe400048070ff */
[----:B------:R-:W-:Y:S01]  /*35f20*/  @!P2 STG.E.U8 desc[UR44][R56.64+0x50], R13 ;  /* 0x0000500d3800a986 */ /* 0x000fe2000c10112c */
[----:B-----5:R-:W-:-:S03]  /*35f30*/  FMUL R8, R95, UR39 ;  /* 0x000000275f087c20 */ /* 0x020fc60008400000 */
[----:B------:R-:W5:Y:S04]  /*35f40*/  LDL.LU R95, [R1+0x428] ;  /* 0x00042800015f7983 */ /* 0x000f680000300800 */
[----:B------:R0:W-:Y:S02]  /*35f50*/  @!P6 STG.E.U8 desc[UR44][R54.64+0x51], R9 ;  /* 0x000051093600e986 */ /* 0x0001e4000c10112c */
[----:B0-----:R-:W-:Y:S01]  /*35f60*/  F2FP.SATFINITE.E4M3.F32.PACK_AB_MERGE_C R9, RZ, R8, RZ ;  /* 0x00000008ff09723e */ /* 0x001fe200048070ff */
[----:B--2---:R-:W-:Y:S02]  /*35f70*/  FMUL R8, R94, UR39 ;  /* 0x000000275e087c20 */ /* 0x004fe40008400000 */
[----:B------:R-:W2:Y:S03]  /*35f80*/  LDL.LU R94, [R1+0x42c] ;  /* 0x00042c00015e7983 */ /* 0x000ea60000300800 */
[----:B------:R-:W-:-:S02]  /*35f90*/  F2FP.SATFINITE.E4M3.F32.PACK_AB_MERGE_C R17, RZ, R8, RZ ;  /* 0x00000008ff11723e */ /* 0x000fc400048070ff */
[----:B------:R-:W-:-:S13]  /*35fa0*/  LOP3.LUT P4, RZ, R3, 0x800, RZ, 0xc0, !PT ;  /* 0x0000080003ff7812 */ /* 0x000fda000788c0ff */
[----:B------:R-:W0:Y:S01]  /*35fb0*/  @!P4 LDC.64 R6, c[0x0][0x5c0] ;  /* 0x00017000ff06cb82 */ /* 0x000e220000000a00 */
[----:B------:R-:W-:Y:S02]  /*35fc0*/  LOP3.LUT P5, RZ, R3, 0x1000, RZ, 0xc0, !PT ;  /* 0x0000100003ff7812 */ /* 0x000fe400078ac0ff */
[----:B0-----:R-:W-:Y:S01]  /*35fd0*/  @!P4 IADD3 R6, P6, R85, R6, RZ ;  /* 0x000000065506c210 */ /* 0x001fe20007fde0ff */
[----:B---3--:R-:W-:Y:S02]  /*35fe0*/  FMUL R8, R93, UR39 ;  /* 0x000000275d087c20 */ /* 0x008fe40008400000 */
[----:B------:R-:W3:Y:S02]  /*35ff0*/  LDL.LU R93, [R1+0x430] ;  /* 0x00043000015d7983 */ /* 0x000ee40000300800 */
[----:B------:R-:W-:Y:S01]  /*36000*/  @!P4 IMAD.X R7, R86, 0x1, R7, P6 ;  /* 0x000000015607c824 */ /* 0x000fe200030e0607 */
[----:B------:R-:W-:-:S13]  /*36010*/  ISETP.LT.OR P6, PT, R29, 0x51, !P3 ;  /* 0x000000511d00780c */ /* 0x000fda0005fc1670 */
[----:B------:R0:W-:Y:S02]  /*36020*/  @!P6 STG.E.U8 desc[UR44][R6.64+0x50], R11 ;  /* 0x0000500b0600e986 */ /* 0x0001e4000c10112c */
[----:B0-----:R-:W0:Y:S01]  /*36030*/  @!P5 LDC.64 R6, c[0x0][0x5c0] ;  /* 0x00017000ff06db82 */ /* 0x001e220000000a00 */
[----:B------:R-:W-:Y:S02]  /*36040*/  LOP3.LUT P1, RZ, R3, 0x2000, RZ, 0xc0, !PT ;  /* 0x0000200003ff7812 */ /* 0x000fe4000782c0ff */
[----:B0-----:R-:W-:-:S05]  /*36050*/  @!P5 IADD3 R6, P6, R87, R6, RZ ;  /* 0x000000065706d210 */ /* 0x001fca0007fde0ff */
[----:B------:R-:W-:-:S05]  /*36060*/  @!P5 IMAD.X R7, R88, 0x1, R7, P6 ;  /* 0x000000015807d824 */ /* 0x000fca00030e0607 */
[----:B------:R0:W-:Y:S01]  /*36070*/  @!P5 STG.E.U8 desc[UR44][R6.64+0x51], R9 ;  /* 0x000051090600d986 */ /* 0x0001e2000c10112c */
[----:B------:R-:W-:Y:S01]  /*36080*/  LOP3.LUT P5, RZ, R0, 0x100000, RZ, 0xc0, !PT ;  /* 0x0010000000ff7812 */ /* 0x000fe200078ac0ff */
[----:B0-----:R-:W0:Y:S01]  /*36090*/  @!P1 LDC.64 R6, c[0x0][0x5c0] ;  /* 0x00017000ff069b82 */ /* 0x001e220000000a00 */
[----:B------:R-:W-:-:S11]  /*360a0*/  LOP3.LUT P0, RZ, R3, 0x8000, RZ, 0xc0, !PT ;  /* 0x0000800003ff7812 */ /* 0x000fd6000780c0ff */
[----:B------:R1:W-:Y:S01]  /*360b0*/  @!P5 STG.E.U8 desc[UR44][R58.64+0x58], R17 ;  /* 0x000058113a00d986 */ /* 0x0003e2000c10112c */
[----:B------:R-:W-:Y:S02]  /*360c0*/  LOP3.LUT P6, RZ, R0, 0x80000, RZ, 0xc0, !PT ;  /* 0x0008000000ff7812 */ /* 0x000fe400078cc0ff */
[----:B------:R-:W-:Y:S02]  /*360d0*/  F2FP.SATFINITE.E4M3.F32.PACK_AB_MERGE_C R19, RZ, R8, RZ ;  /* 0x00000008ff13723e */ /* 0x000fe400048070ff */
[----:B0-----:R-:W-:-:S05]  /*360e0*/  @!P1 IADD3 R12, P5, R89, R6, RZ ;  /* 0x00000006590c9210 */ /* 0x001fca0007fbe0ff */
[----:B------:R-:W-:Y:S02]  /*360f0*/  @!P1 IMAD.X R13, R90, 0x1, R7, P5 ;  /* 0x000000015a0d9824 */ /* 0x000fe400028e0607 */
[----:B------:R-:W0:Y:S01]  /*36100*/  @!P0 LDC.64 R6, c[0x0][0x5c0] ;  /* 0x00017000ff068b82 */ /* 0x000e220000000a00 */
[----:B------:R-:W-:Y:S01]  /*36110*/  LOP3.LUT P4, RZ, R3, 0x200, RZ, 0xc0, !PT ;  /* 0x0000020003ff7812 */ /* 0x000fe2000788c0ff */
[----:B------:R4:W-:Y:S03]  /*36120*/  @!P6 STG.E.U8 desc[UR44][R60.64+0x59], R19 ;  /* 0x000059133c00e986 */ /* 0x0009e6000c10112c */
[----:B------:R-:W-:Y:S02]  /*36130*/  ISETP.LT.OR P6, PT, R29, 0x41, !P4 ;  /* 0x000000411d00780c */ /* 0x000fe400067c1670 */
[----:B0-----:R-:W-:-:S05]  /*36140*/  @!P0 IADD3 R14, P5, R91, R6, RZ ;  /* 0x000000065b0e8210 */ /* 0x001fca0007fbe0ff */
[----:B------:R-:W-:-:S06]  /*36150*/  @!P0 IMAD.X R15, R92, 0x1, R7, P5 ;  /* 0x000000015c0f8824 */ /* 0x000fcc00028e0607 */
[----:B------:R-:W0:Y:S01]  /*36160*/  @!P6 LDC.64 R6, c[0x0][0x5c0] ;  /* 0x00017000ff06eb82 */ /* 0x000e220000000a00 */
[----:B------:R-:W-:Y:S02]  /*36170*/  @!P6 IMAD.MOV.U32 R8, RZ, RZ, R24 ;  /* 0x000000ffff08e224 */ /* 0x000fe400078e0018 */
[----:B------:R-:W-:Y:S02]  /*36180*/  @!P6 IMAD.MOV.U32 R9, RZ, RZ, R30 ;  /* 0x000000ffff09e224 */ /* 0x000fe400078e001e */
[----:B------:R-:W-:-:S04]  /*36190*/  @!P6 IMAD.WIDE.U32 R8, R4, 0x180, R8 ;  /* 0x000001800408e825 */ /* 0x000fc800078e0008 */
[----:B------:R-:W-:Y:S01]  /*361a0*/  @!P6 IMAD R11, R5, 0x180, RZ ;  /* 0x00000180050be824 */ /* 0x000fe200078e02ff */
[----:B0-----:R-:W-:-:S04]  /*361b0*/  @!P6 IADD3 R10, P5, R8, R6, RZ ;  /* 0x00000006080ae210 */ /* 0x001fc80007fbe0ff */
[----:B------:R-:W-:Y:S02]  /*361c0*/  @!P6 IADD3.X R11, R7, R9, R11, P5, !PT ;  /* 0x00000009070be210 */ /* 0x000fe40002ffe40b */
[----:B------:R-:W-:Y:S01]  /*361d0*/  ISETP.LT.OR P5, PT, R29, 0x42, !P4 ;  /* 0x000000421d00780c */ /* 0x000fe200067a1670 */
[----:B------:R-:W-:-:S12]  /*361e0*/  FMUL R6, R98, UR39 ;  /* 0x0000002762067c20 */ /* 0x000fd80008400000 */
[----:B------:R-:W0:Y:S01]  /*361f0*/  @!P5 LDC.64 R8, c[0x0][0x5c0] ;  /* 0x00017000ff08db82 */ /* 0x000e220000000a00 */
[----:B-1----:R-:W-:Y:S01]  /*36200*/  F2FP.SATFINITE.E4M3.F32.PACK_AB_MERGE_C R17, RZ, R6, RZ ;  /* 0x00000006ff11723e */ /* 0x002fe200048070ff */
[----:B------:R-:W-:Y:S02]  /*36210*/  @!P5 IMAD.MOV.U32 R6, RZ, RZ, R24 ;  /* 0x000000ffff06d224 */ /* 0x000fe400078e0018 */
[----:B------:R-:W-:Y:S02]  /*36220*/  @!P5 IMAD.MOV.U32 R7, RZ, RZ, R30 ;  /* 0x000000ffff07d224 */ /* 0x000fe400078e001e */
[----:B------:R-:W-:Y:S01]  /*36230*/  @!P5 IMAD.WIDE.U32 R6, R4, 0x180, R6 ;  /* 0x000001800406d825 */ /* 0x000fe200078e0006 */
[----:B------:R1:W-:Y:S02]  /*36240*/  @!P1 STG.E.U8 desc[UR44][R12.64+0x58], R17 ;  /* 0x000058110c009986 */ /* 0x0003e4000c10112c */
[----:B0-----:R-:W-:Y:S01]  /*36250*/  @!P5 IADD3 R6, P1, R6, R8, RZ ;  /* 0x000000080606d210 */ /* 0x001fe20007f3e0ff */
[----:B------:R-:W-:-:S05]  /*36260*/  FMUL R8, R97, UR39 ;  /* 0x0000002761087c20 */ /* 0x000fca0008400000 */
[----:B----4-:R-:W-:Y:S01]  /*36270*/  F2FP.SATFINITE.E4M3.F32.PACK_AB_MERGE_C R19, RZ, R8, RZ ;  /* 0x00000008ff13723e */ /* 0x010fe200048070ff */
[----:B------:R-:W-:Y:S01]  /*36280*/  FMUL R8, R96, UR39 ;  /* 0x0000002760087c20 */ /* 0x000fe20008400000 */
[----:B------:R-:W-:-:S04]  /*36290*/  @!P5 IMAD R16, R5, 0x180, RZ ;  /* 0x000001800510d824 */ /* 0x000fc800078e02ff */
[----:B-1----:R-:W-:Y:S01]  /*362a0*/  F2FP.SATFINITE.E4M3.F32.PACK_AB_MERGE_C R13, RZ, R8, RZ ;  /* 0x00000008ff0d723e */ /* 0x002fe200048070ff */
[----:B-----5:R-:W-:Y:S01]  /*362b0*/  FMUL R8, R95, UR39 ;  /* 0x000000275f087c20 */ /* 0x020fe20008400000 */
[----:B------:R-:W-:Y:S01]  /*362c0*/  @!P5 IADD3.X R7, R9, R7, R16, P1, !PT ;  /* 0x000000070907d210 */ /* 0x000fe20000ffe410 */
[----:B------:R0:W-:Y:S03]  /*362d0*/  @!P0 STG.E.U8 desc[UR44][R14.64+0x59], R19 ;  /* 0x000059130e008986 */ /* 0x0001e6000c10112c */
[----:B------:R-:W-:Y:S01]  /*362e0*/  F2FP.SATFINITE.E4M3.F32.PACK_AB_MERGE_C R17, RZ, R8, RZ ;  /* 0x00000008ff11723e */ /* 0x000fe200048070ff */
[----:B------:R0:W-:Y:S01]  /*362f0*/  @!P6 STG.E.U8 desc[UR44][R10.64+0x40], R13 ;  /* 0x0000400d0a00e986 */ /* 0x0001e2000c10112c */
[----:B------:R-:W-:-:S03]  /*36300*/  LOP3.LUT P6, RZ, R0, 0x40000, RZ, 0xc0, !PT ;  /* 0x0004000000ff7812 */ /* 0x000fc600078cc0ff */
[----:B------:R0:W-:Y:S01]  /*36310*/  @!P5 STG.E.U8 desc[UR44][R6.64+0x41], R17 ;  /* 0x000041110600d986 */ /* 0x0001e2000c10112c */
[----:B------:R-:W-:Y:S01]  /*36320*/  ISETP.LT.OR P5, PT, R29, 0x41, !P6 ;  /* 0x000000411d00780c */ /* 0x000fe200077a1670 */
[----:B--2---:R-:W-:Y:S01]  /*36330*/  FMUL R8, R94, UR39 ;  /* 0x000000275e087c20 */ /* 0x004fe20008400000 */
[----:B------:R-:W-:Y:S01]  /*36340*/  BSSY B1, `(.L_x_74) ;  /* 0x0000013000017945 */ /* 0x000fe20003800000 */
[C---:B------:R-:W-:Y:S02]  /*36350*/  LOP3.LUT P2, RZ, R3.reuse, 0x400, RZ, 0xc0, !PT ;  /* 0x0000040003ff7812 */ /* 0x040fe4000784c0ff */
[C---:B------:R-:W-:Y:S02]  /*36360*/  LOP3.LUT P1, RZ, R3.reuse, 0x100, RZ, 0xc0, !PT ;  /* 0x0000010003ff7812 */ /* 0x040fe4000782c0ff */
[----:B------:R-:W-:Y:S02]  /*36370*/  LOP3.LUT P0, RZ, R3, 0x80, RZ, 0xc0, !PT ;  /* 0x0000008003ff7812 */ /* 0x000fe4000780c0ff */
        /* <DEDUP_REMOVED lines=15> */
.L_x_75:
[----:B------:R-:W-:Y:S05]  /*36470*/  BSYNC B1 ;  /* 0x0000000000017941 */ /* 0x000fea0003800000 */
.L_x_74:
        /* <DEDUP_REMOVED lines=15> */
.L_x_77:
[----:B------:R-:W-:Y:S05]  /*36570*/  BSYNC B1 ;  /* 0x0000000000017941 */ /* 0x000fea0003800000 */
.L_x_76:
        /* <DEDUP_REMOVED lines=47> */
.L_x_79:
[----:B------:R-:W-:Y:S05]  /*36870*/  BSYNC B1 ;  /* 0x0000000000017941 */ /* 0x000fea0003800000 */
.L_x_78:
        /* <DEDUP_REMOVED lines=15> */
.L_x_81:
[----:B------:R-:W-:Y:S05]  /*36970*/  BSYNC B1 ;  /* 0x0000000000017941 */ /* 0x000fea0003800000 */
.L_x_80:
        /* <DEDUP_REMOVED lines=47> */
.L_x_83:
[----:B------:R-:W-:Y:S05]  /*36c70*/  BSYNC B1 ;  /* 0x0000000000017941 */ /* 0x000fea0003800000 */
.L_x_82:
        /* <DEDUP_REMOVED lines=15> */
.L_x_85:
[----:B------:R-:W-:Y:S05]  /*36d70*/  BSYNC B1 ;  /* 0x0000000000017941 */ /* 0x000fea0003800000 */
.L_x_84:
        /* <DEDUP_REMOVED lines=47> */
.L_x_87:
[----:B------:R-:W-:Y:S05]  /*37070*/  BSYNC B1 ;  /* 0x0000000000017941 */ /* 0x000fea0003800000 */
.L_x_86:
        /* <DEDUP_REMOVED lines=15> */
.L_x_89:
[----:B------:R-:W-:Y:S05]  /*37170*/  BSYNC B1 ;  /* 0x0000000000017941 */ /* 0x000fea0003800000 */
.L_x_88:
[----:B------:R-:W-:Y:S01]  /*37180*/  P2R R100, PR, RZ, 0x10 ;  /* 0x00000010ff647803 */ /* 0x000fe20000000000 */
[----:B------:R-:W2:Y:S01]  /*37190*/  LDL.LU R103, [R1+0x464] ;  /* 0x0004640001677983 */ /* 0x000ea20000300800 */
[----:B------:R-:W-:Y:S02]  /*371a0*/  LOP3.LUT P4, RZ, R0, 0x8000, RZ, 0xc0, !PT ;  /* 0x0000800000ff7812 */ /* 0x000fe4000788c0ff */
[----:B------:R-:W-:Y:S01]  /*371b0*/  P2R R8, PR, RZ, 0x8 ;  /* 0x00000008ff087803 */ /* 0x000fe20000000000 */
[----:B------:R-:W3:Y:S01]  /*371c0*/  LDL.LU R105, [R1+0x468] ;  /* 0x0004680001697983 */ /* 0x000ee20000300800 */
[----:B------:R-:W-:Y:S02]  /*371d0*/  ISETP.LT.OR P3, PT, R29, 0x61, !P4 ;  /* 0x000000611d00780c */ /* 0x000fe40006761670 */
[----:B------:R-:W-:Y:S01]  /*371e0*/  LOP3.LUT R2, R2, 0xfffffbff, RZ, 0xc0, !PT ;  /* 0xfffffbff02027812 */ /* 0x000fe200078ec0ff */
[----:B------:R-:W4:Y:S01]  /*371f0*/  LDL.LU R107, [R1+0x46c] ;  /* 0x00046c00016b7983 */ /* 0x000f220000300800 */
[----:B------:R-:W-:-:S02]  /*37200*/  LOP3.LUT R0, R0, 0x7fffffff, RZ, 0xc0, !PT ;  /* 0x7fffffff00007812 */ /* 0x000fc400078ec0ff */
[----:B------:R-:W-:Y:S01]  /*37210*/  P2R R99, PR, RZ, 0x1 ;  /* 0x00000001ff637803 */ /* 0x000fe20000000000 */
[----:B------:R-:W-:Y:S01]  /*37220*/  IMAD.U32 R77, RZ, RZ, UR8 ;  /* 0x00000008ff4d7e24 */ /* 0x000fe2000f8e00ff */
[----:B------:R-:W5:Y:S01]  /*37230*/  LDL.LU R106, [R1+0x470] ;  /* 0x00047000016a7983 */ /* 0x000f620000300800 */
[----:B------:R-:W-:-:S03]  /*37240*/  IMAD.U32 R75, RZ, RZ, UR7 ;  /* 0x00000007ff4b7e24 */ /* 0x000fc6000f8e00ff */
[----:B------:R-:W5:Y:S01]  /*37250*/  LDL.LU R102, [R1+0x474] ;  /* 0x0004740001667983 */ /* 0x000f620000300800 */
[----:B01----:R-:W0:Y:S01]  /*37260*/  @!P3 LDC.64 R6, c[0x0][0x5c0] ;  /* 0x00017000ff06bb82 */ /* 0x003e220000000a00 */
[----:B------:R-:W-:Y:S01]  /*37270*/  @P3 LOP3.LUT R2, R2, 0x400, RZ, 0xfc, !PT ;  /* 0x0000040002023812 */ /* 0x000fe200078efcff */
[----:B------:R-:W-:Y:S01]  /*37280*/  IMAD.U32 R73, RZ, RZ, UR8 ;  /* 0x00000008ff497e24 */ /* 0x000fe2000f8e00ff */
[----:B------:R-:W-:Y:S01]  /*37290*/  P2R R98, PR, RZ, 0x2 ;  /* 0x00000002ff627803 */ /* 0x000fe20000000000 */
[----:B------:R-:W-:Y:S01]  /*372a0*/  IMAD.U32 R71, RZ, RZ, UR7 ;  /* 0x00000007ff477e24 */ /* 0x000fe2000f8e00ff */
[----:B------:R-:W-:Y:S01]  /*372b0*/  LOP3.LUT R2, R2, 0xffffffbf, RZ, 0xc0, !PT ;  /* 0xffffffbf02027812 */ /* 0x000fe200078ec0ff */
[----:B------:R-:W-:Y:S01]  /*372c0*/  IMAD.U32 R69, RZ, RZ, UR8 ;  /* 0x00000008ff457e24 */ /* 0x000fe2000f8e00ff */
[----:B------:R-:W5:Y:S01]  /*372d0*/  LDL.LU R110, [R1+0x478] ;  /* 0x00047800016e7983 */ /* 0x000f620000300800 */
[----:B------:R-:W-:Y:S01]  /*372e0*/  IMAD.U32 R67, RZ, RZ, UR7 ;  /* 0x00000007ff437e24 */ /* 0x000fe2000f8e00ff */
[----:B------:R-:W-:Y:S01]  /*372f0*/  P2R R95, PR, RZ, 0x4 ;  /* 0x00000004ff5f7803 */ /* 0x000fe20000000000 */
[----:B------:R-:W-:Y:S01]  /*37300*/  IMAD.U32 R65, RZ, RZ, UR8 ;  /* 0x00000008ff417e24 */ /* 0x000fe2000f8e00ff */
[----:B------:R-:W5:Y:S01]  /*37310*/  LDL.LU R104, [R1+0x47c] ;  /* 0x00047c0001687983 */ /* 0x000f620000300800 */
[----:B------:R-:W-:-:S02]  /*37320*/  IMAD.U32 R63, RZ, RZ, UR7 ;  /* 0x00000007ff3f7e24 */ /* 0x000fc4000f8e00ff */
[----:B------:R-:W-:Y:S01]  /*37330*/  IMAD.U32 R31, RZ, RZ, UR8 ;  /* 0x00000008ff1f7e24 */ /* 0x000fe2000f8e00ff */
[----:B------:R-:W5:Y:S01]  /*37340*/  LDL.LU R109, [R1+0x480] ;  /* 0x00048000016d7983 */ /* 0x000f620000300800 */
[----:B------:R-:W-:Y:S02]  /*37350*/  IMAD.U32 R79, RZ, RZ, UR7 ;  /* 0x00000007ff4f7e24 */ /* 0x000fe4000f8e00ff */
[----:B------:R-:W-:Y:S01]  /*37360*/  IMAD.U32 R87, RZ, RZ, UR7 ;  /* 0x00000007ff577e24 */ /* 0x000fe2000f8e00ff */
[----:B------:R-:W5:Y:S01]  /*37370*/  LDL.LU R108, [R1+0x484] ;  /* 0x00048400016c7983 */ /* 0x000f620000300800 */
[----:B------:R-:W-:Y:S02]  /*37380*/  IMAD.U32 R91, RZ, RZ, UR7 ;  /* 0x00000007ff5b7e24 */ /* 0x000fe4000f8e00ff */
[----:B------:R-:W-:Y:S01]  /*37390*/  IMAD.U32 R81, RZ, RZ, UR7 ;  /* 0x00000007ff517e24 */ /* 0x000fe2000f8e00ff */
[----:B0-----:R-:W-:Y:S01]  /*373a0*/  @!P3 IADD3 R18, P5, P6, R24, UR8, R6 ;  /* 0x000000081812bc10 */ /* 0x001fe2000febe006 */
[----:B------:R-:W-:-:S02]  /*373b0*/  IMAD.U32 R93, RZ, RZ, UR8 ;  /* 0x00000008ff5d7e24 */ /* 0x000fc4000f8e00ff */
[----:B------:R-:W-:Y:S01]  /*373c0*/  IMAD.U32 R89, RZ, RZ, UR8 ;  /* 0x00000008ff597e24 */ /* 0x000fe2000f8e00ff */
[----:B------:R-:W-:Y:S01]  /*373d0*/  @!P3 IADD3.X R19, R30, UR7, R7, P5, P6 ;  /* 0x000000071e13bc10 */ /* 0x000fe2000afec407 */
[----:B------:R-:W-:Y:S01]  /*373e0*/  IMAD.U32 R85, RZ, RZ, UR7 ;  /* 0x00000007ff557e24 */ /* 0x000fe2000f8e00ff */
[----:B------:R-:W-:Y:S01]  /*373f0*/  ISETP.LT.OR P3, PT, R29, 0x62, !P4 ;  /* 0x000000621d00780c */ /* 0x000fe20006761670 */
[----:B------:R-:W-:Y:S02]  /*37400*/  IMAD.U32 R83, RZ, RZ, UR7 ;  /* 0x00000007ff537e24 */ /* 0x000fe4000f8e00ff */
[----:B------:R-:W-:-:S10]  /*37410*/  IMAD.U32 R101, RZ, RZ, UR7 ;  /* 0x00000007ff657e24 */ /* 0x000fd4000f8e00ff */
        /* <DEDUP_REMOVED lines=39> */
[----:B------:R-:W-:-:S04]  /*37690*/  ISETP.NE.AND P3, PT, R8, RZ, PT ;  /* 0x000000ff0800720c */ /* 0x000fc80003f65270 */
[----:B------:R-:W-:Y:S02]  /*376a0*/  P2R R80, PR, RZ, 0x8 ;  /* 0x00000008ff507803 */ /* 0x000fe40000000000 */
        /* <DEDUP_REMOVED lines=53> */
[----:B------:R-:W-:-:S04]  /*37a00*/  ISETP.LT.OR P4, PT, R29, 0x71, !P3 ;  /* 0x000000711d00780c */ /* 0x000fc80005f81670 */
        /* <DEDUP_REMOVED lines=40> */
[----:B------:R-:W-:-:S04]  /*37c90*/  ISETP.LT.OR P1, PT, R29, 0x79, !P3 ;  /* 0x000000791d00780c */ /* 0x000fc80005f21670 */
[----:B------:R-:W-:-:S07]  /*37ca0*/  P2R R88, PR, RZ, 0x2 ;  /* 0x00000002ff587803 */ /* 0x000fce0000000000 */
[----:B------:R-:W0:Y:S01]  /*37cb0*/  @!P0 LDC.64 R6, c[0x0][0x5c0] ;  /* 0x00017000ff068b82 */ /* 0x000e220000000a00 */
[----:B------:R-:W-:-:S04]  /*37cc0*/  @P0 LOP3.LUT R0, R0, 0x80000, RZ, 0xfc, !PT ;  /* 0x0008000000000812 */ /* 0x000fc800078efcff */
[----:B------:R-:W-:Y:S02]  /*37cd0*/  LOP3.LUT R0, R0, 0xffffbfff, RZ, 0xc0, !PT ;  /* 0xffffbfff00007812 */ /* 0x000fe400078ec0ff */
[----:B0-----:R-:W-:-:S04]  /*37ce0*/  @!P0 IADD3 R8, P5, P6, R24, UR10, R6 ;  /* 0x0000000a18088c10 */ /* 0x001fc8000febe006 */
[----:B------:R-:W-:Y:S01]  /*37cf0*/  @!P0 IADD3.X R9, R30, UR9, R7, P5, P6 ;  /* 0x000000091e098c10 */ /* 0x000fe2000afec407 */
[----:B------:R-:W-:Y:S01]  /*37d00*/  IMAD.U32 R7, RZ, RZ, UR7 ;  /* 0x00000007ff077e24 */ /* 0x000fe2000f8e00ff */
        /* <DEDUP_REMOVED lines=23> */
[----:B------:R-:W-:Y:S01]  /*37e80*/  @!P0 IADD3.X R28, R7, UR5, R30, P5, P6 ;  /* 0x00000005071c8c10 */ /* 0x000fe2000afec41e */
[----:B------:R-:W-:Y:S01]  /*37e90*/  IMAD.U32 R7, RZ, RZ, UR8 ;  /* 0x00000008ff077e24 */ /* 0x000fe2000f8e00ff */
        /* <DEDUP_REMOVED lines=12> */
[----:B------:R-:W-:-:S09]  /*37f60*/  LOP3.LUT P2, RZ, R2, 0x40, RZ, 0xc0, !PT ;  /* 0x0000004002ff7812 */ /* 0x000fd2000784c0ff */
[----:B------:R-:W-:Y:S02]  /*37f70*/  @!P0 IADD3 R78, P6, P5, R7, UR6, R24 ;  /* 0x00000006074e8c10 */ /* 0x000fe4000fdde018 */
[----:B------:R-:W-:Y:S02]  /*37f80*/  @P0 LOP3.LUT R0, R0, 0x20, RZ, 0xfc, !PT ;  /* 0x0000002000000812 */ /* 0x000fe400078efcff */
[----:B------:R-:W-:Y:S02]  /*37f90*/  @!P0 IADD3.X R87, R87, UR5, R30, P6, P5 ;  /* 0x0000000557578c10 */ /* 0x000fe4000b7ea41e */
[----:B------:R-:W-:-:S13]  /*37fa0*/  ISETP.LT.OR P0, PT, R29, 0x61, !P3 ;  /* 0x000000611d00780c */ /* 0x000fda0005f01670 */
[----:B------:R-:W-:-:S04]  /*37fb0*/  @!P0 IADD3 R86, P6, P5, R7, UR10, R24 ;  /* 0x0000000a07568c10 */ /* 0x000fc8000fdde018 */
[----:B------:R-:W-:Y:S02]  /*37fc0*/  @!P0 IADD3.X R91, R91, UR9, R30, P6, P5 ;  /* 0x000000095b5b8c10 */ /* 0x000fe4000b7ea41e */
[----:B------:R-:W-:-:S13]  /*37fd0*/  ISETP.LT.OR P0, PT, R29, 0x62, !P3 ;  /* 0x000000621d00780c */ /* 0x000fda0005f01670 */
[----:B------:R-:W-:Y:S01]  /*37fe0*/  @!P0 IADD3 R90, P6, P5, R7, UR10, R24 ;  /* 0x0000000a075a8c10 */ /* 0x000fe2000fdde018 */
[----:B------:R-:W-:-:S03]  /*37ff0*/  IMAD.U32 R7, RZ, RZ, UR7 ;  /* 0x00000007ff077e24 */ /* 0x000fc6000f8e00ff */
[----:B------:R-:W-:Y:S02]  /*38000*/  @!P0 IADD3.X R94, R81, UR9, R30, P6, P5 ;  /* 0x00000009515e8c10 */ /* 0x000fe4000b7ea41e */
[----:B------:R-:W-:-:S13]  /*38010*/  ISETP.LT.OR P0, PT, R29, 0x69, !P3 ;  /* 0x000000691d00780c */ /* 0x000fda0005f01670 */
[----:B------:R-:W-:-:S04]  /*38020*/  @!P0 IADD3 R93, P6, P5, R93, UR10, R24 ;  /* 0x0000000a5d5d8c10 */ /* 0x000fc8000fdde018 */
[----:B------:R-:W-:Y:S01]  /*38030*/  @!P0 IADD3.X R92, R7, UR9, R30, P6, P5 ;  /* 0x00000009075c8c10 */ /* 0x000fe2000b7ea41e */
[----:B------:R-:W-:Y:S01]  /*38040*/  IMAD.U32 R7, RZ, RZ, UR8 ;  /* 0x00000008ff077e24 */ /* 0x000fe2000f8e00ff */
[----:B------:R-:W-:-:S13]  /*38050*/  ISETP.LT.OR P0, PT, R29, 0x6a, !P3 ;  /* 0x0000006a1d00780c */ /* 0x000fda0005f01670 */
[----:B------:R-:W-:-:S04]  /*38060*/  @!P0 IADD3 R89, P6, P5, R89, UR10, R24 ;  /* 0x0000000a59598c10 */ /* 0x000fc8000fdde018 */
[----:B------:R-:W-:Y:S02]  /*38070*/  @!P0 IADD3.X R85, R85, UR9, R30, P6, P5 ;  /* 0x0000000955558c10 */ /* 0x000fe4000b7ea41e */
[----:B------:R-:W-:-:S04]  /*38080*/  @!P4 IADD3 R84, P6, P5, R7, UR10, R24 ;  /* 0x0000000a0754cc10 */ /* 0x000fc8000fdde018 */
[----:B------:R-:W-:Y:S02]  /*38090*/  @!P4 IADD3.X R83, R83, UR9, R30, P6, P5 ;  /* 0x000000095353cc10 */ /* 0x000fe4000b7ea41e */
[----:B------:R-:W-:-:S04]  /*380a0*/  ISETP.LT.OR P5, PT, R29, 0x72, !P3 ;  /* 0x000000721d00780c */ /* 0x000fc80005fa1670 */
[----:B------:R-:W-:-:S09]  /*380b0*/  P2R R97, PR, RZ, 0x20 ;  /* 0x00000020ff617803 */ /* 0x000fd20000000000 */
[----:B------:R-:W-:-:S04]  /*380c0*/  @!P5 IADD3 R82, P0, P6, R7, UR10, R24 ;  /* 0x0000000a0752dc10 */ /* 0x000fc8000fe1e018 */
[----:B------:R-:W-:Y:S02]  /*380d0*/  @!P5 IADD3.X R81, R81, UR9, R30, P0, P6 ;  /* 0x000000095151dc10 */ /* 0x000fe400087ec41e */
[----:B------:R-:W-:Y:S02]  /*380e0*/  @!P1 IADD3 R76, P0, P6, R7, UR10, R24 ;  /* 0x0000000a074c9c10 */ /* 0x000fe4000fe1e018 */
[----:B------:R-:W-:Y:S02]  /*380f0*/  LOP3.LUT P5, RZ, R2, 0x400, RZ, 0xc0, !PT ;  /* 0x0000040002ff7812 */ /* 0x000fe400078ac0ff */
[----:B------:R-:W-:Y:S02]  /*38100*/  @!P1 IADD3.X R68, R101, UR9, R30, P0, P6 ;  /* 0x0000000965449c10 */ /* 0x000fe400087ec41e */
[----:B------:R-:W-:-:S04]  /*38110*/  ISETP.LT.OR P0, PT, R29, 0x7a, !P3 ;  /* 0x0000007a1d00780c */ /* 0x000fc80005f01670 */
[----:B------:R-:W-:-:S09]  /*38120*/  P2R R74, PR, RZ, 0x1 ;  /* 0x00000001ff4a7803 */ /* 0x000fd20000000000 */
[----:B------:R-:W-:-:S04]  /*38130*/  @!P0 IADD3 R66, P4, P6, R7, UR10, R24 ;  /* 0x0000000a07428c10 */ /* 0x000fc8000fe9e018 */
[----:B------:R-:W-:Y:S01]  /*38140*/  @!P0 IADD3.X R64, R101, UR9, R30, P4, P6 ;  /* 0x0000000965408c10 */ /* 0x000fe2000a7ec41e */
[----:B--2---:R-:W-:Y:S01]  /*38150*/  FMUL R101, R103, UR39 ;  /* 0x0000002767657c20 */ /* 0x004fe20008400000 */
[----:B------:R-:W-:-:S04]  /*38160*/  LOP3.LUT P0, RZ, R0, 0x10000, RZ, 0xc0, !PT ;  /* 0x0001000000ff7812 */ /* 0x000fc8000780c0ff */
[----:B------:R-:W-:-:S13]  /*38170*/  ISETP.LT.OR P6, PT, R29, 0x61, !P0 ;  /* 0x000000611d00780c */ /* 0x000fda00047c1670 */
[----:B------:R-:W0:Y:S01]  /*38180*/  @!P6 LDC.64 R6, c[0x0][0x5c0] ;  /* 0x00017000ff06eb82 */ /* 0x000e220000000a00 */
[----:B------:R-:W-:Y:S01]  /*38190*/  F2FP.SATFINITE.E4M3.F32.PACK_AB_MERGE_C R103, RZ, R101, RZ ;  /* 0x00000065ff67723e */ /* 0x000fe200048070ff */
[----:B---3--:R-:W-:-:S05]  /*381a0*/  FMUL R101, R105, UR39 ;  /* 0x0000002769657c20 */ /* 0x008fca0008400000 */
[----:B------:R-:W-:Y:S01]  /*381b0*/  F2FP.SATFINITE.E4M3.F32.PACK_AB_MERGE_C R105, RZ, R101, RZ ;  /* 0x00000065ff69723e */ /* 0x000fe200048070ff */
[----:B----4-:R-:W-:-:S05]  /*381c0*/  FMUL R101, R107, UR39 ;  /* 0x000000276b657c20 */ /* 0x010fca0008400000 */
[----:B------:R-:W-:Y:S01]  /*381d0*/  F2FP.SATFINITE.E4M3.F32.PACK_AB_MERGE_C R107, RZ, R101, RZ ;  /* 0x00000065ff6b723e */ /* 0x000fe200048070ff */
[----:B-----5:R-:W-:Y:S02]  /*381e0*/  FMUL R101, R106, UR39 ;  /* 0x000000276a657c20 */ /* 0x020fe40008400000 */
[----:B------:R-:W2:Y:S01]  /*381f0*/  LDL.LU R106, [R1+0x488] ;  /* 0x00048800016a7983 */ /* 0x000ea20000300800 */
[----:B0-----:R-:W-:-:S05]  /*38200*/  @!P6 IADD3 R6, P1, R24, R6, RZ ;  /* 0x000000061806e210 */ /* 0x001fca0007f3e0ff */
[----:B------:R-:W-:Y:S01]  /*38210*/  @!P6 IMAD.X R7, R30, 0x1, R7, P1 ;  /* 0x000000011e07e824 */ /* 0x000fe200008e0607 */
[----:B------:R-:W-:-:S04]  /*38220*/  LOP3.LUT P1, RZ, R2, 0x200, RZ, 0xc0, !PT ;  /* 0x0000020002ff7812 */ /* 0x000fc8000782c0ff */
[----:B------:R0:W-:Y:S02]  /*38230*/  @!P6 STG.E.U8 desc[UR44][R6.64+0x60], R103 ;  /* 0x000060670600e986 */ /* 0x0001e4000c10112c */
[----:B0-----:R-:W-:Y:S01]  /*38240*/  F2FP.SATFINITE.E4M3.F32.PACK_AB_MERGE_C R103, RZ, R101, RZ ;  /* 0x00000065ff67723e */ /* 0x001fe200048070ff */
[----:B------:R-:W-:Y:S02]  /*38250*/  FMUL R101, R102, UR39 ;  /* 0x0000002766657c20 */ /* 0x000fe40008400000 */
[----:B------:R-:W3:Y:S01]  /*38260*/  LDL.LU R102, [R1+0x48c] ;  /* 0x00048c0001667983 */ /* 0x000ee20000300800 */
[----:B------:R-:W-:-:S13]  /*38270*/  ISETP.LT.OR P6, PT, R29, 0x62, !P0 ;  /* 0x000000621d00780c */ /* 0x000fda00047c1670 */
[----:B------:R-:W0:Y:S02]  /*38280*/  @!P6 LDC.64 R6, c[0x0][0x5c0] ;  /* 0x00017000ff06eb82 */ /* 0x000e240000000a00 */
[----:B0-----:R-:W-:-:S05]  /*38290*/  @!P6 IADD3 R6, P3, R24, R6, RZ ;  /* 0x000000061806e210 */ /* 0x001fca0007f7e0ff */
[----:B------:R-:W-:-:S05]  /*382a0*/  @!P6 IMAD.X R7, R30, 0x1, R7, P3 ;  /* 0x000000011e07e824 */ /* 0x000fca00018e0607 */
[----:B------:R0:W-:Y:S01]  /*382b0*/  @!P6 STG.E.U8 desc[UR44][R6.64+0x61], R105 ;  /* 0x000061690600e986 */ /* 0x0001e2000c10112c */
[----:B------:R-:W-:-:S13]  /*382c0*/  ISETP.LT.OR P6, PT, R29, 0x69, !P0 ;  /* 0x000000691d00780c */ /* 0x000fda00047c1670 */
[----:B0-----:R-:W0:Y:S01]  /*382d0*/  @!P6 LDC.64 R6, c[0x0][0x5c0] ;  /* 0x00017000ff06eb82 */ /* 0x001e220000000a00 */
[----:B------:R-:W-:Y:S04]  /*382e0*/  @!P5 STG.E.U8 desc[UR44][R18.64+0x60], R107 ;  /* 0x0000606b1200d986 */ /* 0x000fe8000c10112c */
[----:B------:R1:W-:Y:S01]  /*382f0*/  @!P2 STG.E.U8 desc[UR44][R16.64+0x61], R103 ;  /* 0x000061671000a986 */ /* 0x0003e2000c10112c */
[----:B------:R-:W-:Y:S02]  /*38300*/  F2FP.SATFINITE.E4M3.F32.PACK_AB_MERGE_C R101, RZ, R101, RZ ;  /* 0x00000065ff65723e */ /* 0x000fe400048070ff */
[----:B0-----:R-:W-:-:S05]  /*38310*/  @!P6 IADD3 R6, P2, R24, R6, RZ ;  /* 0x000000061806e210 */ /* 0x001fca0007f5e0ff */
[----:B------:R-:W-:-:S05]  /*38320*/  @!P6 IMAD.X R7, R30, 0x1, R7, P2 ;  /* 0x000000011e07e824 */ /* 0x000fca00010e0607 */
[----:B------:R0:W-:Y:S01]  /*38330*/  @!P6 STG.E.U8 desc[UR44][R6.64+0x68], R101 ;  /* 0x000068650600e986 */ /* 0x0001e2000c10112c */
[----:B------:R-:W-:Y:S01]  /*38340*/  ISETP.LT.OR P6, PT, R29, 0x6a, !P0 ;  /* 0x0000006a1d00780c */ /* 0x000fe200047c1670 */
[----:B-1----:R-:W-:-:S12]  /*38350*/  FMUL R16, R110, UR39 ;  /* 0x000000276e107c20 */ /* 0x002fd80008400000 */
[----:B0-----:R-:W0:Y:S01]  /*38360*/  @!P6 LDC.64 R6, c[0x0][0x5c0] ;  /* 0x00017000ff06eb82 */ /* 0x001e220000000a00 */
[----:B------:R-:W-:Y:S01]  /*38370*/  F2FP.SATFINITE.E4M3.F32.PACK_AB_MERGE_C R17, RZ, R16, RZ ;  /* 0x00000010ff11723e */ /* 0x000fe200048070ff */
[----:B------:R-:W-:Y:S02]  /*38380*/  FMUL R16, R104, UR39 ;  /* 0x0000002768107c20 */ /* 0x000fe40008400000 */
[----:B------:R-:W4:Y:S03]  /*38390*/  LDL.LU R104, [R1+0x490] ;  /* 0x0004900001687983 */ /* 0x000f260000300800 */
[----:B------:R-:W-:Y:S01]  /*383a0*/  F2FP.SATFINITE.E4M3.F32.PACK_AB_MERGE_C R19, RZ, R16, RZ ;  /* 0x00000010ff13723e */ /* 0x000fe200048070ff */
[----:B------:R-:W-:Y:S02]  /*383b0*/  FMUL R16, R109, UR39 ;  /* 0x000000276d107c20 */ /* 0x000fe40008400000 */
[----:B------:R-:W5:Y:S03]  /*383c0*/  LDL.LU R109, [R1+0x494] ;  /* 0x00049400016d7983 */ /* 0x000f660000300800 */
[----:B------:R-:W-:Y:S01]  /*383d0*/  F2FP.SATFINITE.E4M3.F32.PACK_AB_MERGE_C R101, RZ, R16, RZ ;  /* 0x00000010ff65723e */ /* 0x000fe200048070ff */
[----:B------:R-:W-:Y:S01]  /*383e0*/  FMUL R16, R108, UR39 ;  /* 0x000000276c107c20 */ /* 0x000fe20008400000 */
[----:B------:R-:W5:Y:S04]  /*383f0*/  LDL.LU R110, [R1+0x498] ;  /* 0x00049800016e7983 */ /* 0x000f680000300800 */
[----:B------:R-:W5:Y:S01]  /*38400*/  LDL.LU R108, [R1+0x49c] ;  /* 0x00049c00016c7983 */ /* 0x000f620000300800 */
[----:B0-----:R-:W-:-:S05]  /*38410*/  @!P6 IADD3 R6, P2, R24, R6, RZ ;  /* 0x000000061806e210 */ /* 0x001fca0007f5e0ff */
[----:B------:R-:W-:-:S05]  /*38420*/  @!P6 IMAD.X R7, R30, 0x1, R7, P2 ;  /* 0x000000011e07e824 */ /* 0x000fca00010e0607 */
[----:B------:R0:W-:Y:S04]  /*38430*/  @!P6 STG.E.U8 desc[UR44][R6.64+0x69], R17 ;  /* 0x000069110600e986 */ /* 0x0001e8000c10112c */
[----:B------:R1:W-:Y:S01]  /*38440*/  @!P1 STG.E.U8 desc[UR44][R32.64+0x68], R19 ;  /* 0x0000681320009986 */ /* 0x0003e2000c10112c */
[----:B0-----:R-:W-:Y:S01]  /*38450*/  F2FP.SATFINITE.E4M3.F32.PACK_AB_MERGE_C R17, RZ, R16, RZ ;  /* 0x00000010ff11723e */ /* 0x001fe200048070ff */
[----:B--2---:R-:W-:-:S05]  /*38460*/  FMUL R16, R106, UR39 ;  /* 0x000000276a107c20 */ /* 0x004fca0008400000 */
[----:B-1----:R-:W-:Y:S01]  /*38470*/  F2FP.SATFINITE.E4M3.F32.PACK_AB_MERGE_C R19, RZ, R16, RZ ;  /* 0x00000010ff13723e */ /* 0x002fe200048070ff */
[----:B---3--:R-:W-:Y:S02]  /*38480*/  FMUL R16, R102, UR39 ;  /* 0x0000002766107c20 */ /* 0x008fe40008400000 */
[----:B------:R-:W2:Y:S01]  /*38490*/  LDL.LU R102, [R1+0x4a0] ;  /* 0x0004a00001667983 */ /* 0x000ea20000300800 */
[----:B------:R-:W-:Y:S02]  /*384a0*/  ISETP.LT.OR P6, PT, R29, 0x71, !P0 ;  /* 0x000000711d00780c */ /* 0x000fe400047c1670 */
[----:B------:R-:W-:Y:S01]  /*384b0*/  LOP3.LUT P4, RZ, R2, 0x20, RZ, 0xc0, !PT ;  /* 0x0000002002ff7812 */ /* 0x000fe2000788c0ff */
[----:B------:R-:W3:Y:S10]  /*384c0*/  LDL.LU R106, [R1+0x4a4] ;  /* 0x0004a400016a7983 */ /* 0x000ef40000300800 */
[----:B------:R-:W0:Y:S02]  /*384d0*/  @!P6 LDC.64 R6, c[0x0][0x5c0] ;  /* 0x00017000ff06eb82 */ /* 0x000e240000000a00 */
[----:B------:R-:W-:Y:S01]  /*384e0*/  @!P4 STG.E.U8 desc[UR44][R22.64+0x69], R101 ;  /* 0x000069651600c986 */ /* 0x000fe2000c10112c */
[----:B0-----:R-:W-:-:S05]  /*384f0*/  @!P6 IADD3 R6, P1, R24, R6, RZ ;  /* 0x000000061806e210 */ /* 0x001fca0007f3e0ff */
[----:B------:R-:W-:-:S05]  /*38500*/  @!P6 IMAD.X R7, R30, 0x1, R7, P1 ;  /* 0x000000011e07e824 */ /* 0x000fca00008e0607 */
[----:B------:R0:W-:Y:S01]  /*38510*/  @!P6 STG.E.U8 desc[UR44][R6.64+0x70], R17 ;  /* 0x000070110600e986 */ /* 0x0001e2000c10112c */
[----:B------:R-:W-:-:S13]  /*38520*/  ISETP.LT.OR P6, PT, R29, 0x72, !P0 ;  /* 0x000000721d00780c */ /* 0x000fda00047c1670 */
[----:B0-----:R-:W0:Y:S01]  /*38530*/  @!P6 LDC.64 R6, c[0x0][0x5c0] ;  /* 0x00017000ff06eb82 */ /* 0x001e220000000a00 */
[----:B------:R-:W-:Y:S02]  /*38540*/  F2FP.SATFINITE.E4M3.F32.PACK_AB_MERGE_C R23, RZ, R16, RZ ;  /* 0x00000010ff17723e */ /* 0x000fe400048070ff */
[C---:B------:R-:W-:Y:S02]  /*38550*/  LOP3.LUT P5, RZ, R2.reuse, 0x100, RZ, 0xc0, !PT ;  /* 0x0000010002ff7812 */ /* 0x040fe400078ac0ff */
[----:B------:R-:W-:Y:S02]  /*38560*/  LOP3.LUT P2, RZ, R2, 0x10, RZ, 0xc0, !PT ;  /* 0x0000001002ff7812 */ /* 0x000fe4000784c0ff */
[----:B0-----:R-:W-:-:S05]  /*38570*/  @!P6 IADD3 R6, P1, R24, R6, RZ ;  /* 0x000000061806e210 */ /* 0x001fca0007f3e0ff */
[----:B------:R-:W-:Y:S02]  /*38580*/  @!P6 IMAD.X R7, R30, 0x1, R7, P1 ;  /* 0x000000011e07e824 */ /* 0x000fe400008e0607 */
[----:B----4-:R-:W-:Y:S02]  /*38590*/  FMUL R16, R104, UR39 ;  /* 0x0000002768107c20 */ /* 0x010fe40008400000 */
[----:B------:R-:W4:Y:S03]  /*385a0*/  LDL.LU R104, [R1+0x4a8] ;  /* 0x0004a80001687983 */ /* 0x000f260000300800 */
[----:B------:R-:W-:Y:S01]  /*385b0*/  F2FP.SATFINITE.E4M3.F32.PACK_AB_MERGE_C R17, RZ, R16, RZ ;  /* 0x00000010ff11723e */ /* 0x000fe200048070ff */
[----:B-----5:R-:W-:Y:S01]  /*385c0*/  FMUL R16, R109, UR39 ;  /* 0x000000276d107c20 */ /* 0x020fe20008400000 */
[----:B------:R0:W-:Y:S04]  /*385d0*/  @!P6 STG.E.U8 desc[UR44][R6.64+0x71], R19 ;  /* 0x000071130600e986 */ /* 0x0001e8000c10112c */
[----:B------:R-:W5:Y:S04]  /*385e0*/  LDL.LU R109, [R1+0x4ac] ;  /* 0x0004ac00016d7983 */ /* 0x000f680000300800 */
[----:B------:R-:W-:Y:S01]  /*385f0*/  @!P5 STG.E.U8 desc[UR44][R42.64+0x70], R23 ;  /* 0x000070172a00d986 */ /* 0x000fe2000c10112c */
[----:B0-----:R-:W-:Y:S01]  /*38600*/  F2FP.SATFINITE.E4M3.F32.PACK_AB_MERGE_C R19, RZ, R16, RZ ;  /* 0x00000010ff13723e */ /* 0x001fe200048070ff */
[----:B------:R-:W-:-:S02]  /*38610*/  FMUL R16, R110, UR39 ;  /* 0x000000276e107c20 */ /* 0x000fc40008400000 */
[----:B------:R0:W-:Y:S03]  /*38620*/  @!P2 STG.E.U8 desc[UR44][R38.64+0x71], R17 ;  /* 0x000071112600a986 */ /* 0x0001e6000c10112c */
[----:B0-----:R-:W-:Y:S01]  /*38630*/  F2FP.SATFINITE.E4M3.F32.PACK_AB_MERGE_C R17, RZ, R16, RZ ;  /* 0x00000010ff11723e */ /* 0x001fe200048070ff */
[----:B------:R-:W-:Y:S02]  /*38640*/  FMUL R16, R108, UR39 ;  /* 0x000000276c107c20 */ /* 0x000fe40008400000 */
[----:B------:R-:W5:Y:S03]  /*38650*/  LDL.LU R108, [R1+0x4b0] ;  /* 0x0004b000016c7983 */ /* 0x000f660000300800 */
[----:B------:R-:W-:Y:S01]  /*38660*/  F2FP.SATFINITE.E4M3.F32.PACK_AB_MERGE_C R23, RZ, R16, RZ ;  /* 0x00000010ff17723e */ /* 0x000fe200048070ff */
[----:B--2---:R-:W-:-:S02]  /*38670*/  FMUL R16, R102, UR39 ;  /* 0x0000002766107c20 */ /* 0x004fc40008400000 */
[----:B------:R-:W2:Y:S01]  /*38680*/  LDL.LU R102, [R1+0x4b4] ;  /* 0x0004b40001667983 */ /* 0x000ea20000300800 */
[----:B------:R-:W-:-:S13]  /*38690*/  ISETP.LT.OR P6, PT, R29, 0x79, !P0 ;  /* 0x000000791d00780c */ /* 0x000fda00047c1670 */
[----:B------:R-:W0:Y:S01]  /*386a0*/  @!P6 LDC.64 R6, c[0x0][0x5c0] ;  /* 0x00017000ff06eb82 */ /* 0x000e220000000a00 */
[----:B------:R-:W-:-:S04]  /*386b0*/  LOP3.LUT P3, RZ, R2, 0x80, RZ, 0xc0, !PT ;  /* 0x0000008002ff7812 */ /* 0x000fc8000786c0ff */
[----:B------:R-:W-:Y:S02]  /*386c0*/  P2R R18, PR, RZ, 0x8 ;  /* 0x00000008ff127803 */ /* 0x000fe40000000000 */
[----:B0-----:R-:W-:-:S05]  /*386d0*/  @!P6 IADD3 R6, P3, R24, R6, RZ ;  /* 0x000000061806e210 */ /* 0x001fca0007f7e0ff */
[----:B------:R-:W-:-:S05]  /*386e0*/  @!P6 IMAD.X R7, R30, 0x1, R7, P3 ;  /* 0x000000011e07e824 */ /* 0x000fca00018e0607 */
[----:B------:R0:W-:Y:S01]  /*386f0*/  @!P6 STG.E.U8 desc[UR44][R6.64+0x78], R19 ;  /* 0x000078130600e986 */ /* 0x0001e2000c10112c */
[----:B------:R-:W-:-:S13]  /*38700*/  ISETP.LT.OR P6, PT, R29, 0x7a, !P0 ;  /* 0x0000007a1d00780c */ /* 0x000fda00047c1670 */
[----:B0-----:R-:W0:Y:S01]  /*38710*/  @!P6 LDC.64 R6, c[0x0][0x5c0] ;  /* 0x00017000ff06eb82 */ /* 0x001e220000000a00 */
[----:B------:R-:W-:Y:S01]  /*38720*/  F2FP.SATFINITE.E4M3.F32.PACK_AB_MERGE_C R19, RZ, R16, RZ ;  /* 0x00000010ff13723e */ /* 0x000fe200048070ff */
[----:B---3--:R-:W-:Y:S02]  /*38730*/  FMUL R16, R106, UR39 ;  /* 0x000000276a107c20 */ /* 0x008fe40008400000 */
[----:B------:R-:W3:Y:S03]  /*38740*/  LDL.LU R106, [R1+0x4b8] ;  /* 0x0004b800016a7983 */ /* 0x000ee60000300800 */
[----:B------:R-:W-:Y:S02]  /*38750*/  F2FP.SATFINITE.E4M3.F32.PACK_AB_MERGE_C R33, RZ, R16, RZ ;  /* 0x00000010ff21723e */ /* 0x000fe400048070ff */
[----:B------:R-:W-:Y:S02]  /*38760*/  ISETP.NE.AND P3, PT, R18, RZ, PT ;  /* 0x000000ff1200720c */ /* 0x000fe40003f65270 */
[----:B------:R-:W-:-:S02]  /*38770*/  LOP3.LUT P4, RZ, R2, 0x8, RZ, 0xc0, !PT ;  /* 0x0000000802ff7812 */ /* 0x000fc4000788c0ff */
[C---:B------:R-:W-:Y:S02]  /*38780*/  LOP3.LUT P1, RZ, R2.reuse, 0x4, RZ, 0xc0, !PT ;  /* 0x0000000402ff7812 */ /* 0x040fe4000782c0ff */
[----:B------:R-:W-:Y:S02]  /*38790*/  LOP3.LUT P5, RZ, R2, 0x2, RZ, 0xc0, !PT ;  /* 0x0000000202ff7812 */ /* 0x000fe400078ac0ff */
[----:B0-----:R-:W-:-:S05]  /*387a0*/  @!P6 IADD3 R6, P0, R24, R6, RZ ;  /* 0x000000061806e210 */ /* 0x001fca0007f1e0ff */
[----:B------:R-:W-:Y:S02]  /*387b0*/  @!P6 IMAD.X R7, R30, 0x1, R7, P0 ;  /* 0x000000011e07e824 */ /* 0x000fe400000e0607 */
[----:B----4-:R-:W-:Y:S02]  /*387c0*/  FMUL R16, R104, UR39 ;  /* 0x0000002768107c20 */ /* 0x010fe40008400000 */
[----:B------:R-:W4:Y:S04]  /*387d0*/  LDL.LU R104, [R1+0x4bc] ;  /* 0x0004bc0001687983 */ /* 0x000f280000300800 */
[----:B------:R0:W-:Y:S04]  /*387e0*/  @!P6 STG.E.U8 desc[UR44][R6.64+0x79], R17 ;  /* 0x000079110600e986 */ /* 0x0001e8000c10112c */
[----:B------:R-:W-:Y:S01]  /*387f0*/  @!P3 STG.E.U8 desc[UR44][R52.64+0x78], R23 ;  /* 0x000078173400b986 */ /* 0x000fe2000c10112c */
[----:B0-----:R-:W-:Y:S01]  /*38800*/  F2FP.SATFINITE.E4M3.F32.PACK_AB_MERGE_C R17, RZ, R16, RZ ;  /* 0x00000010ff11723e */ /* 0x001fe200048070ff */
[----:B-----5:R-:W-:-:S02]  /*38810*/  FMUL R16, R109, UR39 ;  /* 0x000000276d107c20 */ /* 0x020fc40008400000 */
[----:B------:R-:W5:Y:S04]  /*38820*/  LDL.LU R109, [R1+0x4c0] ;  /* 0x0004c000016d7983 */ /* 0x000f680000300800 */
[----:B------:R0:W-:Y:S04]  /*38830*/  @!P4 STG.E.U8 desc[UR44][R46.64+0x79], R19 ;  /* 0x000079132e00c986 */ /* 0x0001e8000c10112c */
[----:B------:R-:W-:Y:S01]  /*38840*/  @!P1 STG.E.U8 desc[UR44][R40.64+0x60], R33 ;  /* 0x0000602128009986 */ /* 0x000fe2000c10112c */
[----:B0-----:R-:W-:Y:S01]  /*38850*/  F2FP.SATFINITE.E4M3.F32.PACK_AB_MERGE_C R19, RZ, R16, RZ ;  /* 0x00000010ff13723e */ /* 0x001fe200048070ff */
[----:B------:R-:W-:-:S02]  /*38860*/  FMUL R16, R108, UR39 ;  /* 0x000000276c107c20 */ /* 0x000fc40008400000 */
[----:B------:R-:W5:Y:S04]  /*38870*/  LDL.LU R108, [R1+0x4c4] ;  /* 0x0004c400016c7983 */ /* 0x000f680000300800 */
[----:B------:R0:W-:Y:S02]  /*38880*/  @!P5 STG.E.U8 desc[UR44][R36.64+0x61], R17 ;  /* 0x000061112400d986 */ /* 0x0001e4000c10112c */
[----:B0-----:R-:W-:Y:S01]  /*38890*/  F2FP.SATFINITE.E4M3.F32.PACK_AB_MERGE_C R17, RZ, R16, RZ ;  /* 0x00000010ff11723e */ /* 0x001fe200048070ff */
[----:B--2---:R-:W-:Y:S02]  /*388a0*/  FMUL R16, R102, UR39 ;  /* 0x0000002766107c20 */ /* 0x004fe40008400000 */
[----:B------:R-:W2:Y:S01]  /*388b0*/  LDL.LU R102, [R1+0x4c8] ;  /* 0x0004c80001667983 */ /* 0x000ea20000300800 */
[----:B------:R-:W-:-:S13]  /*388c0*/  LOP3.LUT P2, RZ, R0, 0x4000, RZ, 0xc0, !PT ;  /* 0x0000400000ff7812 */ /* 0x000fda000784c0ff */
[----:B------:R-:W0:Y:S01]  /*388d0*/  @!P2 LDC.64 R6, c[0x0][0x5c0] ;  /* 0x00017000ff06ab82 */ /* 0x000e220000000a00 */
[----:B------:R-:W-:-:S04]  /*388e0*/  LOP3.LUT P0, RZ, R2, 0x1, RZ, 0xc0, !PT ;  /* 0x0000000102ff7812 */ /* 0x000fc8000780c0ff */
[----:B------:R-:W-:Y:S02]  /*388f0*/  P2R R18, PR, RZ, 0x1 ;  /* 0x00000001ff127803 */ /* 0x000fe40000000000 */
[----:B------:R-:W-:Y:S02]  /*38900*/  LOP3.LUT P0, RZ, R0, 0x2000, RZ, 0xc0, !PT ;  /* 0x0000200000ff7812 */ /* 0x000fe4000780c0ff */
[----:B0-----:R-:W-:-:S05]  /*38910*/  @!P2 IADD3 R6, P6, R77, R6, RZ ;  /* 0x000000064d06a210 */ /* 0x001fca0007fde0ff */
[----:B------:R-:W-:-:S05]  /*38920*/  @!P2 IMAD.X R7, R75, 0x1, R7, P6 ;  /* 0x000000014b07a824 */ /* 0x000fca00030e0607 */
[----:B------:R0:W-:Y:S02]  /*38930*/  @!P2 STG.E.U8 desc[UR44][R6.64+0x60], R19 ;  /* 0x000060130600a986 */ /* 0x0001e4000c10112c */
[----:B0-----:R-:W0:Y:S01]  /*38940*/  @!P0 LDC.64 R6, c[0x0][0x5c0] ;  /* 0x00017000ff068b82 */ /* 0x001e220000000a00 */
[----:B------:R-:W-:Y:S01]  /*38950*/  F2FP.SATFINITE.E4M3.F32.PACK_AB_MERGE_C R23, RZ, R16, RZ ;  /* 0x00000010ff17723e */ /* 0x000fe200048070ff */
[----:B---3--:R-:W-:Y:S02]  /*38960*/  FMUL R16, R106, UR39 ;  /* 0x000000276a107c20 */ /* 0x008fe40008400000 */
[----:B------:R-:W3:Y:S03]  /*38970*/  LDL.LU R106, [R1+0x4cc] ;  /* 0x0004cc00016a7983 */ /* 0x000ee60000300800 */
[----:B------:R-:W-:Y:S02]  /*38980*/  F2FP.SATFINITE.E4M3.F32.PACK_AB_MERGE_C R19, RZ, R16, RZ ;  /* 0x00000010ff13723e */ /* 0x000fe400048070ff */
[----:B------:R-:W-:-:S02]  /*38990*/  LOP3.LUT P3, RZ, R0, 0x80000000, RZ, 0xc0, !PT ;  /* 0x8000000000ff7812 */ /* 0x000fc4000786c0ff */
[----:B0-----:R-:W-:-:S05]  /*389a0*/  @!P0 IADD3 R6, P6, R73, R6, RZ ;  /* 0x0000000649068210 */ /* 0x001fca0007fde0ff */
[----:B------:R-:W-:Y:S01]  /*389b0*/  @!P0 IMAD.X R7, R71, 0x1, R7, P6 ;  /* 0x0000000147078824 */ /* 0x000fe200030e0607 */
[----:B------:R-:W-:Y:S02]  /*389c0*/  LOP3.LUT P6, RZ, R0, 0x2000, RZ, 0xc0, !PT ;  /* 0x0000200000ff7812 */ /* 0x000fe400078cc0ff */
[----:B------:R-:W-:Y:S01]  /*389d0*/  ISETP.NE.AND P0, PT, R18, RZ, PT ;  /* 0x000000ff1200720c */ /* 0x000fe20003f05270 */
[----:B----4-:R-:W-:Y:S02]  /*389e0*/  FMUL R16, R104, UR39 ;  /* 0x0000002768107c20 */ /* 0x010fe40008400000 */
[----:B------:R-:W4:Y:S08]  /*389f0*/  LDL.LU R104, [R1+0x4d0] ;  /* 0x0004d00001687983 */ /* 0x000f300000300800 */
[----:B------:R0:W-:Y:S04]  /*38a00*/  @!P6 STG.E.U8 desc[UR44][R6.64+0x61], R17 ;  /* 0x000061110600e986 */ /* 0x0001e8000c10112c */
[----:B------:R-:W4:Y:S04]  /*38a10*/  LDL.LU R110, [R1+0x4d4] ;  /* 0x0004d400016e7983 */ /* 0x000f280000300800 */
[----:B------:R-:W-:Y:S01]  /*38a20*/  @!P0 STG.E.U8 desc[UR44][R50.64+0x68], R23 ;  /* 0x0000681732008986 */ /* 0x000fe2000c10112c */
[----:B0-----:R-:W-:Y:S01]  /*38a30*/  F2FP.SATFINITE.E4M3.F32.PACK_AB_MERGE_C R17, RZ, R16, RZ ;  /* 0x00000010ff11723e */ /* 0x001fe200048070ff */
[----:B-----5:R-:W-:-:S02]  /*38a40*/  FMUL R16, R109, UR39 ;  /* 0x000000276d107c20 */ /* 0x020fc40008400000 */
[----:B------:R0:W-:Y:S04]  /*38a50*/  @!P3 STG.E.U8 desc[UR44][R44.64+0x69], R19 ;  /* 0x000069132c00b986 */ /* 0x0001e8000c10112c */
[----:B------:R-:W5:Y:S01]  /*38a60*/  LDL.LU R109, [R1+0x4d8] ;  /* 0x0004d800016d7983 */ /* 0x000f620000300800 */
[----:B0-----:R-:W-:Y:S01]  /*38a70*/  F2FP.SATFINITE.E4M3.F32.PACK_AB_MERGE_C R19, RZ, R16, RZ ;  /* 0x00000010ff13723e */ /* 0x001fe200048070ff */
[----:B------:R-:W-:-:S05]  /*38a80*/  FMUL R16, R108, UR39 ;  /* 0x000000276c107c20 */ /* 0x000fca0008400000 */
[----:B------:R-:W-:Y:S01]  /*38a90*/  F2FP.SATFINITE.E4M3.F32.PACK_AB_MERGE_C R23, RZ, R16, RZ ;  /* 0x00000010ff17723e */ /* 0x000fe200048070ff */
[----:B--2---:R-:W-:Y:S02]  /*38aa0*/  FMUL R16, R102, UR39 ;  /* 0x0000002766107c20 */ /* 0x004fe40008400000 */
[----:B------:R-:W2:Y:S01]  /*38ab0*/  LDL.LU R102, [R1+0x4dc] ;  /* 0x0004dc0001667983 */ /* 0x000ea20000300800 */
[C---:B------:R-:W-:Y:S02]  /*38ac0*/  LOP3.LUT P4, RZ, R0.reuse, 0x800, RZ, 0xc0, !PT ;  /* 0x0000080000ff7812 */ /* 0x040fe4000788c0ff */
[----:B------:R-:W-:Y:S01]  /*38ad0*/  LOP3.LUT P1, RZ, R0, 0x40000000, RZ, 0xc0, !PT ;  /* 0x4000000000ff7812 */ /* 0x000fe2000782c0ff */
[----:B------:R-:W2:Y:S10]  /*38ae0*/  LDL.LU R108, [R1+0x4e0] ;  /* 0x0004e000016c7983 */ /* 0x000eb40000300800 */
[----:B------:R-:W0:Y:S01]  /*38af0*/  @!P4 LDC.64 R6, c[0x0][0x5c0] ;  /* 0x00017000ff06cb82 */ /* 0x000e220000000a00 */
[----:B------:R-:W-:-:S02]  /*38b00*/  P2R R22, PR, RZ, 0x2 ;  /* 0x00000002ff167803 */ /* 0x000fc40000000000 */
[----:B------:R-:W-:Y:S02]  /*38b10*/  LOP3.LUT P1, RZ, R0, 0x400, RZ, 0xc0, !PT ;  /* 0x0000040000ff7812 */ /* 0x000fe4000782c0ff */
[----:B0-----:R-:W-:-:S05]  /*38b20*/  @!P4 IADD3 R6, P6, R69, R6, RZ ;  /* 0x000000064506c210 */ /* 0x001fca0007fde0ff */
[----:B------:R-:W-:-:S05]  /*38b30*/  @!P4 IMAD.X R7, R67, 0x1, R7, P6 ;  /* 0x000000014307c824 */ /* 0x000fca00030e0607 */
[----:B------:R0:W-:Y:S02]  /*38b40*/  @!P4 STG.E.U8 desc[UR44][R6.64+0x68], R17 ;  /* 0x000068110600c986 */ /* 0x0001e4000c10112c */
[----:B0-----:R-:W0:Y:S01]  /*38b50*/  @!P1 LDC.64 R6, c[0x0][0x5c0] ;  /* 0x00017000ff069b82 */ /* 0x001e220000000a00 */
[----:B------:R-:W-:Y:S02]  /*38b60*/  LOP3.LUT P2, RZ, R0, 0x200, RZ, 0xc0, !PT ;  /* 0x0000020000ff7812 */ /* 0x000fe4000784c0ff */
[----:B------:R-:W-:Y:S01]  /*38b70*/  F2FP.SATFINITE.E4M3.F32.PACK_AB_MERGE_C R17, RZ, R16, RZ ;  /* 0x00000010ff11723e */ /* 0x000fe200048070ff */
[----:B---3--:R-:W-:Y:S02]  /*38b80*/  FMUL R16, R106, UR39 ;  /* 0x000000276a107c20 */ /* 0x008fe40008400000 */
[----:B------:R-:W3:Y:S01]  /*38b90*/  LDL.LU R106, [R1+0x4e4] ;  /* 0x0004e400016a7983 */ /* 0x000ee20000300800 */
[----:B0-----:R-:W-:-:S05]  /*38ba0*/  @!P1 IADD3 R6, P6, R65, R6, RZ ;  /* 0x0000000641069210 */ /* 0x001fca0007fde0ff */
[----:B------:R-:W-:Y:S01]  /*38bb0*/  @!P1 IMAD.X R7, R63, 0x1, R7, P6 ;  /* 0x000000013f079824 */ /* 0x000fe200030e0607 */
[----:B------:R-:W-:Y:S02]  /*38bc0*/  LOP3.LUT P6, RZ, R0, 0x400, RZ, 0xc0, !PT ;  /* 0x0000040000ff7812 */ /* 0x000fe400078cc0ff */
[----:B------:R-:W-:-:S11]  /*38bd0*/  ISETP.NE.AND P1, PT, R22, RZ, PT ;  /* 0x000000ff1600720c */ /* 0x000fd60003f25270 */
[----:B------:R0:W-:Y:S01]  /*38be0*/  @!P6 STG.E.U8 desc[UR44][R6.64+0x69], R19 ;  /* 0x000069130600e986 */ /* 0x0001e2000c10112c */
[----:B------:R-:W-:Y:S01]  /*38bf0*/  LOP3.LUT P5, RZ, R0, 0x20000000, RZ, 0xc0, !PT ;  /* 0x2000000000ff7812 */ /* 0x000fe200078ac0ff */
[----:B0-----:R-:W0:Y:S01]  /*38c00*/  @!P2 LDC.64 R6, c[0x0][0x5c0] ;  /* 0x00017000ff06ab82 */ /* 0x001e220000000a00 */
[----:B------:R-:W-:Y:S01]  /*38c10*/  F2FP.SATFINITE.E4M3.F32.PACK_AB_MERGE_C R19, RZ, R16, RZ ;  /* 0x00000010ff13723e */ /* 0x000fe200048070ff */
[----:B----4-:R-:W-:Y:S02]  /*38c20*/  FMUL R16, R104, UR39 ;  /* 0x0000002768107c20 */ /* 0x010fe40008400000 */
[----:B------:R-:W4:Y:S04]  /*38c30*/  LDL.LU R104, [R1+0x4e8] ;  /* 0x0004e80001687983 */ /* 0x000f280000300800 */
[----:B------:R-:W-:Y:S04]  /*38c40*/  @!P1 STG.E.U8 desc[UR44][R56.64+0x70], R23 ;  /* 0x0000701738009986 */ /* 0x000fe8000c10112c */
[----:B------:R1:W-:Y:S02]  /*38c50*/  @!P5 STG.E.U8 desc[UR44][R54.64+0x71], R17 ;  /* 0x000071113600d986 */ /* 0x0003e4000c10112c */
[----:B-1----:R-:W-:Y:S01]  /*38c60*/  F2FP.SATFINITE.E4M3.F32.PACK_AB_MERGE_C R17, RZ, R16, RZ ;  /* 0x00000010ff11723e */ /* 0x002fe200048070ff */
[----:B------:R-:W-:Y:S01]  /*38c70*/  FMUL R16, R110, UR39 ;  /* 0x000000276e107c20 */ /* 0x000fe20008400000 */
[----:B0-----:R-:W-:-:S04]  /*38c80*/  @!P2 IADD3 R6, P6, R31, R6, RZ ;  /* 0x000000061f06a210 */ /* 0x001fc80007fde0ff */
[----:B------:R-:W-:Y:S01]  /*38c90*/  F2FP.SATFINITE.E4M3.F32.PACK_AB_MERGE_C R23, RZ, R16, RZ ;  /* 0x00000010ff17723e */ /* 0x000fe200048070ff */
[----:B------:R-:W-:Y:S02]  /*38ca0*/  @!P2 IMAD.X R7, R28, 0x1, R7, P6 ;  /* 0x000000011c07a824 */ /* 0x000fe400030e0607 */
[----:B-----5:R-:W-:Y:S02]  /*38cb0*/  FMUL R16, R109, UR39 ;  /* 0x000000276d107c20 */ /* 0x020fe40008400000 */
[----:B------:R-:W5:Y:S04]  /*38cc0*/  LDL.LU R109, [R1+0x4ec] ;  /* 0x0004ec00016d7983 */ /* 0x000f680000300800 */
[----:B------:R0:W-:Y:S02]  /*38cd0*/  @!P2 STG.E.U8 desc[UR44][R6.64+0x70], R19 ;  /* 0x000070130600a986 */ /* 0x0001e4000c10112c */
[----:B0-----:R-:W-:Y:S01]  /*38ce0*/  F2FP.SATFINITE.E4M3.F32.PACK_AB_MERGE_C R19, RZ, R16, RZ ;  /* 0x00000010ff13723e */ /* 0x001fe200048070ff */
[----:B--2---:R-:W-:-:S02]  /*38cf0*/  FMUL R16, R102, UR39 ;  /* 0x0000002766107c20 */ /* 0x004fc40008400000 */
[----:B------:R-:W2:Y:S01]  /*38d00*/  LDL.LU R102, [R1+0x4f0] ;  /* 0x0004f00001667983 */ /* 0x000ea20000300800 */
        /* <DEDUP_REMOVED lines=12> */
[----:B------:R-:W-:Y:S02]  /*38dd0*/  FMUL R16, R108, UR39 ;  /* 0x000000276c107c20 */ /* 0x000fe40008400000 */
[----:B------:R-:W2:Y:S04]  /*38de0*/  LDL.LU R108, [R1+0x4f4] ;  /* 0x0004f400016c7983 */ /* 0x000ea80000300800 */
[----:B------:R1:W-:Y:S01]  /*38df0*/  @!P4 STG.E.U8 desc[UR44][R58.64+0x79], R19 ;  /* 0x000079133a00c986 */ /* 0x0003e2000c10112c */
[----:B0-----:R-:W-:-:S05]  /*38e00*/  @!P3 IADD3 R6, P6, R70, R6, RZ ;  /* 0x000000064606b210 */ /* 0x001fca0007fde0ff */
[----:B------:R-:W-:Y:S01]  /*38e10*/  @!P3 IMAD.X R7, R79, 0x1, R7, P6 ;  /* 0x000000014f07b824 */ /* 0x000fe200030e0607 */
[----:B-1----:R-:W-:Y:S01]  /*38e20*/  F2FP.SATFINITE.E4M3.F32.PACK_AB_MERGE_C R19, RZ, R16, RZ ;  /* 0x00000010ff13723e */ /* 0x002fe200048070ff */
[----:B---3--:R-:W-:Y:S02]  /*38e30*/  FMUL R16, R106, UR39 ;  /* 0x000000276a107c20 */ /* 0x008fe40008400000 */
[----:B------:R-:W3:Y:S04]  /*38e40*/  LDL.LU R106, [R1+0x4f8] ;  /* 0x0004f800016a7983 */ /* 0x000ee80000300800 */
[----:B------:R0:W-:Y:S01]  /*38e50*/  @!P3 STG.E.U8 desc[UR44][R6.64+0x78], R17 ;  /* 0x000078110600b986 */ /* 0x0001e2000c10112c */
[----:B------:R-:W-:Y:S01]  /*38e60*/  F2FP.SATFINITE.E4M3.F32.PACK_AB_MERGE_C R23, RZ, R16, RZ ;  /* 0x00000010ff17723e */ /* 0x000fe200048070ff */
[----:B0-----:R-:W0:Y:S01]  /*38e70*/  @!P1 LDC.64 R6, c[0x0][0x5c0] ;  /* 0x00017000ff069b82 */ /* 0x001e220000000a00 */
[----:B----4-:R-:W-:-:S02]  /*38e80*/  FMUL R16, R104, UR39 ;  /* 0x0000002768107c20 */ /* 0x010fc40008400000 */
[----:B------:R-:W4:Y:S04]  /*38e90*/  LDL.LU R104, [R1+0x4fc] ;  /* 0x0004fc0001687983 */ /* 0x000f280000300800 */
[----:B------:R-:W4:Y:S01]  /*38ea0*/  LDL.LU R110, [R1+0x500] ;  /* 0x00050000016e7983 */ /* 0x000f220000300800 */
[----:B------:R-:W-:Y:S02]  /*38eb0*/  F2FP.SATFINITE.E4M3.F32.PACK_AB_MERGE_C R17, RZ, R16, RZ ;  /* 0x00000010ff11723e */ /* 0x000fe400048070ff */
[----:B0-----:R-:W-:-:S05]  /*38ec0*/  @!P1 IADD3 R6, P6, R78, R6, RZ ;  /* 0x000000064e069210 */ /* 0x001fca0007fde0ff */
[----:B------:R-:W-:-:S05]  /*38ed0*/  @!P1 IMAD.X R7, R87, 0x1, R7, P6 ;  /* 0x0000000157079824 */ /* 0x000fca00030e0607 */
[----:B------:R0:W-:Y:S01]  /*38ee0*/  @!P1 STG.E.U8 desc[UR44][R6.64+0x79], R19 ;  /* 0x0000791306009986 */ /* 0x0001e2000c10112c */
[----:B-----5:R-:W-:-:S03]  /*38ef0*/  FMUL R16, R109, UR39 ;  /* 0x000000276d107c20 */ /* 0x020fc60008400000 */
[----:B------:R-:W5:Y:S02]  /*38f00*/  LDL.LU R109, [R1+0x504] ;  /* 0x00050400016d7983 */ /* 0x000f640000300800 */
[----:B0-----:R-:W-:Y:S01]  /*38f10*/  F2FP.SATFINITE.E4M3.F32.PACK_AB_MERGE_C R19, RZ, R16, RZ ;  /* 0x00000010ff13723e */ /* 0x001fe200048070ff */
[----:B--2---:R-:W-:Y:S02]  /*38f20*/  FMUL R16, R102, UR39 ;  /* 0x0000002766107c20 */ /* 0x004fe40008400000 */
[----:B------:R-:W2:Y:S01]  /*38f30*/  LDL.LU R102, [R1+0x508] ;  /* 0x0005080001667983 */ /* 0x000ea20000300800 */
[----:B------:R-:W-:Y:S02]  /*38f40*/  LOP3.LUT P5, RZ, R0, 0x4000000, RZ, 0xc0, !PT ;  /* 0x0400000000ff7812 */ /* 0x000fe400078ac0ff */
[----:B------:R-:W-:-:S11]  /*38f50*/  ISETP.NE.AND P3, PT, R80, RZ, PT ;  /* 0x000000ff5000720c */ /* 0x000fd60003f65270 */
        /* <DEDUP_REMOVED lines=8> */
[----:B------:R0:W-:Y:S08]  /*38fe0*/  @!P2 STG.E.U8 desc[UR44][R34.64+0x61], R17 ;  /* 0x000061112200a986 */ /* 0x0001f0000c10112c */
[----:B------:R1:W-:Y:S01]  /*38ff0*/  @!P6 STG.E.U8 desc[UR44][R6.64+0x60], R19 ;  /* 0x000060130600e986 */ /* 0x0003e2000c10112c */
[----:B0-----:R-:W-:Y:S01]  /*39000*/  F2FP.SATFINITE.E4M3.F32.PACK_AB_MERGE_C R17, RZ, R16, RZ ;  /* 0x00000010ff11723e */ /* 0x001fe200048070ff */
[----:B------:R-:W-:-:S02]  /*39010*/  FMUL R16, R108, UR39 ;  /* 0x000000276c107c20 */ /* 0x000fc40008400000 */
[----:B------:R-:W2:Y:S01]  /*39020*/  LDL.LU R108, [R1+0x50c] ;  /* 0x00050c00016c7983 */ /* 0x000ea20000300800 */
[----:B-1----:R-:W0:Y:S02]  /*39030*/  @!P5 LDC.64 R6, c[0x0][0x5c0] ;  /* 0x00017000ff06db82 */ /* 0x002e240000000a00 */
[----:B------:R-:W-:Y:S01]  /*39040*/  F2FP.SATFINITE.E4M3.F32.PACK_AB_MERGE_C R23, RZ, R16, RZ ;  /* 0x00000010ff17723e */ /* 0x000fe200048070ff */
[----:B---3--:R-:W-:Y:S02]  /*39050*/  FMUL R16, R106, UR39 ;  /* 0x000000276a107c20 */ /* 0x008fe40008400000 */
[----:B------:R-:W3:Y:S03]  /*39060*/  LDL.LU R106, [R1+0x510] ;  /* 0x00051000016a7983 */ /* 0x000ee60000300800 */
[----:B------:R-:W-:Y:S02]  /*39070*/  F2FP.SATFINITE.E4M3.F32.PACK_AB_MERGE_C R19, RZ, R16, RZ ;  /* 0x00000010ff13723e */ /* 0x000fe400048070ff */
[----:B------:R-:W-:-:S02]  /*39080*/  LOP3.LUT P4, RZ, R0, 0x1000000, RZ, 0xc0, !PT ;  /* 0x0100000000ff7812 */ /* 0x000fc4000788c0ff */
[----:B0-----:R-:W-:Y:S01]  /*39090*/  @!P5 IADD3 R6, P6, R90, R6, RZ ;  /* 0x000000065a06d210 */ /* 0x001fe20007fde0ff */
[----:B----4-:R-:W-:Y:S02]  /*390a0*/  FMUL R16, R104, UR39 ;  /* 0x0000002768107c20 */ /* 0x010fe40008400000 */
[----:B------:R-:W4:Y:S02]  /*390b0*/  LDL.LU R104, [R1+0x514] ;  /* 0x0005140001687983 */ /* 0x000f240000300800 */
[----:B------:R-:W-:Y:S01]  /*390c0*/  @!P5 IMAD.X R7, R94, 0x1, R7, P6 ;  /* 0x000000015e07d824 */ /* 0x000fe200030e0607 */
[----:B------:R-:W-:-:S04]  /*390d0*/  LOP3.LUT P6, RZ, R0, 0x800000, RZ, 0xc0, !PT ;  /* 0x0080000000ff7812 */ /* 0x000fc800078cc0ff */
[----:B------:R0:W-:Y:S04]  /*390e0*/  @!P5 STG.E.U8 desc[UR44][R6.64+0x61], R17 ;  /* 0x000061110600d986 */ /* 0x0001e8000c10112c */
[----:B------:R-:W-:Y:S01]  /*390f0*/  @!P4 STG.E.U8 desc[UR44][R26.64+0x68], R23 ;  /* 0x000068171a00c986 */ /* 0x000fe2000c10112c */
[----:B0-----:R-:W-:Y:S01]  /*39100*/  F2FP.SATFINITE.E4M3.F32.PACK_AB_MERGE_C R17, RZ, R16, RZ ;  /* 0x00000010ff11723e */ /* 0x001fe200048070ff */
[----:B------:R-:W-:-:S03]  /*39110*/  FMUL R16, R110, UR39 ;  /* 0x000000276e107c20 */ /* 0x000fc60008400000 */
[----:B------:R0:W-:Y:S02]  /*39120*/  @!P6 STG.E.U8 desc[UR44][R20.64+0x69], R19 ;  /* 0x000069131400e986 */ /* 0x0001e4000c10112c */
[----:B0-----:R-:W-:Y:S01]  /*39130*/  F2FP.SATFINITE.E4M3.F32.PACK_AB_MERGE_C R19, RZ, R16, RZ ;  /* 0x00000010ff13723e */ /* 0x001fe200048070ff */
[----:B-----5:R-:W-:-:S05]  /*39140*/  FMUL R16, R109, UR39 ;  /* 0x000000276d107c20 */ /* 0x020fca0008400000 */
[----:B------:R-:W-:Y:S02]  /*39150*/  F2FP.SATFINITE.E4M3.F32.PACK_AB_MERGE_C R21, RZ, R16, RZ ;  /* 0x00000010ff15723e */ /* 0x000fe400048070ff */
[----:B------:R-:W-:-:S13]  /*39160*/  ISETP.LT.OR P4, PT, R29, 0x69, !P3 ;  /* 0x000000691d00780c */ /* 0x000fda0005f81670 */
[----:B------:R-:W0:Y:S01]  /*39170*/  @!P4 LDC.64 R6, c[0x0][0x5c0] ;  /* 0x00017000ff06cb82 */ /* 0x000e220000000a00 */
[----:B--2---:R-:W-:Y:S02]  /*39180*/  FMUL R16, R102, UR39 ;  /* 0x0000002766107c20 */ /* 0x004fe40008400000 */
[----:B------:R-:W2:Y:S01]  /*39190*/  LDL.LU R102, [R1+0x518] ;  /* 0x0005180001667983 */ /* 0x000ea20000300800 */
[----:B0-----:R-:W-:Y:S02]  /*391a0*/  @!P4 IADD3 R6, P6, R93, R6, RZ ;  /* 0x000000065d06c210 */ /* 0x001fe40007fde0ff */
[----:B------:R-:W-:Y:S01]  /*391b0*/  ISETP.NE.AND P5, PT, R97, RZ, PT ;  /* 0x000000ff6100720c */ /* 0x000fe20003fa5270 */
[----:B------:R-:W5:Y:S02]  /*391c0*/  LDL.LU R110, [R1+0x51c] ;  /* 0x00051c00016e7983 */ /* 0x000f640000300800 */
[----:B------:R-:W-:Y:S01]  /*391d0*/  @!P4 IMAD.X R7, R92, 0x1, R7, P6 ;  /* 0x000000015c07c824 */ /* 0x000fe200030e0607 */
[C---:B------:R-:W-:Y:S01]  /*391e0*/  ISETP.LT.OR P6, PT, R29.reuse, 0x69, !P3 ;  /* 0x000000691d00780c */ /* 0x040fe20005fc1670 */
[----:B------:R-:W5:Y:S01]  /*391f0*/  LDL.LU R109, [R1+0x520] ;  /* 0x00052000016d7983 */ /* 0x000f620000300800 */
[----:B------:R-:W-:-:S11]  /*39200*/  ISETP.LT.OR P4, PT, R29, 0x6a, !P3 ;  /* 0x0000006a1d00780c */ /* 0x000fd60005f81670 */
[----:B------:R0:W-:Y:S02]  /*39210*/  @!P6 STG.E.U8 desc[UR44][R6.64+0x68], R17 ;  /* 0x000068110600e986 */ /* 0x0001e4000c10112c */
[----:B0-----:R-:W0:Y:S02]  /*39220*/  @!P4 LDC.64 R6, c[0x0][0x5c0] ;  /* 0x00017000ff06cb82 */ /* 0x001e240000000a00 */
[----:B0-----:R-:W-:-:S05]  /*39230*/  @!P4 IADD3 R6, P6, R89, R6, RZ ;  /* 0x000000065906c210 */ /* 0x001fca0007fde0ff */
[----:B------:R-:W-:-:S05]  /*39240*/  @!P4 IMAD.X R7, R85, 0x1, R7, P6 ;  /* 0x000000015507c824 */ /* 0x000fca00030e0607 */
[----:B------:R0:W-:Y:S01]  /*39250*/  @!P4 STG.E.U8 desc[UR44][R6.64+0x69], R19 ;  /* 0x000069130600c986 */ /* 0x0001e2000c10112c */
[----:B------:R-:W-:Y:S02]  /*39260*/  ISETP.NE.AND P4, PT, R96, RZ, PT ;  /* 0x000000ff6000720c */ /* 0x000fe40003f85270 */
[C---:B------:R-:W-:Y:S02]  /*39270*/  LOP3.LUT P2, RZ, R0.reuse, 0x400000, RZ, 0xc0, !PT ;  /* 0x0040000000ff7812 */ /* 0x040fe4000784c0ff */
[----:B------:R-:W-:Y:S02]  /*39280*/  LOP3.LUT P6, RZ, R0, 0x200000, RZ, 0xc0, !PT ;  /* 0x0020000000ff7812 */ /* 0x000fe400078cc0ff */
[----:B------:R-:W-:Y:S01]  /*39290*/  F2FP.SATFINITE.E4M3.F32.PACK_AB_MERGE_C R17, RZ, R16, RZ ;  /* 0x00000010ff11723e */ /* 0x000fe200048070ff */
[----:B0-----:R-:W0:Y:S08]  /*392a0*/  @!P5 LDC.64 R18, c[0x0][0x5c0] ;  /* 0x00017000ff12db82 */ /* 0x001e300000000a00 */
[----:B------:R-:W1:Y:S01]  /*392b0*/  @!P4 LDC.64 R22, c[0x0][0x5c0] ;  /* 0x00017000ff16cb82 */ /* 0x000e620000000a00 */
[----:B------:R-:W-:Y:S04]  /*392c0*/  @!P2 STG.E.U8 desc[UR44][R14.64+0x70], R21 ;  /* 0x000070150e00a986 */ /* 0x000fe8000c10112c */
[----:B------:R1:W-:Y:S01]  /*392d0*/  @!P6 STG.E.U8 desc[UR44][R12.64+0x71], R17 ;  /* 0x000071110c00e986 */ /* 0x0003e2000c10112c */
[----:B------:R-:W-:Y:S01]  /*392e0*/  ISETP.NE.AND P1, PT, R88, RZ, PT ;  /* 0x000000ff5800720c */ /* 0x000fe20003f25270 */
[----:B------:R-:W-:Y:S01]  /*392f0*/  FMUL R16, R108, UR39 ;  /* 0x000000276c107c20 */ /* 0x000fe20008400000 */
[----:B------:R-:W-:Y:S01]  /*39300*/  ISETP.NE.AND P0, PT, R74, RZ, PT ;  /* 0x000000ff4a00720c */ /* 0x000fe20003f05270 */
[----:B---3--:R-:W-:Y:S01]  /*39310*/  FMUL R6, R106, UR39 ;  /* 0x000000276a067c20 */ /* 0x008fe20008400000 */
[----:B------:R-:W3:Y:S01]  /*39320*/  LDL.LU R108, [R1+0x524] ;  /* 0x00052400016c7983 */ /* 0x000ee20000300800 */
[----:B-1----:R-:W-:-:S03]  /*39330*/  @!P4 IADD3 R84, P6, R84, R22, RZ ;  /* 0x000000165454c210 */ /* 0x002fc60007fde0ff */
[----:B------:R-:W3:Y:S02]  /*39340*/  LDL.LU R106, [R1+0x528] ;  /* 0x00052800016a7983 */ /* 0x000ee40000300800 */
[----:B------:R-:W-:Y:S01]  /*39350*/  @!P4 IMAD.X R85, R83, 0x1, R23, P6 ;  /* 0x000000015355c824 */ /* 0x000fe200030e0617 */
[----:B------:R-:W-:Y:S02]  /*39360*/  ISETP.LT.OR P6, PT, R29, 0x71, !P3 ;  /* 0x000000711d00780c */ /* 0x000fe40005fc1670 */
[----:B------:R-:W-:Y:S02]  /*39370*/  F2FP.SATFINITE.E4M3.F32.PACK_AB_MERGE_C R7, RZ, R16, RZ ;  /* 0x00000010ff07723e */ /* 0x000fe400048070ff */
[----:B------:R-:W-:Y:S01]  /*39380*/  F2FP.SATFINITE.E4M3.F32.PACK_AB_MERGE_C R13, RZ, R6, RZ ;  /* 0x00000006ff0d723e */ /* 0x000fe200048070ff */
[----:B----4-:R-:W-:Y:S01]  /*39390*/  FMUL R6, R104, UR39 ;  /* 0x0000002768067c20 */ /* 0x010fe20008400000 */
[----:B------:R-:W1:Y:S01]  /*393a0*/  @!P1 LDC.64 R16, c[0x0][0x5c0] ;  /* 0x00017000ff109b82 */ /* 0x000e620000000a00 */
[----:B------:R-:W4:Y:S06]  /*393b0*/  LDL.LU R104, [R1+0x52c] ;  /* 0x00052c0001687983 */ /* 0x000f2c0000300800 */
[----:B------:R0:W-:Y:S02]  /*393c0*/  @!P6 STG.E.U8 desc[UR44][R84.64+0x70], R7 ;  /* 0x000070075400e986 */ /* 0x0001e4000c10112c */
[----:B0-----:R-:W-:-:S02]  /*393d0*/  @!P5 IADD3 R82, P6, R82, R18, RZ ;  /* 0x000000125252d210 */ /* 0x001fc40007fde0ff */
[----:B------:R-:W-:-:S03]  /*393e0*/  F2FP.SATFINITE.E4M3.F32.PACK_AB_MERGE_C R15, RZ, R6, RZ ;  /* 0x00000006ff0f723e */ /* 0x000fc600048070ff */
[----:B------:R-:W-:Y:S01]  /*393f0*/  @!P5 IMAD.X R83, R81, 0x1, R19, P6 ;  /* 0x000000015153d824 */ /* 0x000fe200030e0613 */
[----:B------:R-:W0:Y:S04]  /*39400*/  @!P0 LDC.64 R6, c[0x0][0x5c0] ;  /* 0x00017000ff068b82 */ /* 0x000e280000000a00 */
[----:B------:R2:W-:Y:S01]  /*39410*/  @!P5 STG.E.U8 desc[UR44][R82.64+0x71], R13 ;  /* 0x0000710d5200d986 */ /* 0x0005e2000c10112c */
[----:B------:R-:W-:-:S13]  /*39420*/  LOP3.LUT P5, RZ, R0, 0x100000, RZ, 0xc0, !PT ;  /* 0x0010000000ff7812 */ /* 0x000fda00078ac0ff */
[----:B------:R2:W-:Y:S01]  /*39430*/  @!P5 STG.E.U8 desc[UR44][R10.64+0x78], R15 ;  /* 0x0000780f0a00d986 */ /* 0x0005e2000c10112c */
[----:B-1----:R-:W-:-:S05]  /*39440*/  @!P1 IADD3 R76, P5, R76, R16, RZ ;  /* 0x000000104c4c9210 */ /* 0x002fca0007fbe0ff */
[----:B------:R-:W-:Y:S01]  /*39450*/  @!P1 IMAD.X R77, R68, 0x1, R17, P5 ;  /* 0x00000001444d9824 */ /* 0x000fe200028e0611 */
[----:B0-----:R-:W-:Y:S01]  /*39460*/  @!P0 IADD3 R66, P5, R66, R6, RZ ;  /* 0x0000000642428210 */ /* 0x001fe20007fbe0ff */
[----:B--2---:R-:W-:Y:S02]  /*39470*/  FMUL R6, R102, UR39 ;  /* 0x0000002766067c20 */ /* 0x004fe40008400000 */
[----:B------:R-:W2:Y:S01]  /*39480*/  LDL.LU R102, [R1+0x530] ;  /* 0x0005300001667983 */ /* 0x000ea20000300800 */
[----:B------:R-:W-:Y:S02]  /*39490*/  LOP3.LUT P6, RZ, R0, 0x80000, RZ, 0xc0, !PT ;  /* 0x0008000000ff7812 */ /* 0x000fe400078cc0ff */
[----:B------:R-:W-:Y:S02]  /*394a0*/  F2FP.SATFINITE.E4M3.F32.PACK_AB_MERGE_C R13, RZ, R6, RZ ;  /* 0x00000006ff0d723e */ /* 0x000fe400048070ff */
[----:B------:R-:W-:-:S09]  /*394b0*/  ISETP.NE.AND P4, PT, R100, RZ, PT ;  /* 0x000000ff6400720c */ /* 0x000fd20003f85270 */
[----:B------:R0:W-:Y:S01]  /*394c0*/  @!P6 STG.E.U8 desc[UR44][R8.64+0x79], R13 ;  /* 0x0000790d0800e986 */ /* 0x0001e2000c10112c */
[----:B------:R-:W-:-:S13]  /*394d0*/  ISETP.LT.OR P6, PT, R29, 0x61, !P4 ;  /* 0x000000611d00780c */ /* 0x000fda00067c1670 */
[----:B------:R-:W1:Y:S01]  /*394e0*/  @!P6 LDC.64 R14, c[0x0][0x5c0] ;  /* 0x00017000ff0eeb82 */ /* 0x000e620000000a00 */
[----:B------:R-:W-:Y:S02]  /*394f0*/  @!P0 IMAD.X R67, R64, 0x1, R7, P5 ;  /* 0x0000000140438824 */ /* 0x000fe400028e0607 */
[----:B------:R-:W-:Y:S02]  /*39500*/  @!P6 IMAD.MOV.U32 R6, RZ, RZ, R24 ;  /* 0x000000ffff06e224 */ /* 0x000fe400078e0018 */
[----:B------:R-:W-:Y:S02]  /*39510*/  @!P6 IMAD.MOV.U32 R7, RZ, RZ, R30 ;  /* 0x000000ffff07e224 */ /* 0x000fe400078e001e */
[----:B------:R-:W-:-:S04]  /*39520*/  @!P6 IMAD.WIDE.U32 R6, R4, 0x180, R6 ;  /* 0x000001800406e825 */ /* 0x000fc800078e0006 */
[----:B------:R-:W-:Y:S01]  /*39530*/  @!P6 IMAD R10, R5, 0x180, RZ ;  /* 0x00000180050ae824 */ /* 0x000fe200078e02ff */
[----:B-1----:R-:W-:-:S04]  /*39540*/  @!P6 IADD3 R6, P5, R6, R14, RZ ;  /* 0x0000000e0606e210 */ /* 0x002fc80007fbe0ff */
[----:B------:R-:W-:Y:S02]  /*39550*/  @!P6 IADD3.X R7, R15, R7, R10, P5, !PT ;  /* 0x000000070f07e210 */ /* 0x000fe40002ffe40a */
[----:B------:R-:W-:-:S13]  /*39560*/  ISETP.LT.OR P5, PT, R29, 0x62, !P4 ;  /* 0x000000621d00780c */ /* 0x000fda00067a1670 */
[----:B0-----:R-:W0:Y:S01]  /*39570*/  @!P5 LDC.64 R12, c[0x0][0x5c0] ;  /* 0x00017000ff0cdb82 */ /* 0x001e220000000a00 */
[----:B-----5:R-:W-:Y:S01]  /*39580*/  FMUL R10, R110, UR39 ;  /* 0x000000276e0a7c20 */ /* 0x020fe20008400000 */
[----:B------:R-:W-:Y:S02]  /*39590*/  @!P5 IMAD.MOV.U32 R8, RZ, RZ, R24 ;  /* 0x000000ffff08d224 */ /* 0x000fe400078e0018 */
[----:B------:R-:W-:Y:S02]  /*395a0*/  @!P5 IMAD.MOV.U32 R9, RZ, RZ, R30 ;  /* 0x000000ffff09d224 */ /* 0x000fe400078e001e */
[----:B------:R-:W-:Y:S01]  /*395b0*/  F2FP.SATFINITE.E4M3.F32.PACK_AB_MERGE_C R11, RZ, R10, RZ ;  /* 0x0000000aff0b723e */ /* 0x000fe200048070ff */
[----:B------:R-:W-:-:S04]  /*395c0*/  @!P5 IMAD.WIDE.U32 R8, R4, 0x180, R8 ;  /* 0x000001800408d825 */ /* 0x000fc800078e0008 */
[----:B------:R2:W-:Y:S01]  /*395d0*/  @!P1 STG.E.U8 desc[UR44][R76.64+0x78], R11 ;  /* 0x0000780b4c009986 */ /* 0x0005e2000c10112c */
[----:B------:R-:W-:Y:S01]  /*395e0*/  @!P5 IMAD R10, R5, 0x180, RZ ;  /* 0x00000180050ad824 */ /* 0x000fe200078e02ff */
[----:B0-----:R-:W-:-:S04]  /*395f0*/  @!P5 IADD3 R8, P1, R8, R12, RZ ;  /* 0x0000000c0808d210 */ /* 0x001fc80007f3e0ff */
[----:B------:R-:W-:Y:S01]  /*39600*/  @!P5 IADD3.X R9, R13, R9, R10, P1, !PT ;  /* 0x000000090d09d210 */ /* 0x000fe20000ffe40a */
[----:B------:R-:W-:-:S05]  /*39610*/  FMUL R10, R109, UR39 ;  /* 0x000000276d0a7c20 */ /* 0x000fca0008400000 */
[----:B------:R-:W-:Y:S01]  /*39620*/  F2FP.SATFINITE.E4M3.F32.PACK_AB_MERGE_C R13, RZ, R10, RZ ;  /* 0x0000000aff0d723e */ /* 0x000fe200048070ff */
[----:B---3--:R-:W-:-:S05]  /*39630*/  FMUL R10, R108, UR39 ;  /* 0x000000276c0a7c20 */ /* 0x008fca0008400000 */
[----:B------:R-:W-:Y:S01]  /*39640*/  F2FP.SATFINITE.E4M3.F32.PACK_AB_MERGE_C R15, RZ, R10, RZ ;  /* 0x0000000aff0f723e */ /* 0x000fe200048070ff */
[----:B------:R-:W-:Y:S01]  /*39650*/  FMUL R10, R106, UR39 ;  /* 0x000000276a0a7c20 */ /* 0x000fe20008400000 */
[----:B------:R0:W-:Y:S04]  /*39660*/  @!P0 STG.E.U8 desc[UR44][R66.64+0x79], R13 ;  /* 0x0000790d42008986 */ /* 0x0001e8000c10112c */
[----:B------:R-:W-:Y:S01]  /*39670*/  F2FP.SATFINITE.E4M3.F32.PACK_AB_MERGE_C R17, RZ, R10, RZ ;  /* 0x0000000aff11723e */ /* 0x000fe200048070ff */
[----:B------:R0:W-:Y:S01]  /*39680*/  @!P6 STG.E.U8 desc[UR44][R6.64+0x60], R15 ;  /* 0x0000600f0600e986 */ /* 0x0001e2000c10112c */
[----:B------:R-:W-:-:S03]  /*39690*/  LOP3.LUT P6, RZ, R0, 0x40000, RZ, 0xc0, !PT ;  /* 0x0004000000ff7812 */ /* 0x000fc600078cc0ff */
[----:B------:R0:W-:Y:S01]  /*396a0*/  @!P5 STG.E.U8 desc[UR44][R8.64+0x61], R17 ;  /* 0x000061110800d986 */ /* 0x0001e2000c10112c */
[----:B------:R-:W-:Y:S01]  /*396b0*/  ISETP.LT.OR P5, PT, R29, 0x61, !P6 ;  /* 0x000000611d00780c */ /* 0x000fe200077a1670 */
[----:B----4-:R-:W-:Y:S01]  /*396c0*/  FMUL R10, R104, UR39 ;  /* 0x00000027680a7c20 */ /* 0x010fe20008400000 */
[----:B------:R-:W-:Y:S01]  /*396d0*/  BSSY B1, `(.L_x_90) ;  /* 0x0000013000017945 */ /* 0x000fe20003800000 */
[----:B------:R-:W-:Y:S02]  /*396e0*/  ISETP.NE.AND P2, PT, R95, RZ, PT ;  /* 0x000000ff5f00720c */ /* 0x000fe40003f45270 */
[----:B------:R-:W-:Y:S02]  /*396f0*/  ISETP.NE.AND P1, PT, R98, RZ, PT ;  /* 0x000000ff6200720c */ /* 0x000fe40003f25270 */
[----:B------:R-:W-:Y:S02]  /*39700*/  ISETP.NE.AND P0, PT, R99, RZ, PT ;  /* 0x000000ff6300720c */ /* 0x000fe40003f05270 */
[----:B------:R-:W-:Y:S01]  /*39710*/  F2FP.SATFINITE.E4M3.F32.PACK_AB_MERGE_C R19, RZ, R10, RZ ;  /* 0x0000000aff13723e */ /* 0x000fe200048070ff */
[----:B--2---:R-:W-:-:S05]  /*39720*/  FMUL R11, R102, UR39 ;  /* 0x00000027660b7c20 */ /* 0x004fca0008400000 */
        /* <DEDUP_REMOVED lines=13> */
.L_x_91:
[----:B------:R-:W-:Y:S05]  /*39800*/  BSYNC B1 ;  /* 0x0000000000017941 */ /* 0x000fea0003800000 */
.L_x_90:
        /* <DEDUP_REMOVED lines=15> */
.L_x_93:
[----:B------:R-:W-:Y:S05]  /*39900*/  BSYNC B1 ;  /* 0x0000000000017941 */ /* 0x000fea0003800000 */
.L_x_92:
[----:B------:R-:W2:Y:S04]  /*39910*/  LDL.LU R18, [R1+0x534] ;  /* 0x0005340001127983 */ /* 0x000ea80000300800 */
[----:B------:R-:W3:Y:S04]  /*39920*/  LDL.LU R15, [R1+0x538] ;  /* 0x00053800010f7983 */ /* 0x000ee80000300800 */
[----:B------:R-:W4:Y:S04]  /*39930*/  LDL.LU R17, [R1+0x53c] ;  /* 0x00053c0001117983 */ /* 0x000f280000300800 */
[----:B------:R-:W5:Y:S01]  /*39940*/  LDL.LU R16, [R1+0x540] ;  /* 0x0005400001107983 */ /* 0x000f620000300800 */
[----:B------:R-:W-:Y:S01]  /*39950*/  ISETP.LT.OR P6, PT, R29, 0x69, !P4 ;  /* 0x000000691d00780c */ /* 0x000fe200067c1670 */
[----:B------:R-:W-:Y:S01]  /*39960*/  BSSY B1, `(.L_x_94) ;  /* 0x000002a000017945 */ /* 0x000fe20003800000 */
[----:B------:R-:W-:-:S11]  /*39970*/  P2R R14, PR, RZ, 0x1 ;  /* 0x00000001ff0e7803 */ /* 0x000fd60000000000 */
[----:B-1----:R-:W1:Y:S01]  /*39980*/  @!P6 LDC.64 R10, c[0x0][0x5c0] ;  /* 0x00017000ff0aeb82 */ /* 0x002e620000000a00 */
[----:B0-----:R-:W-:Y:S02]  /*39990*/  @!P6 IMAD.MOV.U32 R6, RZ, RZ, R24 ;  /* 0x000000ffff06e224 */ /* 0x001fe400078e0018 */
[----:B------:R-:W-:Y:S02]  /*399a0*/  @!P6 IMAD.MOV.U32 R7, RZ, RZ, R30 ;  /* 0x000000ffff07e224 */ /* 0x000fe400078e001e */
[----:B------:R-:W-:Y:S02]  /*399b0*/  @!P6 IMAD R8, R5, 0x180, RZ ;  /* 0x000001800508e824 */ /* 0x000fe400078e02ff */
[----:B------:R-:W-:-:S03]  /*399c0*/  @!P6 IMAD.WIDE.U32 R6, R4, 0x180, R6 ;  /* 0x000001800406e825 */ /* 0x000fc600078e0006 */
[----:B-1----:R-:W-:-:S04]  /*399d0*/  @!P6 IADD3 R6, P5, R6, R10, RZ ;  /* 0x0000000a0606e210 */ /* 0x002fc80007fbe0ff */
        /* <DEDUP_REMOVED lines=34> */
.L_x_95:
[----:B------:R-:W-:Y:S05]  /*39c00*/  BSYNC B1 ;  /* 0x0000000000017941 */ /* 0x000fea0003800000 */
.L_x_94:
        /* <DEDUP_REMOVED lines=15> */
.L_x_97:
[----:B------:R-:W-:Y:S05]  /*39d00*/  BSYNC B1 ;  /* 0x0000000000017941 */ /* 0x000fea0003800000 */
.L_x_96:
[----:B------:R-:W2:Y:S04]  /*39d10*/  LDL.LU R18, [R1+0x544] ;  /* 0x0005440001127983 */ /* 0x000ea80000300800 */
[----:B------:R-:W3:Y:S04]  /*39d20*/  LDL.LU R15, [R1+0x548] ;  /* 0x00054800010f7983 */ /* 0x000ee80000300800 */
[----:B0-----:R-:W4:Y:S04]  /*39d30*/  LDL.LU R17, [R1+0x54c] ;  /* 0x00054c0001117983 */ /* 0x001f280000300800 */
        /* <DEDUP_REMOVED lines=44> */
.L_x_99:
[----:B------:R-:W-:Y:S05]  /*3a000*/  BSYNC B1 ;  /* 0x0000000000017941 */ /* 0x000fea0003800000 */
.L_x_98:
        /* <DEDUP_REMOVED lines=15> */
.L_x_101:
[----:B------:R-:W-:Y:S05]  /*3a100*/  BSYNC B1 ;  /* 0x0000000000017941 */ /* 0x000fea0003800000 */
.L_x_100:
        /* <DEDUP_REMOVED lines=47> */
.L_x_103:
[----:B------:R-:W-:Y:S05]  /*3a400*/  BSYNC B1 ;  /* 0x0000000000017941 */ /* 0x000fea0003800000 */
.L_x_102:
        /* <DEDUP_REMOVED lines=15> */
.L_x_105:
[----:B------:R-:W-:Y:S05]  /*3a500*/  BSYNC B1 ;  /* 0x0000000000017941 */ /* 0x000fea0003800000 */
.L_x_104:
[----:B------:R-:W-:Y:S01]  /*3a510*/  P2R R95, PR, RZ, 0x10 ;  /* 0x00000010ff5f7803 */ /* 0x000fe20000000000 */
[----:B------:R-:W2:Y:S01]  /*3a520*/  LDL.LU R63, [R1+0x564] ;  /* 0x00056400013f7983 */ /* 0x000ea20000300800 */
[----:B------:R-:W-:Y:S02]  /*3a530*/  LOP3.LUT P4, RZ, R0, 0x8000, RZ, 0xc0, !PT ;  /* 0x0000800000ff7812 */ /* 0x000fe4000788c0ff */
[----:B01----:R-:W-:Y:S01]  /*3a540*/  P2R R6, PR, RZ, 0x8 ;  /* 0x00000008ff067803 */ /* 0x003fe20000000000 */
[----:B------:R-:W-:Y:S01]  /*3a550*/  IMAD.U32 R93, RZ, RZ, UR8 ;  /* 0x00000008ff5d7e24 */ /* 0x000fe2000f8e00ff */
[----:B------:R-:W-:Y:S01]  /*3a560*/  ISETP.LT.OR P3, PT, R29, 0x81, !P4 ;  /* 0x000000811d00780c */ /* 0x000fe20006761670 */
[----:B------:R-:W-:Y:S01]  /*3a570*/  IMAD.U32 R61, RZ, RZ, UR7 ;  /* 0x00000007ff3d7e24 */ /* 0x000fe2000f8e00ff */
[----:B------:R-:W3:Y:S11]  /*3a580*/  LDL.LU R94, [R1+0x568] ;  /* 0x00056800015e7983 */ /* 0x000ef60000300800 */
[----:B------:R-:W0:Y:S01]  /*3a590*/  @!P3 LDC.64 R56, c[0x0][0x5c0] ;  /* 0x00017000ff38bb82 */ /* 0x000e220000000a00 */
[----:B------:R-:W-:Y:S01]  /*3a5a0*/  P2R R28, PR, RZ, 0x8 ;  /* 0x00000008ff1c7803 */ /* 0x000fe20000000000 */
[----:B------:R-:W-:Y:S01]  /*3a5b0*/  IMAD.U32 R91, RZ, RZ, UR8 ;  /* 0x00000008ff5b7e24 */ /* 0x000fe2000f8e00ff */
[----:B------:R-:W4:Y:S04]  /*3a5c0*/  LDL.LU R131, [R1+0x56c] ;  /* 0x00056c0001837983 */ /* 0x000f280000300800 */
[----:B------:R-:W5:Y:S01]  /*3a5d0*/  LDL.LU R137, [R1+0x570] ;  /* 0x0005700001897983 */ /* 0x000f620000300800 */
[----:B------:R-:W-:-:S03]  /*3a5e0*/  IMAD.U32 R89, RZ, RZ, UR8 ;  /* 0x00000008ff597e24 */ /* 0x000fc6000f8e00ff */
[----:B------:R-:W4:Y:S01]  /*3a5f0*/  LDL.LU R135, [R1+0x574] ;  /* 0x0005740001877983 */ /* 0x000f220000300800 */
[----:B------:R-:W-:Y:S02]  /*3a600*/  IMAD.U32 R87, RZ, RZ, UR8 ;  /* 0x00000008ff577e24 */ /* 0x000fe4000f8e00ff */
[----:B------:R-:W-:Y:S01]  /*3a610*/  IMAD.U32 R85, RZ, RZ, UR8 ;  /* 0x00000008ff557e24 */ /* 0x000fe2000f8e00ff */
[----:B------:R-:W4:Y:S01]  /*3a620*/  LDL.LU R136, [R1+0x578] ;  /* 0x0005780001887983 */ /* 0x000f220000300800 */
[----:B------:R-:W-:Y:S02]  /*3a630*/  IMAD.U32 R83, RZ, RZ, UR8 ;  /* 0x00000008ff537e24 */ /* 0x000fe4000f8e00ff */
[----:B------:R-:W-:Y:S01]  /*3a640*/  IMAD.U32 R81, RZ, RZ, UR8 ;  /* 0x00000008ff517e24 */ /* 0x000fe2000f8e00ff */
[----:B------:R-:W4:Y:S01]  /*3a650*/  LDL.LU R140, [R1+0x57c] ;  /* 0x00057c00018c7983 */ /* 0x000f220000300800 */
[----:B------:R-:W-:Y:S02]  /*3a660*/  IMAD.U32 R79, RZ, RZ, UR8 ;  /* 0x00000008ff4f7e24 */ /* 0x000fe4000f8e00ff */
[----:B------:R-:W-:Y:S01]  /*3a670*/  IMAD.U32 R77, RZ, RZ, UR8 ;  /* 0x00000008ff4d7e24 */ /* 0x000fe2000f8e00ff */
[----:B------:R-:W4:Y:S01]  /*3a680*/  LDL.LU R138, [R1+0x580] ;  /* 0x00058000018a7983 */ /* 0x000f220000300800 */
[----:B0-----:R-:W-:Y:S01]  /*3a690*/  @!P3 IADD3 R56, P5, P6, R24, UR8, R56 ;  /* 0x000000081838bc10 */ /* 0x001fe2000febe038 */
[----:B------:R-:W-:-:S02]  /*3a6a0*/  IMAD.U32 R75, RZ, RZ, UR8 ;  /* 0x00000008ff4b7e24 */ /* 0x000fc4000f8e00ff */
[----:B------:R-:W-:Y:S01]  /*3a6b0*/  IMAD.U32 R73, RZ, RZ, UR8 ;  /* 0x00000008ff497e24 */ /* 0x000fe2000f8e00ff */
[----:B------:R-:W-:Y:S01]  /*3a6c0*/  @!P3 IADD3.X R57, R30, UR7, R57, P5, P6 ;  /* 0x000000071e39bc10 */ /* 0x000fe2000afec439 */
[----:B------:R-:W-:Y:S01]  /*3a6d0*/  IMAD.U32 R71, RZ, RZ, UR8 ;  /* 0x00000008ff477e24 */ /* 0x000fe2000f8e00ff */
[----:B------:R-:W-:Y:S01]  /*3a6e0*/  ISETP.LT.OR P3, PT, R29, 0x82, !P4 ;  /* 0x000000821d00780c */ /* 0x000fe20006761670 */
[----:B------:R-:W-:Y:S01]  /*3a6f0*/  IMAD.U32 R69, RZ, RZ, UR8 ;  /* 0x00000008ff457e24 */ /* 0x000fe2000f8e00ff */
[----:B------:R-:W4:Y:S01]  /*3a700*/  LDL.LU R139, [R1+0x584] ;  /* 0x00058400018b7983 */ /* 0x000f220000300800 */
[----:B------:R-:W-:Y:S01]  /*3a710*/  IMAD.U32 R67, RZ, RZ, UR8 ;  /* 0x00000008ff437e24 */ /* 0x000fe2000f8e00ff */
[----:B------:R-:W-:Y:S01]  /*3a720*/  P2R R31, PR, RZ, 0x8 ;  /* 0x00000008ff1f7803 */ /* 0x000fe20000000000 */
[----:B------:R-:W-:-:S08]  /*3a730*/  IMAD.U32 R65, RZ, RZ, UR8 ;  /* 0x00000008ff417e24 */ /* 0x000fd0000f8e00ff */
[----:B------:R-:W0:Y:S02]  /*3a740*/  @!P3 LDC.64 R58, c[0x0][0x5c0] ;  /* 0x00017000ff3abb82 */ /* 0x000e240000000a00 */
[----:B0-----:R-:W-:-:S04]  /*3a750*/  @!P3 IADD3 R58, P5, P6, R24, UR8, R58 ;  /* 0x00000008183abc10 */ /* 0x001fc8000febe03a */
[----:B------:R-:W-:Y:S02]  /*3a760*/  @!P3 IADD3.X R59, R30, UR7, R59, P5, P6 ;  /* 0x000000071e3bbc10 */ /* 0x000fe4000afec43b */
[----:B------:R-:W-:-:S04]  /*3a770*/  ISETP.LT.OR P3, PT, R29, 0x89, !P4 ;  /* 0x000000891d00780c */ /* 0x000fc80006761670 */
[----:B------:R-:W-:-:S09]  /*3a780*/  P2R R60, PR, RZ, 0x8 ;  /* 0x00000008ff3c7803 */ /* 0x000fd20000000000 */
        /* <DEDUP_REMOVED lines=18> */
[C---:B------:R-:W-:Y:S02]  /*3a8b0*/  ISETP.LT.OR P3, PT, R29.reuse, 0x99, !P4 ;  /* 0x000000991d00780c */ /* 0x040fe40006761670 */
[----:B------:R-:W-:Y:S02]  /*3a8c0*/  ISETP.LT.OR P4, PT, R29, 0x9a, !P4 ;  /* 0x0000009a1d00780c */ /* 0x000fe40006781670 */
[----:B------:R-:W-:Y:S02]  /*3a8d0*/  P2R R132, PR, RZ, 0x8 ;  /* 0x00000008ff847803 */ /* 0x000fe40000000000 */
[----:B------:R-:W-:-:S07]  /*3a8e0*/  P2R R119, PR, RZ, 0x10 ;  /* 0x00000010ff777803 */ /* 0x000fce0000000000 */
[----:B------:R-:W0:Y:S08]  /*3a8f0*/  @!P3 LDC.64 R46, c[0x0][0x5c0] ;  /* 0x00017000ff2ebb82 */ /* 0x000e300000000a00 */
[----:B------:R-:W1:Y:S01]  /*3a900*/  @!P4 LDC.64 R44, c[0x0][0x5c0] ;  /* 0x00017000ff2ccb82 */ /* 0x000e620000000a00 */
[----:B0-----:R-:W-:-:S04]  /*3a910*/  @!P3 IADD3 R46, P5, P6, R24, UR8, R46 ;  /* 0x00000008182ebc10 */ /* 0x001fc8000febe02e */
[----:B------:R-:W-:Y:S02]  /*3a920*/  @!P3 IADD3.X R47, R30, UR7, R47, P5, P6 ;  /* 0x000000071e2fbc10 */ /* 0x000fe4000afec42f */
[----:B------:R-:W-:-:S04]  /*3a930*/  ISETP.LT.OR P3, PT, R29, 0x81, !P0 ;  /* 0x000000811d00780c */ /* 0x000fc80004761670 */
[----:B------:R-:W-:-:S09]  /*3a940*/  P2R R126, PR, RZ, 0x8 ;  /* 0x00000008ff7e7803 */ /* 0x000fd20000000000 */
[----:B------:R-:W0:Y:S02]  /*3a950*/  @!P3 LDC.64 R42, c[0x0][0x5c0] ;  /* 0x00017000ff2abb82 */ /* 0x000e240000000a00 */
[----:B0-----:R-:W-:-:S04]  /*3a960*/  @!P3 IADD3 R42, P5, P6, R24, UR6, R42 ;  /* 0x00000006182abc10 */ /* 0x001fc8000febe02a */
[----:B------:R-:W-:Y:S02]  /*3a970*/  @!P3 IADD3.X R43, R30, UR5, R43, P5, P6 ;  /* 0x000000051e2bbc10 */ /* 0x000fe4000afec42b */
[----:B-1----:R-:W-:Y:S02]  /*3a980*/  @!P4 IADD3 R44, P5, P6, R24, UR8, R44 ;  /* 0x00000008182ccc10 */ /* 0x002fe4000febe02c */
[----:B------:R-:W-:Y:S02]  /*3a990*/  ISETP.NE.AND P3, PT, R6, RZ, PT ;  /* 0x000000ff0600720c */ /* 0x000fe40003f65270 */
        /* <DEDUP_REMOVED lines=69> */
[----:B------:R-:W-:Y:S02]  /*3adf0*/  ISETP.LT.OR P4, PT, R29, 0x9a, !P1 ;  /* 0x0000009a1d00780c */ /* 0x000fe40004f81670 */
[----:B-1----:R-:W-:Y:S02]  /*3ae00*/  @!P6 IADD3 R8, P0, P5, R24, UR10, R8 ;  /* 0x0000000a1808ec10 */ /* 0x002fe4000fd1e008 */
[----:B------:R-:W-:Y:S02]  /*3ae10*/  P2R R98, PR, RZ, 0x10 ;  /* 0x00000010ff627803 */ /* 0x000fe40000000000 */
[----:B------:R-:W-:-:S07]  /*3ae20*/  @!P6 IADD3.X R9, R30, UR9, R9, P0, P5 ;  /* 0x000000091e09ec10 */ /* 0x000fce00087ea409 */
[----:B------:R-:W0:Y:S02]  /*3ae30*/  @!P4 LDC.64 R6, c[0x0][0x5c0] ;  /* 0x00017000ff06cb82 */ /* 0x000e240000000a00 */
[----:B0-----:R-:W-:-:S04]  /*3ae40*/  @!P4 IADD3 R6, P0, P1, R24, UR10, R6 ;  /* 0x0000000a1806cc10 */ /* 0x001fc8000f91e006 */
[----:B------:R-:W-:Y:S02]  /*3ae50*/  @!P4 IADD3.X R7, R30, UR9, R7, P0, P1 ;  /* 0x000000091e07cc10 */ /* 0x000fe400087e2407 */
[----:B------:R-:W-:-:S04]  /*3ae60*/  ISETP.LT.OR P4, PT, R29, 0x81, !P2 ;  /* 0x000000811d00780c */ /* 0x000fc80005781670 */
[----:B------:R-:W-:-:S09]  /*3ae70*/  P2R R130, PR, RZ, 0x10 ;  /* 0x00000010ff827803 */ /* 0x000fd20000000000 */
[----:B------:R-:W-:-:S04]  /*3ae80*/  @!P4 IADD3 R93, P0, P1, R93, UR6, R24 ;  /* 0x000000065d5dcc10 */ /* 0x000fc8000f91e018 */
        /* <DEDUP_REMOVED lines=21> */
[C---:B------:R-:W-:Y:S02]  /*3afe0*/  ISETP.LT.OR P4, PT, R29.reuse, 0x99, !P2 ;  /* 0x000000991d00780c */ /* 0x040fe40005781670 */
[----:B------:R-:W-:Y:S02]  /*3aff0*/  ISETP.LT.OR P2, PT, R29, 0x9a, !P2 ;  /* 0x0000009a1d00780c */ /* 0x000fe40005741670 */
[----:B------:R-:W-:Y:S02]  /*3b000*/  P2R R118, PR, RZ, 0x10 ;  /* 0x00000010ff767803 */ /* 0x000fe40000000000 */
[----:B------:R-:W-:-:S07]  /*3b010*/  P2R R115, PR, RZ, 0x4 ;  /* 0x00000004ff737803 */ /* 0x000fce0000000000 */
[----:B------:R-:W-:-:S04]  /*3b020*/  @!P4 IADD3 R81, P0, P1, R81, UR6, R24 ;  /* 0x000000065151cc10 */ /* 0x000fc8000f91e018 */
[----:B------:R-:W-:Y:S02]  /*3b030*/  @!P4 IADD3.X R80, R61, UR5, R30, P0, P1 ;  /* 0x000000053d50cc10 */ /* 0x000fe400087e241e */
[----:B------:R-:W-:Y:S02]  /*3b040*/  @!P2 IADD3 R79, P0, P1, R79, UR6, R24 ;  /* 0x000000064f4fac10 */ /* 0x000fe4000f91e018 */
[----:B------:R-:W-:Y:S02]  /*3b050*/  ISETP.LT.OR P4, PT, R29, 0x8a, !P3 ;  /* 0x0000008a1d00780c */ /* 0x000fe40005f81670 */
[----:B------:R-:W-:Y:S02]  /*3b060*/  @!P2 IADD3.X R78, R61, UR5, R30, P0, P1 ;  /* 0x000000053d4eac10 */ /* 0x000fe400087e241e */
[----:B------:R-:W-:Y:S02]  /*3b070*/  ISETP.LT.OR P2, PT, R29, 0x81, !P3 ;  /* 0x000000811d00780c */ /* 0x000fe40005f41670 */
[----:B------:R-:W-:-:S02]  /*3b080*/  P2R R105, PR, RZ, 0x10 ;  /* 0x00000010ff697803 */ /* 0x000fc40000000000 */
        /* <DEDUP_REMOVED lines=11> */
[----:B------:R-:W-:Y:S02]  /*3b140*/  ISETP.LT.OR P2, PT, R29, 0x91, !P3 ;  /* 0x000000911d00780c */ /* 0x000fe40005f41670 */
[----:B------:R-:W-:Y:S02]  /*3b150*/  @!P4 IADD3 R71, P0, P1, R71, UR10, R24 ;  /* 0x0000000a4747cc10 */ /* 0x000fe4000f91e018 */
[----:B------:R-:W-:Y:S02]  /*3b160*/  P2R R104, PR, RZ, 0x4 ;  /* 0x00000004ff687803 */ /* 0x000fe40000000000 */
[----:B------:R-:W-:Y:S02]  /*3b170*/  @!P4 IADD3.X R70, R61, UR9, R30, P0, P1 ;  /* 0x000000093d46cc10 */ /* 0x000fe400087e241e */
[----:B------:R-:W-:-:S05]  /*3b180*/  LOP3.LUT P4, RZ, R0, 0x10000, RZ, 0xc0, !PT ;  /* 0x0001000000ff7812 */ /* 0x000fca000788c0ff */
[----:B------:R-:W-:-:S04]  /*3b190*/  @!P2 IADD3 R69, P0, P1, R69, UR10, R24 ;  /* 0x0000000a4545ac10 */ /* 0x000fc8000f91e018 */
[----:B------:R-:W-:Y:S02]  /*3b1a0*/  @!P2 IADD3.X R68, R61, UR9, R30, P0, P1 ;  /* 0x000000093d44ac10 */ /* 0x000fe400087e241e */
[----:B------:R-:W-:Y:S02]  /*3b1b0*/  ISETP.LT.OR P1, PT, R29, 0x92, !P3 ;  /* 0x000000921d00780c */ /* 0x000fe40005f21670 */
[----:B------:R-:W-:Y:S01]  /*3b1c0*/  ISETP.NE.AND P2, PT, R62, RZ, PT ;  /* 0x000000ff3e00720c */ /* 0x000fe20003f45270 */
[----:B--2---:R-:W-:Y:S01]  /*3b1d0*/  FMUL R62, R63, UR39 ;  /* 0x000000273f3e7c20 */ /* 0x004fe20008400000 */
[----:B------:R-:W-:-:S09]  /*3b1e0*/  P2R R107, PR, RZ, 0x2 ;  /* 0x00000002ff6b7803 */ /* 0x000fd20000000000 */
[----:B------:R-:W-:-:S04]  /*3b1f0*/  @!P1 IADD3 R67, P0, P5, R67, UR10, R24 ;  /* 0x0000000a43439c10 */ /* 0x000fc8000fd1e018 */
[----:B------:R-:W-:Y:S02]  /*3b200*/  @!P1 IADD3.X R66, R61, UR9, R30, P0, P5 ;  /* 0x000000093d429c10 */ /* 0x000fe400087ea41e */
[C---:B------:R-:W-:Y:S02]  /*3b210*/  ISETP.LT.OR P0, PT, R29.reuse, 0x99, !P3 ;  /* 0x000000991d00780c */ /* 0x040fe40005f01670 */
[----:B------:R-:W-:Y:S02]  /*3b220*/  ISETP.LT.OR P3, PT, R29, 0x9a, !P3 ;  /* 0x0000009a1d00780c */ /* 0x000fe40005f61670 */
[----:B------:R-:W-:Y:S01]  /*3b230*/  ISETP.NE.AND P1, PT, R31, RZ, PT ;  /* 0x000000ff1f00720c */ /* 0x000fe20003f25270 */
[----:B------:R-:W-:Y:S01]  /*3b240*/  IMAD.U32 R31, RZ, RZ, UR7 ;  /* 0x00000007ff1f7e24 */ /* 0x000fe2000f8e00ff */
[----:B------:R-:W-:Y:S02]  /*3b250*/  P2R R109, PR, RZ, 0x1 ;  /* 0x00000001ff6d7803 */ /* 0x000fe40000000000 */
[----:B------:R-:W-:-:S05]  /*3b260*/  P2R R110, PR, RZ, 0x8 ;  /* 0x00000008ff6e7803 */ /* 0x000fca0000000000 */
[----:B------:R-:W-:-:S04]  /*3b270*/  @!P0 IADD3 R65, P5, P6, R65, UR10, R24 ;  /* 0x0000000a41418c10 */ /* 0x000fc8000febe018 */
[----:B------:R-:W-:Y:S01]  /*3b280*/  @!P0 IADD3.X R64, R31, UR9, R30, P5, P6 ;  /* 0x000000091f408c10 */ /* 0x000fe2000afec41e */
[----:B------:R-:W-:Y:S01]  /*3b290*/  IMAD.U32 R31, RZ, RZ, UR8 ;  /* 0x00000008ff1f7e24 */ /* 0x000fe2000f8e00ff */
[----:B------:R-:W-:-:S04]  /*3b2a0*/  ISETP.NE.AND P0, PT, R28, RZ, PT ;  /* 0x000000ff1c00720c */ /* 0x000fc80003f05270 */
[----:B------:R-:W-:-:S04]  /*3b2b0*/  @!P3 IADD3 R31, P5, P6, R31, UR10, R24 ;  /* 0x0000000a1f1fbc10 */ /* 0x000fc8000febe018 */
[----:B------:R-:W-:Y:S02]  /*3b2c0*/  @!P3 IADD3.X R28, R61, UR9, R30, P5, P6 ;  /* 0x000000093d1cbc10 */ /* 0x000fe4000afec41e */
[----:B------:R-:W-:Y:S02]  /*3b2d0*/  ISETP.LT.OR P5, PT, R29, 0x81, !P4 ;  /* 0x000000811d00780c */ /* 0x000fe400067a1670 */
[----:B------:R-:W-:-:S11]  /*3b2e0*/  ISETP.NE.AND P3, PT, R60, RZ, PT ;  /* 0x000000ff3c00720c */ /* 0x000fd60003f65270 */
[----:B------:R-:W0:Y:S01]  /*3b2f0*/  @!P5 LDC.64 R60, c[0x0][0x5c0] ;  /* 0x00017000ff3cdb82 */ /* 0x000e220000000a00 */
[----:B------:R-:W-:Y:S02]  /*3b300*/  F2FP.SATFINITE.E4M3.F32.PACK_AB_MERGE_C R127, RZ, R62, RZ ;  /* 0x0000003eff7f723e */ /* 0x000fe400048070ff */
[----:B0-----:R-:W-:-:S05]  /*3b310*/  @!P5 IADD3 R60, P6, R24, R60, RZ ;  /* 0x0000003c183cd210 */ /* 0x001fca0007fde0ff */
[----:B------:R-:W-:-:S05]  /*3b320*/  @!P5 IMAD.X R61, R30, 0x1, R61, P6 ;  /* 0x000000011e3dd824 */ /* 0x000fca00030e063d */
[----:B------:R5:W-:Y:S01]  /*3b330*/  @!P5 STG.E.U8 desc[UR44][R60.64+0x80], R127 ;  /* 0x0000807f3c00d986 */ /* 0x000be2000c10112c */
[----:B------:R-:W-:-:S13]  /*3b340*/  ISETP.LT.OR P5, PT, R29, 0x82, !P4 ;  /* 0x000000821d00780c */ /* 0x000fda00067a1670 */
[----:B------:R-:W0:Y:S01]  /*3b350*/  @!P5 LDC.64 R62, c[0x0][0x5c0] ;  /* 0x00017000ff3edb82 */ /* 0x000e220000000a00 */
[----:B---3--:R-:W-:Y:S01]  /*3b360*/  FMUL R94, R94, UR39 ;  /* 0x000000275e5e7c20 */ /* 0x008fe20008400000 */
[----:B-----5:R-:W-:Y:S02]  /*3b370*/  FMUL R60, R137, UR39 ;  /* 0x00000027893c7c20 */ /* 0x020fe40008400000 */
[----:B------:R-:W2:Y:S02]  /*3b380*/  LDL.LU R137, [R1+0x588] ;  /* 0x0005880001897983 */ /* 0x000ea40000300800 */
[----:B------:R-:W-:Y:S02]  /*3b390*/  F2FP.SATFINITE.E4M3.F32.PACK_AB_MERGE_C R129, RZ, R94, RZ ;  /* 0x0000005eff81723e */ /* 0x000fe400048070ff */
[----:B0-----:R-:W-:-:S05]  /*3b3a0*/  @!P5 IADD3 R62, P6, R24, R62, RZ ;  /* 0x0000003e183ed210 */ /* 0x001fca0007fde0ff */
[----:B------:R-:W-:-:S05]  /*3b3b0*/  @!P5 IMAD.X R63, R30, 0x1, R63, P6 ;  /* 0x000000011e3fd824 */ /* 0x000fca00030e063f */
[----:B------:R4:W-:Y:S02]  /*3b3c0*/  @!P5 STG.E.U8 desc[UR44][R62.64+0x81], R129 ;  /* 0x000081813e00d986 */ /* 0x0009e4000c10112c */
[----:B----4-:R-:W-:Y:S02]  /*3b3d0*/  FMUL R62, R135, UR39 ;  /* 0x00000027873e7c20 */ /* 0x010fe40008400000 */
[----:B------:R-:W3:Y:S01]  /*3b3e0*/  LDL.LU R135, [R1+0x58c] ;  /* 0x00058c0001877983 */ /* 0x000ee20000300800 */
[----:B------:R-:W-:Y:S02]  /*3b3f0*/  ISETP.LT.OR P5, PT, R29, 0x89, !P4 ;  /* 0x000000891d00780c */ /* 0x000fe400067a1670 */
[----:B------:R-:W-:-:S11]  /*3b400*/  F2FP.SATFINITE.E4M3.F32.PACK_AB_MERGE_C R127, RZ, R60, RZ ;  /* 0x0000003cff7f723e */ /* 0x000fd600048070ff */
[----:B------:R-:W0:Y:S01]  /*3b410*/  @!P5 LDC.64 R60, c[0x0][0x5c0] ;  /* 0x00017000ff3cdb82 */ /* 0x000e220000000a00 */
[----:B------:R-:W-:Y:S01]  /*3b420*/  FMUL R94, R131, UR39 ;  /* 0x00000027835e7c20 */ /* 0x000fe20008400000 */
[----:B------:R-:W-:-:S04]  /*3b430*/  F2FP.SATFINITE.E4M3.F32.PACK_AB_MERGE_C R63, RZ, R62, RZ ;  /* 0x0000003eff3f723e */ /* 0x000fc800048070ff */
[----:B------:R-:W-:-:S05]  /*3b440*/  F2FP.SATFINITE.E4M3.F32.PACK_AB_MERGE_C R131, RZ, R94, RZ ;  /* 0x0000005eff83723e */ /* 0x000fca00048070ff */
[----:B------:R1:W-:Y:S04]  /*3b450*/  @!P0 STG.E.U8 desc[UR44][R56.64+0x80], R131 ;  /* 0x0000808338008986 */ /* 0x0003e8000c10112c */
[----:B------:R4:W-:Y:S01]  /*3b460*/  @!P1 STG.E.U8 desc[UR44][R58.64+0x81], R127 ;  /* 0x0000817f3a009986 */ /* 0x0009e2000c10112c */
[----:B0-----:R-:W-:-:S05]  /*3b470*/  @!P5 IADD3 R60, P6, R24, R60, RZ ;  /* 0x0000003c183cd210 */ /* 0x001fca0007fde0ff */
[----:B------:R-:W-:-:S05]  /*3b480*/  @!P5 IMAD.X R61, R30, 0x1, R61, P6 ;  /* 0x000000011e3dd824 */ /* 0x000fca00030e063d */
[----:B------:R0:W-:Y:S01]  /*3b490*/  @!P5 STG.E.U8 desc[UR44][R60.64+0x88], R63 ;  /* 0x0000883f3c00d986 */ /* 0x0001e2000c10112c */
[----:B------:R-:W-:-:S13]  /*3b4a0*/  ISETP.LT.OR P5, PT, R29, 0x8a, !P4 ;  /* 0x0000008a1d00780c */ /* 0x000fda00067a1670 */
[----:B-1----:R-:W1:Y:S01]  /*3b4b0*/  @!P5 LDC.64 R56, c[0x0][0x5c0] ;  /* 0x00017000ff38db82 */ /* 0x002e620000000a00 */
[----:B----4-:R-:W-:Y:S02]  /*3b4c0*/  FMUL R58, R136, UR39 ;  /* 0x00000027883a7c20 */ /* 0x010fe40008400000 */
[----:B------:R-:W4:Y:S03]  /*3b4d0*/  LDL.LU R136, [R1+0x590] ;  /* 0x0005900001887983 */ /* 0x000f260000300800 */
[----:B------:R-:W-:Y:S01]  /*3b4e0*/  F2FP.SATFINITE.E4M3.F32.PACK_AB_MERGE_C R127, RZ, R58, RZ ;  /* 0x0000003aff7f723e */ /* 0x000fe200048070ff */
[----:B------:R-:W-:-:S05]  /*3b4f0*/  FMUL R58, R140, UR39 ;  /* 0x000000278c3a7c20 */ /* 0x000fca0008400000 */
[----:B------:R-:W-:Y:S01]  /*3b500*/  F2FP.SATFINITE.E4M3.F32.PACK_AB_MERGE_C R129, RZ, R58, RZ ;  /* 0x0000003aff81723e */ /* 0x000fe200048070ff */
[----:B------:R-:W-:Y:S02]  /*3b510*/  FMUL R58, R138, UR39 ;  /* 0x000000278a3a7c20 */ /* 0x000fe40008400000 */
[----:B------:R-:W5:Y:S01]  /*3b520*/  LDL.LU R138, [R1+0x594] ;  /* 0x00059400018a7983 */ /* 0x000f620000300800 */
[----:B-1----:R-:W-:-:S03]  /*3b530*/  @!P5 IADD3 R56, P6, R24, R56, RZ ;  /* 0x000000381838d210 */ /* 0x002fc60007fde0ff */
[----:B------:R-:W5:Y:S01]  /*3b540*/  LDL.LU R140, [R1+0x598] ;  /* 0x00059800018c7983 */ /* 0x000f620000300800 */
[----:B0-----:R-:W-:Y:S01]  /*3b550*/  F2FP.SATFINITE.E4M3.F32.PACK_AB_MERGE_C R61, RZ, R58, RZ ;  /* 0x0000003aff3d723e */ /* 0x001fe200048070ff */
[----:B------:R-:W-:-:S05]  /*3b560*/  @!P5 IMAD.X R57, R30, 0x1, R57, P6 ;  /* 0x000000011e39d824 */ /* 0x000fca00030e0639 */
[----:B------:R-:W-:Y:S04]  /*3b570*/  @!P5 STG.E.U8 desc[UR44][R56.64+0x89], R127 ;  /* 0x0000897f3800d986 */ /* 0x000fe8000c10112c */
[----:B------:R-:W-:Y:S04]  /*3b580*/  @!P3 STG.E.U8 desc[UR44][R54.64+0x88], R129 ;  /* 0x000088813600b986 */ /* 0x000fe8000c10112c */
[----:B------:R2:W-:Y:S02]  /*3b590*/  @!P2 STG.E.U8 desc[UR44][R52.64+0x89], R61 ;  /* 0x0000893d3400a986 */ /* 0x0005e4000c10112c */
[----:B--2---:R-:W-:-:S05]  /*3b5a0*/  FMUL R52, R137, UR39 ;  /* 0x0000002789347c20 */ /* 0x004fca0008400000 */
[----:B------:R-:W-:Y:S01]  /*3b5b0*/  F2FP.SATFINITE.E4M3.F32.PACK_AB_MERGE_C R61, RZ, R52, RZ ;  /* 0x00000034ff3d723e */ /* 0x000fe200048070ff */
[----:B---3--:R-:W-:Y:S02]  /*3b5c0*/  FMUL R52, R135, UR39 ;  /* 0x0000002787347c20 */ /* 0x008fe40008400000 */
[----:B------:R-:W2:Y:S01]  /*3b5d0*/  LDL.LU R135, [R1+0x59c] ;  /* 0x00059c0001877983 */ /* 0x000ea20000300800 */
[----:B------:R-:W-:-:S13]  /*3b5e0*/  ISETP.LT.OR P5, PT, R29, 0x91, !P4 ;  /* 0x000000911d00780c */ /* 0x000fda00067a1670 */
[----:B------:R-:W0:Y:S01]  /*3b5f0*/  @!P5 LDC.64 R58, c[0x0][0x5c0] ;  /* 0x00017000ff3adb82 */ /* 0x000e220000000a00 */
[----:B------:R-:W-:Y:S02]  /*3b600*/  FMUL R56, R139, UR39 ;  /* 0x000000278b387c20 */ /* 0x000fe40008400000 */
[----:B------:R-:W3:Y:S03]  /*3b610*/  LDL.LU R139, [R1+0x5a0] ;  /* 0x0005a000018b7983 */ /* 0x000ee60000300800 */
[----:B------:R-:W-:Y:S01]  /*3b620*/  F2FP.SATFINITE.E4M3.F32.PACK_AB_MERGE_C R57, RZ, R56, RZ ;  /* 0x00000038ff39723e */ /* 0x000fe200048070ff */
[----:B------:R-:W3:Y:S01]  /*3b630*/  LDL.LU R137, [R1+0x5a4] ;  /* 0x0005a40001897983 */ /* 0x000ee20000300800 */
[----:B0-----:R-:W-:-:S05]  /*3b640*/  @!P5 IADD3 R58, P6, R24, R58, RZ ;  /* 0x0000003a183ad210 */ /* 0x001fca0007fde0ff */
[----:B------:R-:W-:-:S05]  /*3b650*/  @!P5 IMAD.X R59, R30, 0x1, R59, P6 ;  /* 0x000000011e3bd824 */ /* 0x000fca00030e063b */
[----:B------:R0:W-:Y:S01]  /*3b660*/  @!P5 STG.E.U8 desc[UR44][R58.64+0x90], R57 ;  /* 0x000090393a00d986 */ /* 0x0001e2000c10112c */
[----:B------:R-:W-:-:S13]  /*3b670*/  ISETP.LT.OR P5, PT, R29, 0x92, !P4 ;  /* 0x000000921d00780c */ /* 0x000fda00067a1670 */
[----:B------:R-:W1:Y:S01]  /*3b680*/  @!P5 LDC.64 R54, c[0x0][0x5c0] ;  /* 0x00017000ff36db82 */ /* 0x000e620000000a00 */
[----:B------:R-:W-:Y:S02]  /*3b690*/  ISETP.NE.AND P0, PT, R133, RZ, PT ;  /* 0x000000ff8500720c */ /* 0x000fe40003f05270 */
[----:B------:R-:W-:Y:S02]  /*3b6a0*/  ISETP.NE.AND P1, PT, R134, RZ, PT ;  /* 0x000000ff8600720c */ /* 0x000fe40003f25270 */
[----:B------:R-:W-:Y:S01]  /*3b6b0*/  F2FP.SATFINITE.E4M3.F32.PACK_AB_MERGE_C R63, RZ, R52, RZ ;  /* 0x00000034ff3f723e */ /* 0x000fe200048070ff */
[----:B----4-:R-:W-:Y:S02]  /*3b6c0*/  FMUL R52, R136, UR39 ;  /* 0x0000002788347c20 */ /* 0x010fe40008400000 */
[----:B------:R-:W4:Y:S03]  /*3b6d0*/  LDL.LU R136, [R1+0x5a8] ;  /* 0x0005a80001887983 */ /* 0x000f260000300800 */
[----:B0-----:R-:W-:-:S02]  /*3b6e0*/  F2FP.SATFINITE.E4M3.F32.PACK_AB_MERGE_C R57, RZ, R52, RZ ;  /* 0x00000034ff39723e */ /* 0x001fc400048070ff */
[----:B-1----:R-:W-:-:S05]  /*3b6f0*/  @!P5 IADD3 R54, P6, R24, R54, RZ ;  /* 0x000000361836d210 */ /* 0x002fca0007fde0ff */
[----:B------:R-:W-:-:S05]  /*3b700*/  @!P5 IMAD.X R55, R30, 0x1, R55, P6 ;  /* 0x000000011e37d824 */ /* 0x000fca00030e0637 */
[----:B------:R5:W-:Y:S04]  /*3b710*/  @!P5 STG.E.U8 desc[UR44][R54.64+0x91], R61 ;  /* 0x0000913d3600d986 */ /* 0x000be8000c10112c */
[----:B------:R-:W-:Y:S04]  /*3b720*/  @!P0 STG.E.U8 desc[UR44][R50.64+0x90], R63 ;  /* 0x0000903f32008986 */ /* 0x000fe8000c10112c */
[----:B------:R0:W-:Y:S01]  /*3b730*/  @!P1 STG.E.U8 desc[UR44][R48.64+0x91], R57 ;  /* 0x0000913930009986 */ /* 0x0001e2000c10112c */
[----:B-----5:R-:W-:-:S03]  /*3b740*/  FMUL R54, R138, UR39 ;  /* 0x000000278a367c20 */ /* 0x020fc60008400000 */
[----:B------:R-:W5:Y:S01]  /*3b750*/  LDL.LU R138, [R1+0x5ac] ;  /* 0x0005ac00018a7983 */ /* 0x000f620000300800 */
[----:B0-----:R-:W-:-:S05]  /*3b760*/  FMUL R48, R140, UR39 ;  /* 0x000000278c307c20 */ /* 0x001fca0008400000 */
[----:B------:R-:W-:Y:S01]  /*3b770*/  F2FP.SATFINITE.E4M3.F32.PACK_AB_MERGE_C R49, RZ, R48, RZ ;  /* 0x00000030ff31723e */ /* 0x000fe200048070ff */
[----:B--2---:R-:W-:Y:S02]  /*3b780*/  FMUL R48, R135, UR39 ;  /* 0x0000002787307c20 */ /* 0x004fe40008400000 */
[----:B------:R-:W2:Y:S01]  /*3b790*/  LDL.LU R135, [R1+0x5b0] ;  /* 0x0005b00001877983 */ /* 0x000ea20000300800 */
[----:B------:R-:W-:Y:S02]  /*3b7a0*/  ISETP.LT.OR P5, PT, R29, 0x99, !P4 ;  /* 0x000000991d00780c */ /* 0x000fe400067a1670 */
[----:B------:R-:W-:Y:S01]  /*3b7b0*/  F2FP.SATFINITE.E4M3.F32.PACK_AB_MERGE_C R55, RZ, R54, RZ ;  /* 0x00000036ff37723e */ /* 0x000fe200048070ff */
[----:B------:R-:W2:Y:S10]  /*3b7c0*/  LDL.LU R140, [R1+0x5b4] ;  /* 0x0005b400018c7983 */ /* 0x000eb40000300800 */
[----:B------:R-:W0:Y:S01]  /*3b7d0*/  @!P5 LDC.64 R52, c[0x0][0x5c0] ;  /* 0x00017000ff34db82 */ /* 0x000e220000000a00 */
[----:B------:R-:W-:Y:S01]  /*3b7e0*/  F2FP.SATFINITE.E4M3.F32.PACK_AB_MERGE_C R57, RZ, R48, RZ ;  /* 0x00000030ff39723e */ /* 0x000fe200048070ff */
[----:B---3--:R-:W-:Y:S01]  /*3b7f0*/  FMUL R48, R139, UR39 ;  /* 0x000000278b307c20 */ /* 0x008fe20008400000 */
[----:B0-----:R-:W-:-:S05]  /*3b800*/  @!P5 IADD3 R52, P6, R24, R52, RZ ;  /* 0x000000341834d210 */ /* 0x001fca0007fde0ff */
[----:B------:R-:W-:-:S05]  /*3b810*/  @!P5 IMAD.X R53, R30, 0x1, R53, P6 ;  /* 0x000000011e35d824 */ /* 0x000fca00030e0635 */
[----:B------:R0:W-:Y:S01]  /*3b820*/  @!P5 STG.E.U8 desc[UR44][R52.64+0x98], R55 ;  /* 0x000098373400d986 */ /* 0x0001e2000c10112c */
[----:B------:R-:W-:Y:S02]  /*3b830*/  ISETP.LT.OR P5, PT, R29, 0x9a, !P4 ;  /* 0x0000009a1d00780c */ /* 0x000fe400067a1670 */
[----:B0-----:R-:W-:-:S11]  /*3b840*/  F2FP.SATFINITE.E4M3.F32.PACK_AB_MERGE_C R53, RZ, R48, RZ ;  /* 0x00000030ff35723e */ /* 0x001fd600048070ff */
[----:B------:R-:W0:Y:S01]  /*3b850*/  @!P5 LDC.64 R50, c[0x0][0x5c0] ;  /* 0x00017000ff32db82 */ /* 0x000e220000000a00 */
[----:B------:R-:W-:Y:S02]  /*3b860*/  FMUL R48, R137, UR39 ;  /* 0x0000002789307c20 */ /* 0x000fe40008400000 */
[----:B------:R-:W3:Y:S01]  /*3b870*/  LDL.LU R137, [R1+0x5b8] ;  /* 0x0005b80001897983 */ /* 0x000ee20000300800 */
[----:B------:R-:W-:Y:S02]  /*3b880*/  ISETP.NE.AND P2, PT, R132, RZ, PT ;  /* 0x000000ff8400720c */ /* 0x000fe40003f45270 */
[----:B------:R-:W-:Y:S02]  /*3b890*/  ISETP.NE.AND P3, PT, R126, RZ, PT ;  /* 0x000000ff7e00720c */ /* 0x000fe40003f65270 */
[----:B------:R-:W-:Y:S01]  /*3b8a0*/  F2FP.SATFINITE.E4M3.F32.PACK_AB_MERGE_C R55, RZ, R48, RZ ;  /* 0x00000030ff37723e */ /* 0x000fe200048070ff */
[----:B----4-:R-:W-:Y:S02]  /*3b8b0*/  FMUL R48, R136, UR39 ;  /* 0x0000002788307c20 */ /* 0x010fe40008400000 */
[----:B------:R-:W4:Y:S04]  /*3b8c0*/  LDL.LU R136, [R1+0x5bc] ;  /* 0x0005bc0001887983 */ /* 0x000f280000300800 */
[----:B------:R-:W4:Y:S01]  /*3b8d0*/  LDL.LU R139, [R1+0x5c0] ;  /* 0x0005c000018b7983 */ /* 0x000f220000300800 */
[----:B0-----:R-:W-:-:S05]  /*3b8e0*/  @!P5 IADD3 R50, P6, R24, R50, RZ ;  /* 0x000000321832d210 */ /* 0x001fca0007fde0ff */
[----:B------:R-:W-:Y:S01]  /*3b8f0*/  @!P5 IMAD.X R51, R30, 0x1, R51, P6 ;  /* 0x000000011e33d824 */ /* 0x000fe200030e0633 */
[----:B------:R-:W-:-:S04]  /*3b900*/  ISETP.NE.AND P6, PT, R119, RZ, PT ;  /* 0x000000ff7700720c */ /* 0x000fc80003fc5270 */
[----:B------:R-:W-:Y:S04]  /*3b910*/  @!P5 STG.E.U8 desc[UR44][R50.64+0x99], R49 ;  /* 0x000099313200d986 */ /* 0x000fe8000c10112c */
[----:B------:R5:W-:Y:S05]  /*3b920*/  @!P2 STG.E.U8 desc[UR44][R46.64+0x98], R57 ;  /* 0x000098392e00a986 */ /* 0x000bea000c10112c */
[----:B------:R-:W-:Y:S01]  /*3b930*/  @!P6 STG.E.U8 desc[UR44][R44.64+0x99], R53 ;  /* 0x000099352c00e986 */ /* 0x000fe2000c10112c */
[----:B-----5:R-:W-:-:S03]  /*3b940*/  FMUL R46, R138, UR39 ;  /* 0x000000278a2e7c20 */ /* 0x020fc60008400000 */
[----:B------:R-:W5:Y:S04]  /*3b950*/  LDL.LU R138, [R1+0x5c4] ;  /* 0x0005c400018a7983 */ /* 0x000f680000300800 */
[----:B------:R2:W-:Y:S02]  /*3b960*/  @!P3 STG.E.U8 desc[UR44][R42.64+0x80], R55 ;  /* 0x000080372a00b986 */ /* 0x0005e4000c10112c */
[----:B--2---:R-:W-:Y:S02]  /*3b970*/  FMUL R42, R135, UR39 ;  /* 0x00000027872a7c20 */ /* 0x004fe40008400000 */
[----:B------:R-:W2:Y:S01]  /*3b980*/  LDL.LU R135, [R1+0x5c8] ;  /* 0x0005c80001877983 */ /* 0x000ea20000300800 */
[----:B------:R-:W-:Y:S02]  /*3b990*/  ISETP.NE.AND P1, PT, R130, RZ, PT ;  /* 0x000000ff8200720c */ /* 0x000fe40003f25270 */
[----:B------:R-:W-:-:S04]  /*3b9a0*/  ISETP.NE.AND P4, PT, R121, RZ, PT ;  /* 0x000000ff7900720c */ /* 0x000fc80003f85270 */
[----:B------:R-:W-:Y:S02]  /*3b9b0*/  P2R R52, PR, RZ, 0x10 ;  /* 0x00000010ff347803 */ /* 0x000fe40000000000 */
[----:B------:R-:W-:Y:S02]  /*3b9c0*/  ISETP.NE.AND P4, PT, R128, RZ, PT ;  /* 0x000000ff8000720c */ /* 0x000fe40003f85270 */
[----:B------:R-:W-:Y:S02]  /*3b9d0*/  ISETP.NE.AND P0, PT, R125, RZ, PT ;  /* 0x000000ff7d00720c */ /* 0x000fe40003f05270 */
[----:B------:R-:W-:Y:S02]  /*3b9e0*/  F2FP.SATFINITE.E4M3.F32.PACK_AB_MERGE_C R51, RZ, R48, RZ ;  /* 0x00000030ff33723e */ /* 0x000fe400048070ff */
[----:B------:R-:W0:Y:S08]  /*3b9f0*/  @!P1 LDC.64 R48, c[0x0][0x5c0] ;  /* 0x00017000ff309b82 */ /* 0x000e300000000a00 */
[----:B------:R-:W1:Y:S01]  /*3ba00*/  @!P4 LDC.64 R44, c[0x0][0x5c0] ;  /* 0x00017000ff2ccb82 */ /* 0x000e620000000a00 */
[----:B------:R0:W-:Y:S02]  /*3ba10*/  @!P0 STG.E.U8 desc[UR44][R40.64+0x81], R51 ;  /* 0x0000813328008986 */ /* 0x0001e4000c10112c */
[----:B0-----:R-:W-:-:S05]  /*3ba20*/  FMUL R40, R140, UR39 ;  /* 0x000000278c287c20 */ /* 0x001fca0008400000 */
[----:B------:R-:W-:Y:S02]  /*3ba30*/  F2FP.SATFINITE.E4M3.F32.PACK_AB_MERGE_C R51, RZ, R40, RZ ;  /* 0x00000028ff33723e */ /* 0x000fe400048070ff */
[----:B------:R-:W-:-:S05]  /*3ba40*/  @!P1 IADD3 R48, P5, R93, R48, RZ ;  /* 0x000000305d309210 */ /* 0x000fca0007fbe0ff */
[----:B------:R-:W-:Y:S01]  /*3ba50*/  @!P1 IMAD.X R49, R92, 0x1, R49, P5 ;  /* 0x000000015c319824 */ /* 0x000fe200028e0631 */
[----:B-1----:R-:W-:Y:S01]  /*3ba60*/  @!P4 IADD3 R44, P5, R91, R44, RZ ;  /* 0x0000002c5b2cc210 */ /* 0x002fe20007fbe0ff */
[----:B---3--:R-:W-:Y:S02]  /*3ba70*/  FMUL R40, R137, UR39 ;  /* 0x0000002789287c20 */ /* 0x008fe40008400000 */
[----:B------:R-:W3:Y:S01]  /*3ba80*/  LDL.LU R137, [R1+0x5cc] ;  /* 0x0005cc0001897983 */ /* 0x000ee20000300800 */
[----:B------:R-:W-:Y:S01]  /*3ba90*/  F2FP.SATFINITE.E4M3.F32.PACK_AB_MERGE_C R47, RZ, R46, RZ ;  /* 0x0000002eff2f723e */ /* 0x000fe200048070ff */
[----:B------:R-:W-:Y:S01]  /*3baa0*/  @!P4 IMAD.X R45, R90, 0x1, R45, P5 ;  /* 0x000000015a2dc824 */ /* 0x000fe200028e062d */
[----:B------:R-:W-:-:S03]  /*3bab0*/  F2FP.SATFINITE.E4M3.F32.PACK_AB_MERGE_C R43, RZ, R42, RZ ;  /* 0x0000002aff2b723e */ /* 0x000fc600048070ff */
[----:B------:R0:W-:Y:S01]  /*3bac0*/  @!P1 STG.E.U8 desc[UR44][R48.64+0x80], R47 ;  /* 0x0000802f30009986 */ /* 0x0001e2000c10112c */
[----:B------:R-:W-:-:S03]  /*3bad0*/  ISETP.NE.AND P5, PT, R112, RZ, PT ;  /* 0x000000ff7000720c */ /* 0x000fc60003fa5270 */
[----:B------:R1:W-:Y:S01]  /*3bae0*/  @!P4 STG.E.U8 desc[UR44][R44.64+0x81], R43 ;  /* 0x0000812b2c00c986 */ /* 0x0003e2000c10112c */
[----:B------:R-:W-:Y:S01]  /*3baf0*/  ISETP.NE.AND P4, PT, R52, RZ, PT ;  /* 0x000000ff3400720c */ /* 0x000fe20003f85270 */
[----:B----4-:R-:W-:Y:S02]  /*3bb00*/  FMUL R42, R136, UR39 ;  /* 0x00000027882a7c20 */ /* 0x010fe40008400000 */
[----:B------:R-:W4:Y:S01]  /*3bb10*/  LDL.LU R136, [R1+0x5d0] ;  /* 0x0005d00001887983 */ /* 0x000f220000300800 */
[----:B0-----:R-:W-:Y:S02]  /*3bb20*/  F2FP.SATFINITE.E4M3.F32.PACK_AB_MERGE_C R47, RZ, R40, RZ ;  /* 0x00000028ff2f723e */ /* 0x001fe400048070ff */
[----:B-1----:R-:W-:Y:S01]  /*3bb30*/  F2FP.SATFINITE.E4M3.F32.PACK_AB_MERGE_C R43, RZ, R42, RZ ;  /* 0x0000002aff2b723e */ /* 0x002fe200048070ff */
[----:B------:R-:W-:-:S06]  /*3bb40*/  FMUL R42, R139, UR39 ;  /* 0x000000278b2a7c20 */ /* 0x000fcc0008400000 */
[----:B------:R-:W-:Y:S04]  /*3bb50*/  @!P4 STG.E.U8 desc[UR44][R38.64+0x88], R51 ;  /* 0x000088332600c986 */ /* 0x000fe8000c10112c */
[----:B------:R5:W-:Y:S04]  /*3bb60*/  @!P5 STG.E.U8 desc[UR44][R36.64+0x89], R47 ;  /* 0x0000892f2400d986 */ /* 0x000be8000c10112c */
[----:B------:R-:W4:Y:S01]  /*3bb70*/  LDL.LU R139, [R1+0x5d4] ;  /* 0x0005d400018b7983 */ /* 0x000f220000300800 */
[----:B-----5:R-:W-:-:S03]  /*3bb80*/  FMUL R36, R138, UR39 ;  /* 0x000000278a247c20 */ /* 0x020fc60008400000 */
[----:B------:R-:W5:Y:S02]  /*3bb90*/  LDL.LU R138, [R1+0x5d8] ;  /* 0x0005d800018a7983 */ /* 0x000f640000300800 */
[----:B------:R-:W-:Y:S01]  /*3bba0*/  F2FP.SATFINITE.E4M3.F32.PACK_AB_MERGE_C R47, RZ, R36, RZ ;  /* 0x00000024ff2f723e */ /* 0x000fe200048070ff */
[----:B--2---:R-:W-:Y:S02]  /*3bbb0*/  FMUL R36, R135, UR39 ;  /* 0x0000002787247c20 */ /* 0x004fe40008400000 */
[----:B------:R-:W2:Y:S01]  /*3bbc0*/  LDL.LU R135, [R1+0x5dc] ;  /* 0x0005dc0001877983 */ /* 0x000ea20000300800 */
[----:B------:R-:W-:-:S13]  /*3bbd0*/  ISETP.NE.AND P2, PT, R124, RZ, PT ;  /* 0x000000ff7c00720c */ /* 0x000fda0003f45270 */
[----:B------:R-:W0:Y:S01]  /*3bbe0*/  @!P2 LDC.64 R40, c[0x0][0x5c0] ;  /* 0x00017000ff28ab82 */ /* 0x000e220000000a00 */
[----:B------:R-:W-:Y:S02]  /*3bbf0*/  ISETP.NE.AND P6, PT, R123, RZ, PT ;  /* 0x000000ff7b00720c */ /* 0x000fe40003fc5270 */
[----:B------:R-:W-:-:S11]  /*3bc00*/  ISETP.NE.AND P1, PT, R122, RZ, PT ;  /* 0x000000ff7a00720c */ /* 0x000fd60003f25270 */
[----:B------:R-:W1:Y:S01]  /*3bc10*/  @!P6 LDC.64 R44, c[0x0][0x5c0] ;  /* 0x00017000ff2ceb82 */ /* 0x000e620000000a00 */
[----:B0-----:R-:W-:-:S05]  /*3bc20*/  @!P2 IADD3 R40, P5, R89, R40, RZ ;  /* 0x000000285928a210 */ /* 0x001fca0007fbe0ff */
[----:B------:R-:W-:-:S05]  /*3bc30*/  @!P2 IMAD.X R41, R88, 0x1, R41, P5 ;  /* 0x000000015829a824 */ /* 0x000fca00028e0629 */
[----:B------:R0:W-:Y:S02]  /*3bc40*/  @!P2 STG.E.U8 desc[UR44][R40.64+0x88], R43 ;  /* 0x0000882b2800a986 */ /* 0x0001e4000c10112c */
[----:B0-----:R-:W-:Y:S02]  /*3bc50*/  F2FP.SATFINITE.E4M3.F32.PACK_AB_MERGE_C R41, RZ, R36, RZ ;  /* 0x00000024ff29723e */ /* 0x001fe400048070ff */
[----:B------:R-:W0:Y:S01]  /*3bc60*/  @!P1 LDC.64 R36, c[0x0][0x5c0] ;  /* 0x00017000ff249b82 */ /* 0x000e220000000a00 */
[----:B---3--:R-:W-:Y:S02]  /*3bc70*/  FMUL R40, R137, UR39 ;  /* 0x0000002789287c20 */ /* 0x008fe40008400000 */
[----:B------:R-:W3:Y:S01]  /*3bc80*/  LDL.LU R137, [R1+0x5e0] ;  /* 0x0005e00001897983 */ /* 0x000ee20000300800 */
[----:B-1----:R-:W-:Y:S02]  /*3bc90*/  @!P6 IADD3 R38, P5, R87, R44, RZ ;  /* 0x0000002c5726e210 */ /* 0x002fe40007fbe0ff */
[----:B------:R-:W-:Y:S01]  /*3bca0*/  ISETP.NE.AND P3, PT, R117, RZ, PT ;  /* 0x000000ff7500720c */ /* 0x000fe20003f65270 */
[----:B------:R-:W3:Y:S01]  /*3bcb0*/  LDL.LU R140, [R1+0x5e4] ;  /* 0x0005e400018c7983 */ /* 0x000ee20000300800 */
[----:B------:R-:W-:Y:S01]  /*3bcc0*/  ISETP.NE.AND P0, PT, R116, RZ, PT ;  /* 0x000000ff7400720c */ /* 0x000fe20003f05270 */
[----:B------:R-:W-:Y:S01]  /*3bcd0*/  @!P6 IMAD.X R39, R86, 0x1, R45, P5 ;  /* 0x000000015627e824 */ /* 0x000fe200028e062d */
[----:B------:R-:W-:-:S05]  /*3bce0*/  F2FP.SATFINITE.E4M3.F32.PACK_AB_MERGE_C R45, RZ, R42, RZ ;  /* 0x0000002aff2d723e */ /* 0x000fca00048070ff */
[----:B------:R1:W-:Y:S01]  /*3bcf0*/  @!P6 STG.E.U8 desc[UR44][R38.64+0x89], R45 ;  /* 0x0000892d2600e986 */ /* 0x0003e2000c10112c */
[----:B0-----:R-:W-:Y:S02]  /*3bd00*/  @!P1 IADD3 R36, P5, R85, R36, RZ ;  /* 0x0000002455249210 */ /* 0x001fe40007fbe0ff */
[----:B-1----:R-:W-:-:S03]  /*3bd10*/  F2FP.SATFINITE.E4M3.F32.PACK_AB_MERGE_C R39, RZ, R40, RZ ;  /* 0x00000028ff27723e */ /* 0x002fc600048070ff */
[----:B------:R-:W-:Y:S02]  /*3bd20*/  @!P1 IMAD.X R37, R84, 0x1, R37, P5 ;  /* 0x0000000154259824 */ /* 0x000fe400028e0625 */
[----:B----4-:R-:W-:Y:S01]  /*3bd30*/  FMUL R38, R136, UR39 ;  /* 0x0000002788267c20 */ /* 0x010fe20008400000 */
[----:B------:R-:W-:Y:S04]  /*3bd40*/  @!P3 STG.E.U8 desc[UR44][R34.64+0x90], R47 ;  /* 0x0000902f2200b986 */ /* 0x000fe8000c10112c */
[----:B------:R-:W4:Y:S04]  /*3bd50*/  LDL.LU R136, [R1+0x5e8] ;  /* 0x0005e80001887983 */ /* 0x000f280000300800 */
[----:B------:R0:W-:Y:S04]  /*3bd60*/  @!P0 STG.E.U8 desc[UR44][R32.64+0x91], R41 ;  /* 0x0000912920008986 */ /* 0x0001e8000c10112c */
[----:B------:R5:W-:Y:S01]  /*3bd70*/  @!P1 STG.E.U8 desc[UR44][R36.64+0x90], R39 ;  /* 0x0000902724009986 */ /* 0x000be2000c10112c */
[----:B0-----:R-:W-:-:S03]  /*3bd80*/  FMUL R32, R139, UR39 ;  /* 0x000000278b207c20 */ /* 0x001fc60008400000 */
[----:B------:R-:W4:Y:S01]  /*3bd90*/  LDL.LU R139, [R1+0x5ec] ;  /* 0x0005ec00018b7983 */ /* 0x000f220000300800 */
[----:B-----5:R-:W-:-:S05]  /*3bda0*/  FMUL R36, R138, UR39 ;  /* 0x000000278a247c20 */ /* 0x020fca0008400000 */
[----:B------:R-:W-:Y:S01]  /*3bdb0*/  F2FP.SATFINITE.E4M3.F32.PACK_AB_MERGE_C R37, RZ, R36, RZ ;  /* 0x00000024ff25723e */ /* 0x000fe200048070ff */
[----:B--2---:R-:W-:Y:S02]  /*3bdc0*/  FMUL R36, R135, UR39 ;  /* 0x0000002787247c20 */ /* 0x004fe40008400000 */
[----:B------:R-:W2:Y:S01]  /*3bdd0*/  LDL.LU R135, [R1+0x5f0] ;  /* 0x0005f00001877983 */ /* 0x000ea20000300800 */
[----:B------:R-:W-:Y:S02]  /*3bde0*/  ISETP.NE.AND P4, PT, R120, RZ, PT ;  /* 0x000000ff7800720c */ /* 0x000fe40003f85270 */
[----:B------:R-:W-:Y:S01]  /*3bdf0*/  ISETP.NE.AND P2, PT, R118, RZ, PT ;  /* 0x000000ff7600720c */ /* 0x000fe20003f45270 */
[----:B------:R-:W5:Y:S10]  /*3be00*/  LDL.LU R138, [R1+0x5f4] ;  /* 0x0005f400018a7983 */ /* 0x000f740000300800 */
[----:B------:R-:W0:Y:S01]  /*3be10*/  @!P4 LDC.64 R42, c[0x0][0x5c0] ;  /* 0x00017000ff2acb82 */ /* 0x000e220000000a00 */
[----:B------:R-:W-:-:S02]  /*3be20*/  ISETP.NE.AND P3, PT, R115, RZ, PT ;  /* 0x000000ff7300720c */ /* 0x000fc40003f65270 */
[----:B------:R-:W-:-:S11]  /*3be30*/  F2FP.SATFINITE.E4M3.F32.PACK_AB_MERGE_C R41, RZ, R38, RZ ;  /* 0x00000026ff29723e */ /* 0x000fd600048070ff */
[----:B------:R-:W1:Y:S01]  /*3be40*/  @!P3 LDC.64 R38, c[0x0][0x5c0] ;  /* 0x00017000ff26bb82 */ /* 0x000e620000000a00 */
[----:B0-----:R-:W-:-:S05]  /*3be50*/  @!P4 IADD3 R34, P5, R83, R42, RZ ;  /* 0x0000002a5322c210 */ /* 0x001fca0007fbe0ff */
[----:B------:R-:W-:Y:S01]  /*3be60*/  @!P4 IMAD.X R35, R82, 0x1, R43, P5 ;  /* 0x000000015223c824 */ /* 0x000fe200028e062b */
[----:B------:R-:W-:Y:S02]  /*3be70*/  F2FP.SATFINITE.E4M3.F32.PACK_AB_MERGE_C R43, RZ, R32, RZ ;  /* 0x00000020ff2b723e */ /* 0x000fe400048070ff */
[----:B------:R-:W0:Y:S02]  /*3be80*/  @!P2 LDC.64 R32, c[0x0][0x5c0] ;  /* 0x00017000ff20ab82 */ /* 0x000e240000000a00 */
[----:B------:R3:W-:Y:S01]  /*3be90*/  @!P4 STG.E.U8 desc[UR44][R34.64+0x91], R41 ;  /* 0x000091292200c986 */ /* 0x0007e2000c10112c */
[----:B------:R-:W-:Y:S01]  /*3bea0*/  ISETP.NE.AND P5, PT, R103, RZ, PT ;  /* 0x000000ff6700720c */ /* 0x000fe20003fa5270 */
[----:B---3--:R-:W-:Y:S02]  /*3beb0*/  FMUL R34, R137, UR39 ;  /* 0x0000002789227c20 */ /* 0x008fe40008400000 */
[----:B------:R-:W3:Y:S01]  /*3bec0*/  LDL.LU R137, [R1+0x5f8] ;  /* 0x0005f80001897983 */ /* 0x000ee20000300800 */
[----:B------:R-:W-:-:S09]  /*3bed0*/  ISETP.NE.AND P6, PT, R108, RZ, PT ;  /* 0x000000ff6c00720c */ /* 0x000fd20003fc5270 */
[----:B------:R1:W-:Y:S01]  /*3bee0*/  @!P5 STG.E.U8 desc[UR44][R26.64+0x98], R43 ;  /* 0x0000982b1a00d986 */ /* 0x0003e2000c10112c */
[----:B0-----:R-:W-:Y:S02]  /*3bef0*/  @!P2 IADD3 R32, P5, R81, R32, RZ ;  /* 0x000000205120a210 */ /* 0x001fe40007fbe0ff */
[----:B------:R-:W-:-:S03]  /*3bf00*/  F2FP.SATFINITE.E4M3.F32.PACK_AB_MERGE_C R35, RZ, R36, RZ ;  /* 0x00000024ff23723e */ /* 0x000fc600048070ff */
[----:B------:R-:W-:Y:S01]  /*3bf10*/  @!P2 IMAD.X R33, R80, 0x1, R33, P5 ;  /* 0x000000015021a824 */ /* 0x000fe200028e0621 */
[----:B-1----:R-:W-:Y:S01]  /*3bf20*/  @!P3 IADD3 R26, P5, R79, R38, RZ ;  /* 0x000000264f1ab210 */ /* 0x002fe20007fbe0ff */
[----:B------:R4:W-:Y:S04]  /*3bf30*/  @!P6 STG.E.U8 desc[UR44][R22.64+0x99], R37 ;  /* 0x000099251600e986 */ /* 0x0009e8000c10112c */
[----:B------:R-:W-:Y:S01]  /*3bf40*/  @!P3 IMAD.X R27, R78, 0x1, R39, P5 ;  /* 0x000000014e1bb824 */ /* 0x000fe200028e0627 */
[----:B------:R-:W-:Y:S01]  /*3bf50*/  F2FP.SATFINITE.E4M3.F32.PACK_AB_MERGE_C R39, RZ, R34, RZ ;  /* 0x00000022ff27723e */ /* 0x000fe200048070ff */
[----:B------:R0:W-:Y:S01]  /*3bf60*/  @!P2 STG.E.U8 desc[UR44][R32.64+0x98], R35 ;  /* 0x000098232000a986 */ /* 0x0001e2000c10112c */
[----:B------:R-:W-:Y:S01]  /*3bf70*/  FMUL R34, R140, UR39 ;  /* 0x000000278c227c20 */ /* 0x000fe20008400000 */
[----:B----4-:R-:W-:-:S02]  /*3bf80*/  FMUL R22, R136, UR39 ;  /* 0x0000002788167c20 */ /* 0x010fc40008400000 */
[----:B------:R-:W4:Y:S04]  /*3bf90*/  LDL.LU R136, [R1+0x5fc] ;  /* 0x0005fc0001887983 */ /* 0x000f280000300800 */
[----:B------:R-:W4:Y:S04]  /*3bfa0*/  LDL.LU R140, [R1+0x600] ;  /* 0x00060000018c7983 */ /* 0x000f280000300800 */
[----:B------:R2:W-:Y:S01]  /*3bfb0*/  @!P3 STG.E.U8 desc[UR44][R26.64+0x99], R39 ;  /* 0x000099271a00b986 */ /* 0x0005e2000c10112c */
[----:B0-----:R-:W-:-:S03]  /*3bfc0*/  FMUL R32, R139, UR39 ;  /* 0x000000278b207c20 */ /* 0x001fc60008400000 */
[----:B------:R-:W4:Y:S01]  /*3bfd0*/  LDL.LU R139, [R1+0x604] ;  /* 0x00060400018b7983 */ /* 0x000f220000300800 */
[----:B--2---:R-:W-:-:S03]  /*3bfe0*/  FMUL R26, R135, UR39 ;  /* 0x00000027871a7c20 */ /* 0x004fc60008400000 */
[----:B------:R-:W2:Y:S01]  /*3bff0*/  LDL.LU R135, [R1+0x608] ;  /* 0x0006080001877983 */ /* 0x000ea20000300800 */
[----:B------:R-:W-:Y:S02]  /*3c000*/  ISETP.NE.AND P1, PT, R114, RZ, PT ;  /* 0x000000ff7200720c */ /* 0x000fe40003f25270 */
[----:B------:R-:W-:Y:S02]  /*3c010*/  ISETP.NE.AND P4, PT, R113, RZ, PT ;  /* 0x000000ff7100720c */ /* 0x000fe40003f85270 */
[----:B------:R-:W-:Y:S02]  /*3c020*/  F2FP.SATFINITE.E4M3.F32.PACK_AB_MERGE_C R33, RZ, R22, RZ ;  /* 0x00000016ff21723e */ /* 0x000fe400048070ff */
[----:B------:R-:W-:-:S07]  /*3c030*/  F2FP.SATFINITE.E4M3.F32.PACK_AB_MERGE_C R37, RZ, R34, RZ ;  /* 0x00000022ff25723e */ /* 0x000fce00048070ff */
[----:B------:R-:W0:Y:S01]  /*3c040*/  @!P1 LDC.64 R22, c[0x0][0x5c0] ;  /* 0x00017000ff169b82 */ /* 0x000e220000000a00 */
[----:B------:R-:W-:Y:S02]  /*3c050*/  ISETP.NE.AND P0, PT, R106, RZ, PT ;  /* 0x000000ff6a00720c */ /* 0x000fe40003f05270 */
[----:B------:R-:W-:-:S05]  /*3c060*/  ISETP.NE.AND P5, PT, R100, RZ, PT ;  /* 0x000000ff6400720c */ /* 0x000fca0003fa5270 */
[----:B------:R-:W1:Y:S06]  /*3c070*/  @!P4 LDC.64 R34, c[0x0][0x5c0] ;  /* 0x00017000ff22cb82 */ /* 0x000e6c0000000a00 */
[----:B------:R1:W-:Y:S04]  /*3c080*/  @!P0 STG.E.U8 desc[UR44][R20.64+0x80], R37 ;  /* 0x0000802514008986 */ /* 0x0003e8000c10112c */
[----:B------:R5:W-:Y:S01]  /*3c090*/  @!P5 STG.E.U8 desc[UR44][R18.64+0x81], R33 ;  /* 0x000081211200d986 */ /* 0x000be2000c10112c */
[----:B0-----:R-:W-:-:S05]  /*3c0a0*/  @!P1 IADD3 R22, P5, R77, R22, RZ ;  /* 0x000000164d169210 */ /* 0x001fca0007fbe0ff */
[----:B------:R-:W-:Y:S01]  /*3c0b0*/  @!P1 IMAD.X R23, R76, 0x1, R23, P5 ;  /* 0x000000014c179824 */ /* 0x000fe200028e0617 */
[----:B-1----:R-:W-:Y:S02]  /*3c0c0*/  @!P4 IADD3 R20, P5, R75, R34, RZ ;  /* 0x000000224b14c210 */ /* 0x002fe40007fbe0ff */
[----:B------:R-:W-:Y:S01]  /*3c0d0*/  F2FP.SATFINITE.E4M3.F32.PACK_AB_MERGE_C R27, RZ, R32, RZ ;  /* 0x00000020ff1b723e */ /* 0x000fe200048070ff */
[----:B-----5:R-:W-:Y:S01]  /*3c0e0*/  FMUL R18, R138, UR39 ;  /* 0x000000278a127c20 */ /* 0x020fe20008400000 */
[----:B------:R-:W-:Y:S01]  /*3c0f0*/  ISETP.NE.AND P2, PT, R111, RZ, PT ;  /* 0x000000ff6f00720c */ /* 0x000fe20003f45270 */
[----:B------:R-:W-:Y:S01]  /*3c100*/  @!P4 IMAD.X R21, R74, 0x1, R35, P5 ;  /* 0x000000014a15c824 */ /* 0x000fe200028e0623 */
[----:B------:R-:W-:Y:S01]  /*3c110*/  F2FP.SATFINITE.E4M3.F32.PACK_AB_MERGE_C R33, RZ, R26, RZ ;  /* 0x0000001aff21723e */ /* 0x000fe200048070ff */
[----:B------:R0:W-:Y:S01]  /*3c120*/  @!P1 STG.E.U8 desc[UR44][R22.64+0x80], R27 ;  /* 0x0000801b16009986 */ /* 0x0001e2000c10112c */
[----:B------:R-:W-:-:S03]  /*3c130*/  F2FP.SATFINITE.E4M3.F32.PACK_AB_MERGE_C R35, RZ, R18, RZ ;  /* 0x00000012ff23723e */ /* 0x000fc600048070ff */
[----:B------:R-:W-:Y:S01]  /*3c140*/  @!P4 STG.E.U8 desc[UR44][R20.64+0x81], R33 ;  /* 0x000081211400c986 */ /* 0x000fe2000c10112c */
[----:B------:R-:W-:-:S03]  /*3c150*/  ISETP.NE.AND P4, PT, R105, RZ, PT ;  /* 0x000000ff6900720c */ /* 0x000fc60003f85270 */
[----:B------:R-:W5:Y:S01]  /*3c160*/  LDL.LU R138, [R1+0x60c] ;  /* 0x00060c00018a7983 */ /* 0x000f620000300800 */
[----:B---3--:R-:W-:-:S03]  /*3c170*/  FMUL R18, R137, UR39 ;  /* 0x0000002789127c20 */ /* 0x008fc60008400000 */
[----:B------:R-:W3:Y:S02]  /*3c180*/  LDL.LU R137, [R1+0x610] ;  /* 0x0006100001897983 */ /* 0x000ee40000300800 */
[----:B0-----:R-:W-:Y:S02]  /*3c190*/  F2FP.SATFINITE.E4M3.F32.PACK_AB_MERGE_C R23, RZ, R18, RZ ;  /* 0x00000012ff17723e */ /* 0x001fe400048070ff */
[----:B------:R-:W0:Y:S01]  /*3c1a0*/  @!P2 LDC.64 R18, c[0x0][0x5c0] ;  /* 0x00017000ff12ab82 */ /* 0x000e220000000a00 */
[----:B------:R-:W-:-:S07]  /*3c1b0*/  ISETP.NE.AND P5, PT, R97, RZ, PT ;  /* 0x000000ff6100720c */ /* 0x000fce0003fa5270 */
[----:B------:R-:W1:Y:S01]  /*3c1c0*/  @!P4 LDC.64 R26, c[0x0][0x5c0] ;  /* 0x00017000ff1acb82 */ /* 0x000e620000000a00 */
[----:B------:R-:W-:-:S05]  /*3c1d0*/  ISETP.NE.AND P6, PT, R101, RZ, PT ;  /* 0x000000ff6500720c */ /* 0x000fca0003fc5270 */
[----:B------:R1:W-:Y:S01]  /*3c1e0*/  @!P5 STG.E.U8 desc[UR44][R16.64+0x88], R35 ;  /* 0x000088231000d986 */ /* 0x0003e2000c10112c */
[----:B0-----:R-:W-:Y:S01]  /*3c1f0*/  @!P2 IADD3 R18, P5, R73, R18, RZ ;  /* 0x000000124912a210 */ /* 0x001fe20007fbe0ff */
[----:B----4-:R-:W-:Y:S02]  /*3c200*/  FMUL R22, R136, UR39 ;  /* 0x0000002788167c20 */ /* 0x010fe40008400000 */
[----:B------:R-:W4:Y:S02]  /*3c210*/  LDL.LU R136, [R1+0x614] ;  /* 0x0006140001887983 */ /* 0x000f240000300800 */
[----:B------:R-:W-:Y:S02]  /*3c220*/  @!P2 IMAD.X R19, R72, 0x1, R19, P5 ;  /* 0x000000014813a824 */ /* 0x000fe400028e0613 */
[----:B------:R0:W-:Y:S01]  /*3c230*/  @!P6 STG.E.U8 desc[UR44][R14.64+0x89], R23 ;  /* 0x000089170e00e986 */ /* 0x0001e2000c10112c */
[----:B-1----:R-:W-:-:S05]  /*3c240*/  @!P4 IADD3 R16, P5, R71, R26, RZ ;  /* 0x0000001a4710c210 */ /* 0x002fca0007fbe0ff */
[----:B------:R-:W-:Y:S02]  /*3c250*/  @!P4 IMAD.X R17, R70, 0x1, R27, P5 ;  /* 0x000000014611c824 */ /* 0x000fe400028e061b */
[----:B0-----:R-:W-:Y:S02]  /*3c260*/  FMUL R14, R139, UR39 ;  /* 0x000000278b0e7c20 */ /* 0x001fe40008400000 */
[----:B------:R-:W4:Y:S03]  /*3c270*/  LDL.LU R139, [R1+0x618] ;  /* 0x00061800018b7983 */ /* 0x000f260000300800 */
[----:B------:R-:W-:Y:S01]  /*3c280*/  F2FP.SATFINITE.E4M3.F32.PACK_AB_MERGE_C R27, RZ, R14, RZ ;  /* 0x0000000eff1b723e */ /* 0x000fe200048070ff */
[----:B--2---:R-:W-:Y:S02]  /*3c290*/  FMUL R14, R135, UR39 ;  /* 0x00000027870e7c20 */ /* 0x004fe40008400000 */
[----:B------:R-:W2:Y:S01]  /*3c2a0*/  LDL.LU R135, [R1+0x61c] ;  /* 0x00061c0001877983 */ /* 0x000ea20000300800 */
[----:B------:R-:W-:-:S05]  /*3c2b0*/  F2FP.SATFINITE.E4M3.F32.PACK_AB_MERGE_C R21, RZ, R22, RZ ;  /* 0x00000016ff15723e */ /* 0x000fca00048070ff */
[----:B------:R0:W-:Y:S01]  /*3c2c0*/  @!P2 STG.E.U8 desc[UR44][R18.64+0x88], R21 ;  /* 0x000088151200a986 */ /* 0x0001e2000c10112c */
[----:B------:R-:W-:Y:S02]  /*3c2d0*/  ISETP.NE.AND P2, PT, R104, RZ, PT ;  /* 0x000000ff6800720c */ /* 0x000fe40003f45270 */
[----:B------:R-:W-:Y:S01]  /*3c2e0*/  ISETP.NE.AND P1, PT, R107, RZ, PT ;  /* 0x000000ff6b00720c */ /* 0x000fe20003f25270 */
[----:B------:R-:W-:Y:S01]  /*3c2f0*/  FMUL R20, R140, UR39 ;  /* 0x000000278c147c20 */ /* 0x000fe20008400000 */
[----:B0-----:R-:W-:-:S09]  /*3c300*/  F2FP.SATFINITE.E4M3.F32.PACK_AB_MERGE_C R19, RZ, R14, RZ ;  /* 0x0000000eff13723e */ /* 0x001fd200048070ff */
[----:B------:R-:W0:Y:S01]  /*3c310*/  @!P2 LDC.64 R14, c[0x0][0x5c0] ;  /* 0x00017000ff0eab82 */ /* 0x000e220000000a00 */
[----:B------:R-:W-:Y:S02]  /*3c320*/  ISETP.NE.AND P5, PT, R96, RZ, PT ;  /* 0x000000ff6000720c */ /* 0x000fe40003fa5270 */
[----:B------:R-:W-:-:S05]  /*3c330*/  F2FP.SATFINITE.E4M3.F32.PACK_AB_MERGE_C R23, RZ, R20, RZ ;  /* 0x00000014ff17723e */ /* 0x000fca00048070ff */
[----:B------:R-:W1:Y:S01]  /*3c340*/  @!P1 LDC.64 R20, c[0x0][0x5c0] ;  /* 0x00017000ff149b82 */ /* 0x000e620000000a00 */
[----:B------:R3:W-:Y:S01]  /*3c350*/  @!P4 STG.E.U8 desc[UR44][R16.64+0x89], R23 ;  /* 0x000089171000c986 */ /* 0x0007e2000c10112c */
[----:B------:R-:W-:-:S04]  /*3c360*/  ISETP.NE.AND P4, PT, R99, RZ, PT ;  /* 0x000000ff6300720c */ /* 0x000fc80003f85270 */
[----:B------:R1:W-:Y:S01]  /*3c370*/  @!P5 STG.E.U8 desc[UR44][R12.64+0x90], R27 ;  /* 0x0000901b0c00d986 */ /* 0x0003e2000c10112c */
[----:B-----5:R-:W-:-:S03]  /*3c380*/  FMUL R18, R138, UR39 ;  /* 0x000000278a127c20 */ /* 0x020fc60008400000 */
[----:B------:R-:W5:Y:S01]  /*3c390*/  LDL.LU R138, [R1+0x620] ;  /* 0x00062000018a7983 */ /* 0x000f620000300800 */
[----:B---3--:R-:W-:-:S03]  /*3c3a0*/  FMUL R16, R137, UR39 ;  /* 0x0000002789107c20 */ /* 0x008fc60008400000 */
[----:B------:R-:W3:Y:S01]  /*3c3b0*/  LDL.LU R137, [R1+0x624] ;  /* 0x0006240001897983 */ /* 0x000ee20000300800 */
[----:B0-----:R-:W-:Y:S02]  /*3c3c0*/  @!P2 IADD3 R14, P5, R69, R14, RZ ;  /* 0x0000000e450ea210 */ /* 0x001fe40007fbe0ff */
[----:B------:R-:W-:-:S03]  /*3c3d0*/  F2FP.SATFINITE.E4M3.F32.PACK_AB_MERGE_C R17, RZ, R18, RZ ;  /* 0x00000012ff11723e */ /* 0x000fc600048070ff */
[----:B------:R-:W-:Y:S01]  /*3c3e0*/  @!P2 IMAD.X R15, R68, 0x1, R15, P5 ;  /* 0x00000001440fa824 */ /* 0x000fe200028e060f */
[----:B------:R0:W-:Y:S04]  /*3c3f0*/  @!P4 STG.E.U8 desc[UR44][R10.64+0x91], R19 ;  /* 0x000091130a00c986 */ /* 0x0001e8000c10112c */
[----:B------:R-:W-:Y:S01]  /*3c400*/  @!P2 STG.E.U8 desc[UR44][R14.64+0x90], R17 ;  /* 0x000090110e00a986 */ /* 0x000fe2000c10112c */
[----:B-1----:R-:W-:-:S05]  /*3c410*/  @!P1 IADD3 R12, P2, R67, R20, RZ ;  /* 0x00000014430c9210 */ /* 0x002fca0007f5e0ff */
[----:B------:R-:W-:Y:S01]  /*3c420*/  @!P1 IMAD.X R13, R66, 0x1, R21, P2 ;  /* 0x00000001420d9824 */ /* 0x000fe200010e0615 */
[----:B0-----:R-:W-:Y:S01]  /*3c430*/  F2FP.SATFINITE.E4M3.F32.PACK_AB_MERGE_C R19, RZ, R16, RZ ;  /* 0x00000010ff13723e */ /* 0x001fe200048070ff */
[----:B----4-:R-:W-:Y:S02]  /*3c440*/  FMUL R10, R136, UR39 ;  /* 0x00000027880a7c20 */ /* 0x010fe40008400000 */
[----:B------:R-:W4:Y:S04]  /*3c450*/  LDL.LU R136, [R1+0x628] ;  /* 0x0006280001887983 */ /* 0x000f280000300800 */
[----:B------:R2:W-:Y:S01]  /*3c460*/  @!P1 STG.E.U8 desc[UR44][R12.64+0x91], R19 ;  /* 0x000091130c009986 */ /* 0x0005e2000c10112c */
[----:B------:R-:W-:-:S13]  /*3c470*/  ISETP.NE.AND P0, PT, R109, RZ, PT ;  /* 0x000000ff6d00720c */ /* 0x000fda0003f05270 */
[----:B------:R-:W0:Y:S01]  /*3c480*/  @!P0 LDC.64 R22, c[0x0][0x5c0] ;  /* 0x00017000ff168b82 */ /* 0x000e220000000a00 */
[----:B--2---:R-:W-:Y:S02]  /*3c490*/  FMUL R12, R135, UR39 ;  /* 0x00000027870c7c20 */ /* 0x004fe40008400000 */
[----:B------:R-:W2:Y:S01]  /*3c4a0*/  LDL.LU R135, [R1+0x62c] ;  /* 0x00062c0001877983 */ /* 0x000ea20000300800 */
[----:B------:R-:W-:Y:S02]  /*3c4b0*/  F2FP.SATFINITE.E4M3.F32.PACK_AB_MERGE_C R21, RZ, R10, RZ ;  /* 0x0000000aff15723e */ /* 0x000fe400048070ff */
[----:B------:R-:W-:Y:S02]  /*3c4c0*/  ISETP.NE.AND P3, PT, R110, RZ, PT ;  /* 0x000000ff6e00720c */ /* 0x000fe40003f65270 */
[----:B0-----:R-:W-:Y:S02]  /*3c4d0*/  @!P0 IADD3 R10, P1, R65, R22, RZ ;  /* 0x00000016410a8210 */ /* 0x001fe40007f3e0ff */
[----:B------:R-:W-:-:S03]  /*3c4e0*/  ISETP.NE.AND P4, PT, R95, RZ, PT ;  /* 0x000000ff5f00720c */ /* 0x000fc60003f85270 */
[----:B------:R-:W-:Y:S01]  /*3c4f0*/  @!P0 IMAD.X R11, R64, 0x1, R23, P1 ;  /* 0x00000001400b8824 */ /* 0x000fe200008e0617 */
[----:B------:R-:W-:-:S05]  /*3c500*/  ISETP.LT.OR P1, PT, R29, 0x81, !P4 ;  /* 0x000000811d00780c */ /* 0x000fca0006721670 */
[----:B------:R-:W0:Y:S01]  /*3c510*/  @!P3 LDC.64 R22, c[0x0][0x5c0] ;  /* 0x00017000ff16bb82 */ /* 0x000e220000000a00 */
[----:B------:R-:W-:Y:S02]  /*3c520*/  ISETP.NE.AND P6, PT, R102, RZ, PT ;  /* 0x000000ff6600720c */ /* 0x000fe40003fc5270 */
[----:B------:R-:W-:Y:S01]  /*3c530*/  ISETP.NE.AND P5, PT, R98, RZ, PT ;  /* 0x000000ff6200720c */ /* 0x000fe20003fa5270 */
[----:B------:R-:W-:-:S04]  /*3c540*/  FMUL R14, R139, UR39 ;  /* 0x000000278b0e7c20 */ /* 0x000fc80008400000 */
[----:B------:R-:W1:Y:S01]  /*3c550*/  @!P1 LDC.64 R26, c[0x0][0x5c0] ;  /* 0x00017000ff1a9b82 */ /* 0x000e620000000a00 */
[----:B------:R-:W-:Y:S02]  /*3c560*/  ISETP.LT.OR P2, PT, R29, 0x82, !P4 ;  /* 0x000000821d00780c */ /* 0x000fe40006741670 */
[----:B------:R-:W-:Y:S02]  /*3c570*/  F2FP.SATFINITE.E4M3.F32.PACK_AB_MERGE_C R15, RZ, R14, RZ ;  /* 0x0000000eff0f723e */ /* 0x000fe400048070ff */
[----:B------:R-:W-:Y:S01]  /*3c580*/  F2FP.SATFINITE.E4M3.F32.PACK_AB_MERGE_C R17, RZ, R12, RZ ;  /* 0x0000000cff11723e */ /* 0x000fe200048070ff */
[----:B------:R0:W-:Y:S04]  /*3c590*/  @!P6 STG.E.U8 desc[UR44][R8.64+0x98], R21 ;  /* 0x000098150800e986 */ /* 0x0001e8000c10112c */
[----:B------:R0:W-:Y:S04]  /*3c5a0*/  @!P5 STG.E.U8 desc[UR44][R6.64+0x99], R15 ;  /* 0x0000990f0600d986 */ /* 0x0001e8000c10112c */
[----:B------:R3:W-:Y:S01]  /*3c5b0*/  @!P0 STG.E.U8 desc[UR44][R10.64+0x98], R17 ;  /* 0x000098110a008986 */ /* 0x0007e2000c10112c */
[----:B0-----:R-:W-:Y:S01]  /*3c5c0*/  @!P3 IADD3 R8, P0, R31, R22, RZ ;  /* 0x000000161f08b210 */ /* 0x001fe20007f1e0ff */
[----:B------:R-:W-:-:S02]  /*3c5d0*/  @!P1 IMAD.MOV.U32 R6, RZ, RZ, R24 ;  /* 0x000000ffff069224 */ /* 0x000fc400078e0018 */
[----:B------:R-:W-:Y:S02]  /*3c5e0*/  @!P1 IMAD.MOV.U32 R7, RZ, RZ, R30 ;  /* 0x000000ffff079224 */ /* 0x000fe400078e001e */
[----:B------:R-:W-:-:S04]  /*3c5f0*/  @!P1 IMAD.WIDE.U32 R12, R4, 0x180, R6 ;  /* 0x00000180040c9825 */ /* 0x000fc800078e0006 */
[----:B-----5:R-:W-:-:S05]  /*3c600*/  FMUL R14, R138, UR39 ;  /* 0x000000278a0e7c20 */ /* 0x020fca0008400000 */
[----:B------:R-:W-:Y:S02]  /*3c610*/  F2FP.SATFINITE.E4M3.F32.PACK_AB_MERGE_C R19, RZ, R14, RZ ;  /* 0x0000000eff13723e */ /* 0x000fe400048070ff */
[----:B------:R-:W0:Y:S01]  /*3c620*/  @!P2 LDC.64 R14, c[0x0][0x5c0] ;  /* 0x00017000ff0eab82 */ /* 0x000e220000000a00 */
[----:B------:R-:W-:Y:S01]  /*3c630*/  @!P3 IMAD.X R9, R28, 0x1, R23, P0 ;  /* 0x000000011c09b824 */ /* 0x000fe200000e0617 */
[----:B-1----:R-:W-:Y:S01]  /*3c640*/  @!P1 IADD3 R12, P0, R12, R26, RZ ;  /* 0x0000001a0c0c9210 */ /* 0x002fe20007f1e0ff */
[----:B------:R-:W-:Y:S02]  /*3c650*/  @!P1 IMAD R16, R5, 0x180, RZ ;  /* 0x0000018005109824 */ /* 0x000fe400078e02ff */
[----:B---3--:R-:W-:Y:S01]  /*3c660*/  FMUL R6, R137, UR39 ;  /* 0x0000002789067c20 */ /* 0x008fe20008400000 */
[----:B------:R1:W-:Y:S01]  /*3c670*/  @!P3 STG.E.U8 desc[UR44][R8.64+0x99], R19 ;  /* 0x000099130800b986 */ /* 0x0003e2000c10112c */
[----:B------:R-:W-:Y:S02]  /*3c680*/  ISETP.LT.OR P3, PT, R29, 0x89, !P4 ;  /* 0x000000891d00780c */ /* 0x000fe40006761670 */
[----:B------:R-:W-:-:S02]  /*3c690*/  @!P1 IADD3.X R13, R27, R13, R16, P0, !PT ;  /* 0x0000000d1b0d9210 */ /* 0x000fc400007fe410 */
[----:B------:R-:W-:Y:S01]  /*3c6a0*/  ISETP.LT.OR P0, PT, R29, 0x8a, !P4 ;  /* 0x0000008a1d00780c */ /* 0x000fe20006701670 */
[----:B------:R-:W-:Y:S01]  /*3c6b0*/  @!P2 IMAD.MOV.U32 R7, RZ, RZ, R30 ;  /* 0x000000ffff07a224 */ /* 0x000fe200078e001e */
[----:B------:R-:W-:Y:S01]  /*3c6c0*/  F2FP.SATFINITE.E4M3.F32.PACK_AB_MERGE_C R11, RZ, R6, RZ ;  /* 0x00000006ff0b723e */ /* 0x000fe200048070ff */
[----:B------:R-:W-:-:S04]  /*3c6d0*/  @!P2 IMAD.MOV.U32 R6, RZ, RZ, R24 ;  /* 0x000000ffff06a224 */ /* 0x000fc800078e0018 */
[----:B------:R-:W-:Y:S01]  /*3c6e0*/  @!P2 IMAD.WIDE.U32 R6, R4, 0x180, R6 ;  /* 0x000001800406a825 */ /* 0x000fe200078e0006 */
[----:B------:R-:W-:Y:S01]  /*3c6f0*/  @!P1 STG.E.U8 desc[UR44][R12.64+0x80], R11 ;  /* 0x0000800b0c009986 */ /* 0x000fe2000c10112c */
[----:B------:R-:W3:Y:S02]  /*3c700*/  @!P3 LDC.64 R16, c[0x0][0x5c0] ;  /* 0x00017000ff10bb82 */ /* 0x000ee40000000a00 */
[----:B-1----:R-:W-:Y:S01]  /*3c710*/  @!P2 IMAD R8, R5, 0x180, RZ ;  /* 0x000001800508a824 */ /* 0x002fe200078e02ff */
[----:B------:R-:W-:Y:S02]  /*3c720*/  LOP3.LUT P6, RZ, R0, 0x40000, RZ, 0xc0, !PT ;  /* 0x0004000000ff7812 */ /* 0x000fe400078cc0ff */
[----:B0-----:R-:W-:-:S03]  /*3c730*/  @!P2 IADD3 R6, P1, R6, R14, RZ ;  /* 0x0000000e0606a210 */ /* 0x001fc60007f3e0ff */
[----:B------:R-:W0:Y:S01]  /*3c740*/  @!P0 LDC.64 R20, c[0x0][0x5c0] ;  /* 0x00017000ff148b82 */ /* 0x000e220000000a00 */
[----:B------:R-:W-:Y:S01]  /*3c750*/  @!P2 IADD3.X R7, R15, R7, R8, P1, !PT ;  /* 0x000000070f07a210 */ /* 0x000fe20000ffe408 */
[----:B----4-:R-:W-:Y:S01]  /*3c760*/  FMUL R10, R136, UR39 ;  /* 0x00000027880a7c20 */ /* 0x010fe20008400000 */
[----:B------:R-:W-:-:S04]  /*3c770*/  ISETP.LT.OR P1, PT, R29, 0x81, !P6 ;  /* 0x000000811d00780c */ /* 0x000fc80007721670 */
[----:B------:R-:W-:Y:S01]  /*3c780*/  F2FP.SATFINITE.E4M3.F32.PACK_AB_MERGE_C R15, RZ, R10, RZ ;  /* 0x0000000aff0f723e */ /* 0x000fe200048070ff */
[----:B------:R-:W-:Y:S04]  /*3c790*/  BSSY B1, `(.L_x_106) ;  /* 0x0000013000017945 */ /* 0x000fe80003800000 */
[----:B------:R1:W-:Y:S02]  /*3c7a0*/  @!P2 STG.E.U8 desc[UR44][R6.64+0x81], R15 ;  /* 0x0000810f0600a986 */ /* 0x0003e4000c10112c */
[----:B-1----:R-:W-:Y:S02]  /*3c7b0*/  @!P3 IMAD.MOV.U32 R6, RZ, RZ, R24 ;  /* 0x000000ffff06b224 */ /* 0x002fe400078e0018 */
[----:B------:R-:W-:Y:S02]  /*3c7c0*/  @!P3 IMAD.MOV.U32 R7, RZ, RZ, R30 ;  /* 0x000000ffff07b224 */ /* 0x000fe400078e001e */
[----:B------:R-:W-:-:S04]  /*3c7d0*/  @!P3 IMAD.WIDE.U32 R8, R4, 0x180, R6 ;  /* 0x000001800408b825 */ /* 0x000fc800078e0006 */
[----:B--2---:R-:W-:-:S05]  /*3c7e0*/  FMUL R10, R135, UR39 ;  /* 0x00000027870a7c20 */ /* 0x004fca0008400000 */
[----:B------:R-:W-:Y:S01]  /*3c7f0*/  F2FP.SATFINITE.E4M3.F32.PACK_AB_MERGE_C R11, RZ, R10, RZ ;  /* 0x0000000aff0b723e */ /* 0x000fe200048070ff */
[----:B0--3--:R-:W-:Y:S06]  /*3c800*/  @P1 BRA `(.L_x_107) ;  /* 0x00000000002c1947 */ /* 0x009fec0003800000 */
        /* <DEDUP_REMOVED lines=11> */
.L_x_107:
[----:B------:R-:W-:Y:S05]  /*3c8c0*/  BSYNC B1 ;  /* 0x0000000000017941 */ /* 0x000fea0003800000 */
.L_x_106:
[----:B0-----:R-:W2:Y:S01]  /*3c8d0*/  LDL.LU R6, [R1+0x630] ;  /* 0x0006300001067983 */ /* 0x001ea20000300800 */
[----:B------:R-:W-:Y:S01]  /*3c8e0*/  ISETP.LT.OR P1, PT, R29, 0x82, !P6 ;  /* 0x000000821d00780c */ /* 0x000fe20007721670 */
[----:B------:R-:W-:Y:S01]  /*3c8f0*/  @!P3 IMAD R7, R5, 0x180, RZ ;  /* 0x000001800507b824 */ /* 0x000fe200078e02ff */
[----:B------:R-:W-:Y:S01]  /*3c900*/  @!P3 IADD3 R8, P2, R8, R16, RZ ;  /* 0x000000100808b210 */ /* 0x000fe20007f5e0ff */
[----:B------:R-:W-:Y:S03]  /*3c910*/  BSSY B1, `(.L_x_108) ;  /* 0x0000010000017945 */ /* 0x000fe60003800000 */
[----:B------:R-:W-:Y:S01]  /*3c920*/  @!P3 IADD3.X R9, R17, R9, R7, P2, !PT ;  /* 0x000000091109b210 */ /* 0x000fe200017fe407 */
[----:B--2---:R-:W-:-:S05]  /*3c930*/  FMUL R6, R6, UR39 ;  /* 0x0000002706067c20 */ /* 0x004fca0008400000 */
        /* <DEDUP_REMOVED lines=13> */
.L_x_109:
[----:B------:R-:W-:Y:S05]  /*3ca10*/  BSYNC B1 ;  /* 0x0000000000017941 */ /* 0x000fea0003800000 */
.L_x_108:
[----:B0-----:R-:W2:Y:S04]  /*3ca20*/  LDL.LU R6, [R1+0x634] ;  /* 0x0006340001067983 */ /* 0x001ea80000300800 */
[----:B------:R-:W3:Y:S04]  /*3ca30*/  LDL.LU R10, [R1+0x638] ;  /* 0x00063800010a7983 */ /* 0x000ee80000300800 */
[----:B------:R-:W4:Y:S01]  /*3ca40*/  LDL.LU R14, [R1+0x63c] ;  /* 0x00063c00010e7983 */ /* 0x000f220000300800 */
[----:B------:R-:W-:Y:S01]  /*3ca50*/  @!P0 IMAD.MOV.U32 R7, RZ, RZ, R30 ;  /* 0x000000ffff078224 */ /* 0x000fe200078e001e */
[----:B------:R-:W-:Y:S01]  /*3ca60*/  ISETP.LT.OR P2, PT, R29, 0x91, !P4 ;  /* 0x000000911d00780c */ /* 0x000fe20006741670 */
[----:B------:R-:W-:Y:S01]  /*3ca70*/  @!P0 IMAD R12, R5, 0x180, RZ ;  /* 0x00000180050c8824 */ /* 0x000fe200078e02ff */
[----:B------:R-:W-:Y:S01]  /*3ca80*/  ISETP.LT.OR P1, PT, R29, 0x92, !P4 ;  /* 0x000000921d00780c */ /* 0x000fe20006721670 */
[----:B------:R-:W-:Y:S10]  /*3ca90*/  BSSY B1, `(.L_x_110) ;  /* 0x000001c000017945 */ /* 0x000ff40003800000 */
[----:B------:R-:W0:Y:S08]  /*3caa0*/  @!P2 LDC.64 R16, c[0x0][0x5c0] ;  /* 0x00017000ff10ab82 */ /* 0x000e300000000a00 */
[----:B------:R-:W1:Y:S01]  /*3cab0*/  @!P1 LDC.64 R18, c[0x0][0x5c0] ;  /* 0x00017000ff129b82 */ /* 0x000e620000000a00 */
[----:B--2---:R-:W-:Y:S01]  /*3cac0*/  FMUL R6, R6, UR39 ;  /* 0x0000002706067c20 */ /* 0x004fe20008400000 */
[----:B---3--:R-:W-:-:S04]  /*3cad0*/  FMUL R10, R10, UR39 ;  /* 0x000000270a0a7c20 */ /* 0x008fc80008400000 */
[----:B------:R-:W-:Y:S01]  /*3cae0*/  F2FP.SATFINITE.E4M3.F32.PACK_AB_MERGE_C R11, RZ, R6, RZ ;  /* 0x00000006ff0b723e */ /* 0x000fe200048070ff */
[----:B------:R-:W-:Y:S01]  /*3caf0*/  @!P0 IMAD.MOV.U32 R6, RZ, RZ, R24 ;  /* 0x000000ffff068224 */ /* 0x000fe200078e0018 */
[----:B------:R-:W-:-:S03]  /*3cb00*/  F2FP.SATFINITE.E4M3.F32.PACK_AB_MERGE_C R13, RZ, R10, RZ ;  /* 0x0000000aff0d723e */ /* 0x000fc600048070ff */
[----:B------:R-:W-:Y:S01]  /*3cb10*/  @!P0 IMAD.WIDE.U32 R6, R4, 0x180, R6 ;  /* 0x0000018004068825 */ /* 0x000fe200078e0006 */
[----:B------:R2:W-:Y:S03]  /*3cb20*/  @!P3 STG.E.U8 desc[UR44][R8.64+0x88], R11 ;  /* 0x0000880b0800b986 */ /* 0x0005e6000c10112c */
[----:B----4-:R-:W-:Y:S01]  /*3cb30*/  FMUL R10, R14, UR39 ;  /* 0x000000270e0a7c20 */ /* 0x010fe20008400000 */
[----:B------:R-:W-:-:S04]  /*3cb40*/  @!P0 IADD3 R6, P3, R6, R20, RZ ;  /* 0x0000001406068210 */ /* 0x000fc80007f7e0ff */
[----:B------:R-:W-:Y:S02]  /*3cb50*/  F2FP.SATFINITE.E4M3.F32.PACK_AB_MERGE_C R15, RZ, R10, RZ ;  /* 0x0000000aff0f723e */ /* 0x000fe400048070ff */
[----:B------:R-:W-:Y:S02]  /*3cb60*/  @!P0 IADD3.X R7, R21, R7, R12, P3, !PT ;  /* 0x0000000715078210 */ /* 0x000fe40001ffe40c */
[----:B------:R-:W-:-:S03]  /*3cb70*/  ISETP.LT.OR P3, PT, R29, 0x89, !P6 ;  /* 0x000000891d00780c */ /* 0x000fc60007761670 */
[----:B------:R2:W-:Y:S10]  /*3cb80*/  @!P0 STG.E.U8 desc[UR44][R6.64+0x89], R13 ;  /* 0x0000890d06008986 */ /* 0x0005f4000c10112c */
[----:B01----:R-:W-:Y:S05]  /*3cb90*/  @P3 BRA `(.L_x_111) ;  /* 0x00000000002c3947 */ /* 0x003fea0003800000 */
[----:B--2---:R-:W-:Y:S01]  /*3cba0*/  IMAD.MOV.U32 R6, RZ, RZ, R24 ;  /* 0x000000ffff067224 */ /* 0x004fe200078e0018 */
        /* <DEDUP_REMOVED lines=10> */
.L_x_111:
[----:B------:R-:W-:Y:S05]  /*3cc50*/  BSYNC B1 ;  /* 0x0000000000017941 */ /* 0x000fea0003800000 */
.L_x_110:
[----:B0-2---:R-:W2:Y:S01]  /*3cc60*/  LDL.LU R6, [R1+0x640] ;  /* 0x0006400001067983 */ /* 0x005ea20000300800 */
[----:B------:R-:W-:Y:S01]  /*3cc70*/  ISETP.LT.OR P0, PT, R29, 0x8a, !P6 ;  /* 0x0000008a1d00780c */ /* 0x000fe20007701670 */
[----:B------:R-:W-:Y:S01]  /*3cc80*/  BSSY B1, `(.L_x_112) ;  /* 0x000000f000017945 */ /* 0x000fe20003800000 */
[----:B--2---:R-:W-:-:S05]  /*3cc90*/  FMUL R6, R6, UR39 ;  /* 0x0000002706067c20 */ /* 0x004fca0008400000 */
[----:B------:R-:W-:-:S06]  /*3cca0*/  F2FP.SATFINITE.E4M3.F32.PACK_AB_MERGE_C R9, RZ, R6, RZ ;  /* 0x00000006ff09723e */ /* 0x000fcc00048070ff */
[----:B------:R-:W-:Y:S05]  /*3ccb0*/  @P0 BRA `(.L_x_113) ;  /* 0x00000000002c0947 */ /* 0x000fea0003800000 */
        /* <DEDUP_REMOVED lines=11> */
.L_x_113:
[----:B------:R-:W-:Y:S05]  /*3cd70*/  BSYNC B1 ;  /* 0x0000000000017941 */ /* 0x000fea0003800000 */
.L_x_112:
[----:B------:R-:W2:Y:S04]  /*3cd80*/  LDL.LU R8, [R1+0x644] ;  /* 0x0006440001087983 */ /* 0x000ea80000300800 */
[----:B------:R-:W3:Y:S04]  /*3cd90*/  LDL.LU R12, [R1+0x648] ;  /* 0x00064800010c7983 */ /* 0x000ee80000300800 */
[----:B------:R-:W4:Y:S01]  /*3cda0*/  LDL.LU R14, [R1+0x64c] ;  /* 0x00064c00010e7983 */ /* 0x000f220000300800 */
[----:B0-----:R-:W-:Y:S01]  /*3cdb0*/  @!P2 IMAD.MOV.U32 R6, RZ, RZ, R24 ;  /* 0x000000ffff06a224 */ /* 0x001fe200078e0018 */
[C---:B------:R-:W-:Y:S01]  /*3cdc0*/  ISETP.LT.OR P0, PT, R29.reuse, 0x99, !P4 ;  /* 0x000000991d00780c */ /* 0x040fe20006701670 */
[----:B------:R-:W-:Y:S01]  /*3cdd0*/  @!P2 IMAD.MOV.U32 R7, RZ, RZ, R30 ;  /* 0x000000ffff07a224 */ /* 0x000fe200078e001e */
[----:B------:R-:W-:Y:S01]  /*3cde0*/  ISETP.LT.OR P4, PT, R29, 0x9a, !P4 ;  /* 0x0000009a1d00780c */ /* 0x000fe20006781670 */
[----:B------:R-:W-:Y:S01]  /*3cdf0*/  @!P2 IMAD R11, R5, 0x180, RZ ;  /* 0x00000180050ba824 */ /* 0x000fe200078e02ff */
[----:B------:R-:W-:Y:S01]  /*3ce00*/  BSSY B1, `(.L_x_114) ;  /* 0x0000021000017945 */ /* 0x000fe20003800000 */
[----:B------:R-:W-:-:S04]  /*3ce10*/  @!P2 IMAD.WIDE.U32 R6, R4, 0x180, R6 ;  /* 0x000001800406a825 */ /* 0x000fc800078e0006 */
[----:B------:R-:W-:Y:S01]  /*3ce20*/  @!P1 IMAD.MOV.U32 R9, RZ, RZ, R30 ;  /* 0x000000ffff099224 */ /* 0x000fe200078e001e */
[----:B------:R-:W-:-:S03]  /*3ce30*/  @!P2 IADD3 R6, P3, R6, R16, RZ ;  /* 0x000000100606a210 */ /* 0x000fc60007f7e0ff */
[----:B------:R-:W0:Y:S01]  /*3ce40*/  @!P0 LDC.64 R20, c[0x0][0x5c0] ;  /* 0x00017000ff148b82 */ /* 0x000e220000000a00 */
[----:B------:R-:W-:-:S07]  /*3ce50*/  @!P2 IADD3.X R7, R17, R7, R11, P3, !PT ;  /* 0x000000071107a210 */ /* 0x000fce0001ffe40b */
[----:B------:R-:W1:Y:S01]  /*3ce60*/  @!P4 LDC.64 R22, c[0x0][0x5c0] ;  /* 0x00017000ff16cb82 */ /* 0x000e620000000a00 */
[----:B--2---:R-:W-:Y:S01]  /*3ce70*/  FMUL R10, R8, UR39 ;  /* 0x00000027080a7c20 */ /* 0x004fe20008400000 */
[----:B------:R-:W-:-:S04]  /*3ce80*/  @!P1 IMAD.MOV.U32 R8, RZ, RZ, R24 ;  /* 0x000000ffff089224 */ /* 0x000fc800078e0018 */
[----:B------:R-:W-:Y:S01]  /*3ce90*/  @!P1 IMAD.WIDE.U32 R8, R4, 0x180, R8 ;  /* 0x0000018004089825 */ /* 0x000fe200078e0008 */
[----:B------:R-:W-:-:S03]  /*3cea0*/  F2FP.SATFINITE.E4M3.F32.PACK_AB_MERGE_C R11, RZ, R10, RZ ;  /* 0x0000000aff0b723e */ /* 0x000fc600048070ff */
[----:B---3--:R-:W-:Y:S01]  /*3ceb0*/  FMUL R10, R12, UR39 ;  /* 0x000000270c0a7c20 */ /* 0x008fe20008400000 */
[----:B------:R-:W-:Y:S01]  /*3cec0*/  @!P1 IMAD R12, R5, 0x180, RZ ;  /* 0x00000180050c9824 */ /* 0x000fe200078e02ff */
[----:B------:R-:W-:Y:S01]  /*3ced0*/  @!P1 IADD3 R8, P3, R8, R18, RZ ;  /* 0x0000001208089210 */ /* 0x000fe20007f7e0ff */
[----:B------:R2:W-:Y:S02]  /*3cee0*/  @!P2 STG.E.U8 desc[UR44][R6.64+0x90], R11 ;  /* 0x0000900b0600a986 */ /* 0x0005e4000c10112c */
[----:B------:R-:W-:Y:S01]  /*3cef0*/  F2FP.SATFINITE.E4M3.F32.PACK_AB_MERGE_C R13, RZ, R10, RZ ;  /* 0x0000000aff0d723e */ /* 0x000fe200048070ff */
[----:B----4-:R-:W-:Y:S01]  /*3cf00*/  FMUL R10, R14, UR39 ;  /* 0x000000270e0a7c20 */ /* 0x010fe20008400000 */
[----:B------:R-:W-:Y:S02]  /*3cf10*/  @!P1 IADD3.X R9, R19, R9, R12, P3, !PT ;  /* 0x0000000913099210 */ /* 0x000fe40001ffe40c */
[----:B------:R-:W-:Y:S02]  /*3cf20*/  ISETP.LT.OR P2, PT, R29, 0x91, !P6 ;  /* 0x000000911d00780c */ /* 0x000fe40007741670 */
[----:B------:R-:W-:Y:S01]  /*3cf30*/  F2FP.SATFINITE.E4M3.F32.PACK_AB_MERGE_C R15, RZ, R10, RZ ;  /* 0x0000000aff0f723e */ /* 0x000fe200048070ff */
        /* <DEDUP_REMOVED lines=13> */
.L_x_115:
[----:B------:R-:W-:Y:S05]  /*3d010*/  BSYNC B1 ;  /* 0x0000000000017941 */ /* 0x000fea0003800000 */
.L_x_114:
[----:B0-2---:R-:W2:Y:S04]  /*3d020*/  LDL.LU R6, [R1+0x654] ;  /* 0x0006540001067983 */ /* 0x005ea80000300800 */
[----:B------:R-:W3:Y:S04]  /*3d030*/  LDL.LU R13, [R1+0x658] ;  /* 0x00065800010d7983 */ /* 0x000ee80000300800 */
[----:B------:R-:W4:Y:S01]  /*3d040*/  LDL.LU R15, [R1+0x650] ;  /* 0x00065000010f7983 */ /* 0x000f220000300800 */
[----:B------:R-:W-:Y:S01]  /*3d050*/  @!P0 IMAD.MOV.U32 R7, RZ, RZ, R30 ;  /* 0x000000ffff078224 */ /* 0x000fe200078e001e */
[----:B------:R-:W-:Y:S01]  /*3d060*/  ISETP.LT.OR P1, PT, R29, 0x92, !P6 ;  /* 0x000000921d00780c */ /* 0x000fe20007721670 */
[----:B------:R-:W-:Y:S01]  /*3d070*/  @!P4 IMAD.MOV.U32 R8, RZ, RZ, R24 ;  /* 0x000000ffff08c224 */ /* 0x000fe200078e0018 */
[----:B------:R-:W-:Y:S01]  /*3d080*/  BSSY B1, `(.L_x_116) ;  /* 0x000001d000017945 */ /* 0x000fe20003800000 */
[----:B------:R-:W-:-:S02]  /*3d090*/  @!P4 IMAD.MOV.U32 R9, RZ, RZ, R30 ;  /* 0x000000ffff09c224 */ /* 0x000fc400078e001e */
[----:B------:R-:W-:Y:S02]  /*3d0a0*/  @!P4 IMAD R14, R5, 0x180, RZ ;  /* 0x00000180050ec824 */ /* 0x000fe400078e02ff */
[----:B------:R-:W-:-:S04]  /*3d0b0*/  @!P4 IMAD.WIDE.U32 R10, R4, 0x180, R8 ;  /* 0x00000180040ac825 */ /* 0x000fc800078e0008 */
[----:B------:R-:W-:Y:S01]  /*3d0c0*/  @!P0 IMAD R9, R5, 0x180, RZ ;  /* 0x0000018005098824 */ /* 0x000fe200078e02ff */
[----:B------:R-:W-:-:S04]  /*3d0d0*/  @!P4 IADD3 R10, P3, R10, R22, RZ ;  /* 0x000000160a0ac210 */ /* 0x000fc80007f7e0ff */
[----:B------:R-:W-:Y:S01]  /*3d0e0*/  @!P4 IADD3.X R11, R23, R11, R14, P3, !PT ;  /* 0x0000000b170bc210 */ /* 0x000fe20001ffe40e */
[----:B--2---:R-:W-:Y:S01]  /*3d0f0*/  FMUL R12, R6, UR39 ;  /* 0x00000027060c7c20 */ /* 0x004fe20008400000 */
[----:B------:R-:W-:Y:S02]  /*3d100*/  @!P0 IMAD.MOV.U32 R6, RZ, RZ, R24 ;  /* 0x000000ffff068224 */ /* 0x000fe400078e0018 */
[----:B---3--:R-:W-:Y:S02]  /*3d110*/  FMUL R13, R13, UR39 ;  /* 0x000000270d0d7c20 */ /* 0x008fe40008400000 */
[----:B------:R-:W-:-:S03]  /*3d120*/  @!P0 IMAD.WIDE.U32 R6, R4, 0x180, R6 ;  /* 0x0000018004068825 */ /* 0x000fc600078e0006 */
[----:B------:R-:W-:Y:S02]  /*3d130*/  F2FP.SATFINITE.E4M3.F32.PACK_AB_MERGE_C R17, RZ, R13, RZ ;  /* 0x0000000dff11723e */ /* 0x000fe400048070ff */
[----:B------:R-:W-:Y:S01]  /*3d140*/  @!P0 IADD3 R8, P2, R6, R20, RZ ;  /* 0x0000001406088210 */ /* 0x000fe20007f5e0ff */
[----:B----4-:R-:W-:Y:S01]  /*3d150*/  FMUL R6, R15, UR39 ;  /* 0x000000270f067c20 */ /* 0x010fe20008400000 */
[----:B------:R-:W-:Y:S02]  /*3d160*/  F2FP.SATFINITE.E4M3.F32.PACK_AB_MERGE_C R15, RZ, R12, RZ ;  /* 0x0000000cff0f723e */ /* 0x000fe400048070ff */
[----:B------:R-:W-:Y:S02]  /*3d170*/  @!P0 IADD3.X R9, R21, R7, R9, P2, !PT ;  /* 0x0000000715098210 */ /* 0x000fe400017fe409 */
        /* <DEDUP_REMOVED lines=13> */
.L_x_117:
[----:B------:R-:W-:Y:S05]  /*3d250*/  BSYNC B1 ;  /* 0x0000000000017941 */ /* 0x000fea0003800000 */
.L_x_116:
[----:B0-----:R-:W2:Y:S04]  /*3d260*/  LDL.LU R6, [R1+0x65c] ;  /* 0x00065c0001067983 */ /* 0x001ea80000300800 */
[----:B------:R-:W3:Y:S01]  /*3d270*/  LDL.LU R7, [R1+0x660] ;  /* 0x0006600001077983 */ /* 0x000ee20000300800 */
[C---:B------:R-:W-:Y:S01]  /*3d280*/  ISETP.LT.OR P1, PT, R29.reuse, 0x99, !P6 ;  /* 0x000000991d00780c */ /* 0x040fe20007721670 */
[----:B------:R-:W-:Y:S02]  /*3d290*/  BSSY B1, `(.L_x_118) ;  /* 0x0000013000017945 */ /* 0x000fe40003800000 */
[----:B------:R0:W-:Y:S01]  /*3d2a0*/  @!P0 STG.E.U8 desc[UR44][R8.64+0x98], R15 ;  /* 0x0000980f08008986 */ /* 0x0001e2000c10112c */
[----:B------:R-:W-:-:S03]  /*3d2b0*/  ISETP.LT.OR P0, PT, R29, 0x9a, !P6 ;  /* 0x0000009a1d00780c */ /* 0x000fc60007701670 */
[----:B------:R0:W-:Y:S01]  /*3d2c0*/  @!P4 STG.E.U8 desc[UR44][R10.64+0x99], R17 ;  /* 0x000099110a00c986 */ /* 0x0001e2000c10112c */
[----:B--2---:R-:W-:Y:S01]  /*3d2d0*/  FMUL R6, R6, UR39 ;  /* 0x0000002706067c20 */ /* 0x004fe20008400000 */
[----:B---3--:R-:W-:-:S04]  /*3d2e0*/  FMUL R12, R7, UR39 ;  /* 0x00000027070c7c20 */ /* 0x008fc80008400000 */
        /* <DEDUP_REMOVED lines=13> */
.L_x_119:
[----:B------:R-:W-:Y:S05]  /*3d3c0*/  BSYNC B1 ;  /* 0x0000000000017941 */ /* 0x000fea0003800000 */
.L_x_118:
[----:B0-----:R-:W-:Y:S01]  /*3d3d0*/  F2FP.SATFINITE.E4M3.F32.PACK_AB_MERGE_C R7, RZ, R12, RZ ;  /* 0x0000000cff07723e */ /* 0x001fe200048070ff */
[----:B------:R-:W-:Y:S06]  /*3d3e0*/  @P0 BRA `(.L_x_41) ;  /* 0x0000000000280947 */ /* 0x000fec0003800000 */
[----:B------:R-:W-:Y:S01]  /*3d3f0*/  IMAD.MOV.U32 R25, RZ, RZ, R30 ;  /* 0x000000ffff197224 */ /* 0x000fe200078e001e */
[----:B------:R-:W-:Y:S01]  /*3d400*/  ULDC.64 UR12, c[0x0][0x5c0] ;  /* 0x00017000000c7ab9 */ /* 0x000fe20000000a00 */
        /* <DEDUP_REMOVED lines=8> */
.L_x_41:
[----:B------:R-:W-:Y:S05]  /*3d490*/  BSYNC B0 ;  /* 0x0000000000007941 */ /* 0x000fea0003800000 */
.L_x_37:
[----:B-1----:R-:W3:Y:S04]  /*3d4a0*/  LDL.LU R5, [R1+0x674] ;  /* 0x0006740001057983 */ /* 0x002ee80000300800 */
[----:B------:R-:W3:Y:S01]  /*3d4b0*/  LDL.LU R4, [R1+0x678] ;  /* 0x0006780001047983 */ /* 0x000ee20000300800 */
[----:B------:R-:W-:Y:S01]  /*3d4c0*/  ULDC UR12, c[0x0][0xc] ;  /* 0x00000300000c7ab9 */ /* 0x000fe20000000800 */
[----:B------:R-:W-:Y:S01]  /*3d4d0*/  ULDC UR13, c[0x0][0x10] ;  /* 0x00000400000d7ab9 */ /* 0x000fe20000000800 */
[----:B--2---:R-:W3:Y:S01]  /*3d4e0*/  LDC R7, c[0x0][0x14] ;  /* 0x00000500ff077b82 */ /* 0x004ee20000000800 */
[----:B------:R-:W-:Y:S01]  /*3d4f0*/  UIMAD.WIDE.U32 UR12, UR12, UR13, URZ ;  /* 0x0000000d0c0c72a5 */ /* 0x000fe2000f8e003f */
[----:B------:R-:W-:-:S05]  /*3d500*/  UMOV UR40, 0xffffffff ;  /* 0xffffffff00287882 */ /* 0x000fca0000000000 */
[----:B---3--:R-:W-:-:S04]  /*3d510*/  IMAD.WIDE.U32 R4, R7, UR12, R4 ;  /* 0x0000000c07047c25 */ /* 0x008fc8000f8e0004 */
[----:B------:R-:W-:Y:S01]  /*3d520*/  IMAD R7, R7, UR13, RZ ;  /* 0x0000000d07077c24 */ /* 0x000fe2000f8e02ff */
[----:B------:R-:W-:Y:S01]  /*3d530*/  ULDC.64 UR12, c[0x0][0x650] ;  /* 0x00019400000c7ab9 */ /* 0x000fe20000000a00 */
[----:B------:R-:W-:Y:S01]  /*3d540*/  IMAD.MOV.U32 R21, RZ, RZ, R4 ;  /* 0x000000ffff157224 */ /* 0x000fe200078e0004 */
[----:B------:R-:W-:Y:S01]  /*3d550*/  ISETP.GE.U32.AND P0, PT, R4, UR12, PT ;  /* 0x0000000c04007c0c */ /* 0x000fe2000bf06070 */
[----:B------:R-:W-:Y:S01]  /*3d560*/  IMAD.IADD R23, R5, 0x1, R7 ;  /* 0x0000000105177824 */ /* 0x000fe200078e0207 */
[----:B------:R-:W-:Y:S01]  /*3d570*/  PRMT R5, RZ, 0x7610, R5 ;  /* 0x00007610ff057816 */ /* 0x000fe20000000005 */
[----:B------:R-:W-:-:S03]  /*3d580*/  IMAD.MOV.U32 R4, RZ, RZ, -0x1 ;  /* 0xffffffffff047424 */ /* 0x000fc600078e00ff */
[----:B------:R1:W-:Y:S01]  /*3d590*/  STL [R1+0x674], R23 ;  /* 0x0006741701007387 */ /* 0x0003e20000100800 */
[----:B------:R-:W-:-:S03]  /*3d5a0*/  ISETP.GE.U32.AND.EX P0, PT, R23, UR13, PT, P0 ;  /* 0x0000000d17007c0c */ /* 0x000fc6000bf06100 */
[----:B------:R1:W-:Y:S04]  /*3d5b0*/  STL [R1+0x678], R21 ;  /* 0x0006781501007387 */ /* 0x0003e80000100800 */
[----:B------:R1:W-:Y:S06]  /*3d5c0*/  STL [R1+0x66c], R4 ;  /* 0x00066c0401007387 */ /* 0x0003ec0000100800 */
[----:B------:R-:W-:Y:S05]  /*3d5d0*/  @P0 BRA `(.L_x_120) ;  /* 0x0000000400780947 */ /* 0x000fea0003800000 */
[----:B------:R-:W1:Y:S01]  /*3d5e0*/  S2R R16, SR_CTAID.X ;  /* 0x0000000000107919 */ /* 0x000e620000002500 */
[----:B------:R-:W2:Y:S01]  /*3d5f0*/  LDC.64 R10, c[0x0][0x628] ;  /* 0x00018a00ff0a7b82 */ /* 0x000ea20000000a00 */
[----:B------:R-:W-:Y:S01]  /*3d600*/  ULDC UR11, c[0x0][0x150] ;  /* 0x00005400000b7ab9 */ /* 0x000fe20000000800 */
[----:B------:R-:W-:Y:S01]  /*3d610*/  IMAD.MOV.U32 R8, RZ, RZ, R21 ;  /* 0x000000ffff087224 */ /* 0x000fe200078e0015 */
[----:B0-----:R-:W0:Y:S01]  /*3d620*/  S2R R18, SR_CTAID.Y ;  /* 0x0000000000127919 */ /* 0x001e220000002600 */
[----:B------:R-:W-:-:S04]  /*3d630*/  IMAD.MOV.U32 R9, RZ, RZ, R23 ;  /* 0x000000ffff097224 */ /* 0x000fc800078e0017 */
[----:B------:R-:W3:Y:S08]  /*3d640*/  LDC R19, c[0x0][0x144] ;  /* 0x00005100ff137b82 */ /* 0x000ef00000000800 */
[----:B------:R-:W4:Y:S08]  /*3d650*/  LDC R12, c[0x0][0x630] ;  /* 0x00018c00ff0c7b82 */ /* 0x000f300000000800 */
[----:B------:R-:W0:Y:S01]  /*3d660*/  LDC.64 R14, c[0x0][0x620] ;  /* 0x00018800ff0e7b82 */ /* 0x000e220000000a00 */
[----:B--2---:R-:W-:-:S04]  /*3d670*/  ISETP.NE.U32.AND P0, PT, R10, RZ, PT ;  /* 0x000000ff0a00720c */ /* 0x004fc80003f05070 */
[----:B------:R-:W-:Y:S02]  /*3d680*/  ISETP.NE.AND.EX P0, PT, R11, RZ, PT, P0 ;  /* 0x000000ff0b00720c */ /* 0x000fe40003f05300 */
[----:B-1----:R-:W-:-:S05]  /*3d690*/  I2FP.F32.U32 R4, R16 ;  /* 0x0000001000047245 */ /* 0x002fca0000201000 */
[----:B------:R-:W-:-:S04]  /*3d6a0*/  FMUL R4, R4, UR11 ;  /* 0x0000000b04047c20 */ /* 0x000fc80008400000 */
[----:B------:R1:W2:Y:S02]  /*3d6b0*/  F2I.U32.TRUNC.NTZ R17, R4 ;  /* 0x0000000400117305 */ /* 0x0002a4000020f000 */
[----:B---34-:R-:W-:Y:S05]  /*3d6c0*/  @!P0 BRA `(.L_x_121) ;  /* 0x0000000000288947 */ /* 0x018fea0003800000 */
[----:B-1----:R-:W1:Y:S02]  /*3d6d0*/  LDC R4, c[0x0][0x634] ;  /* 0x00018d00ff047b82 */ /* 0x002e640000000800 */
[----:B-1----:R-:W-:-:S05]  /*3d6e0*/  IADD3 R9, P0, R21, R4, RZ ;  /* 0x0000000415097210 */ /* 0x002fca0007f1e0ff */
[----:B------:R-:W-:-:S04]  /*3d6f0*/  IMAD.X R13, RZ, RZ, R23, P0 ;  /* 0x000000ffff0d7224 */ /* 0x000fc800000e0617 */
[----:B------:R-:W-:-:S04]  /*3d700*/  IMAD.WIDE.U32 R4, R13, R10, RZ ;  /* 0x0000000a0d047225 */ /* 0x000fc800078e00ff */
[----:B-----5:R-:W-:-:S04]  /*3d710*/  IMAD.WIDE.U32 R6, P0, R9, R11, R4 ;  /* 0x0000000b09067225 */ /* 0x020fc80007800004 */
[----:B------:R-:W-:-:S04]  /*3d720*/  IMAD.WIDE.U32 R4, R9, R10, RZ ;  /* 0x0000000a09047225 */ /* 0x000fc800078e00ff */
[----:B------:R-:W-:Y:S01]  /*3d730*/  IMAD.X R9, RZ, RZ, RZ, P0 ;  /* 0x000000ffff097224 */ /* 0x000fe200000e06ff */
[----:B------:R-:W-:Y:S01]  /*3d740*/  IADD3 RZ, P0, R5, R6, RZ ;  /* 0x0000000605ff7210 */ /* 0x000fe20007f1e0ff */
[----:B------:R-:W-:-:S04]  /*3d750*/  IMAD.MOV.U32 R8, RZ, RZ, R7 ;  /* 0x000000ffff087224 */ /* 0x000fc800078e0007 */
[----:B------:R-:W-:-:S08]  /*3d760*/  IMAD.WIDE.U32.X R8, R13, R11, R8, P0 ;  /* 0x0000000b0d087225 */ /* 0x000fd000000e0408 */
.L_x_121:
[-CC-:B------:R-:W-:Y:S01]  /*3d770*/  SHF.R.U64 R27, R8, R12.reuse, R9.reuse ;  /* 0x0000000c081b7219 */ /* 0x180fe20000001209 */
[----:B------:R-:W3:Y:S01]  /*3d780*/  LDC.64 R24, c[0x0][0x640] ;  /* 0x00019000ff187b82 */ /* 0x000ee20000000a00 */
[----:B-1----:R-:W-:Y:S01]  /*3d790*/  SHF.R.U32.HI R4, RZ, R12, R9 ;  /* 0x0000000cff047219 */ /* 0x002fe20000011609 */
[----:B--2---:R-:W-:Y:S01]  /*3d7a0*/  IMAD.MOV R17, RZ, RZ, -R17 ;  /* 0x000000ffff117224 */ /* 0x004fe200078e0a11 */
[----:B------:R-:W-:Y:S01]  /*3d7b0*/  IADD3 R7, P0, RZ, -R27, RZ ;  /* 0x8000001bff077210 */ /* 0x000fe20007f1e0ff */
[----:B------:R-:W-:Y:S01]  /*3d7c0*/  ULDC UR11, c[0x0][0x154] ;  /* 0x00005500000b7ab9 */ /* 0x000fe20000000800 */
[----:B------:R-:W-:Y:S02]  /*3d7d0*/  IMAD.MOV.U32 R9, RZ, RZ, 0x1 ;  /* 0x00000001ff097424 */ /* 0x000fe400078e00ff */
[----:B------:R-:W-:Y:S01]  /*3d7e0*/  IMAD R17, R19, R17, R16 ;  /* 0x0000001113117224 */ /* 0x000fe200078e0210 */
[----:B------:R-:W1:Y:S01]  /*3d7f0*/  LDC R8, c[0x0][0x618] ;  /* 0x00018600ff087b82 */ /* 0x000e620000000800 */
[----:B------:R-:W-:-:S02]  /*3d800*/  IMAD.X R5, RZ, RZ, ~R4, P0 ;  /* 0x000000ffff057224 */ /* 0x000fc400000e0e04 */
[----:B------:R-:W-:Y:S02]  /*3d810*/  IMAD.MOV.U32 R4, RZ, RZ, R21 ;  /* 0x000000ffff047224 */ /* 0x000fe400078e0015 */
[-C--:B0----5:R-:W-:Y:S02]  /*3d820*/  IMAD R6, R5, R14.reuse, RZ ;  /* 0x0000000e05067224 */ /* 0x0a1fe400078e02ff */
[----:B------:R-:W-:Y:S01]  /*3d830*/  IMAD.MOV.U32 R5, RZ, RZ, R23 ;  /* 0x000000ffff057224 */ /* 0x000fe200078e0017 */
[----:B------:R-:W0:Y:S01]  /*3d840*/  LDC R20, c[0x0][0x608] ;  /* 0x00018200ff147b82 */ /* 0x000e220000000800 */
[----:B------:R-:W-:-:S04]  /*3d850*/  IMAD.WIDE.U32 R4, R7, R14, R4 ;  /* 0x0000000e07047225 */ /* 0x000fc800078e0004 */
[----:B------:R-:W-:-:S03]  /*3d860*/  IMAD R7, R7, R15, R6 ;  /* 0x0000000f07077224 */ /* 0x000fc600078e0206 */
[----:B------:R-:W2:Y:S01]  /*3d870*/  LDC R22, c[0x0][0x658] ;  /* 0x00019600ff167b82 */ /* 0x000ea20000000800 */
[----:B------:R-:W-:Y:S01]  /*3d880*/  I2FP.F32.U32 R6, R18 ;  /* 0x0000001200067245 */ /* 0x000fe20000201000 */
[----:B------:R-:W-:Y:S01]  /*3d890*/  IMAD.IADD R5, R5, 0x1, R7 ;  /* 0x0000000105057824 */ /* 0x000fe200078e0207 */
[----:B---3--:R-:W-:Y:S01]  /*3d8a0*/  ISETP.NE.U32.AND P0, PT, R24, RZ, PT ;  /* 0x000000ff1800720c */ /* 0x008fe20003f05070 */
[----:B------:R-:W-:Y:S02]  /*3d8b0*/  IMAD.MOV.U32 R7, RZ, RZ, -0x1 ;  /* 0xffffffffff077424 */ /* 0x000fe400078e00ff */
[----:B------:R-:W-:Y:S02]  /*3d8c0*/  FMUL R6, R6, UR11 ;  /* 0x0000000b06067c20 */ /* 0x000fe40008400000 */
[----:B------:R-:W3:Y:S01]  /*3d8d0*/  LDC R15, c[0x0][0x148] ;  /* 0x00005200ff0f7b82 */ /* 0x000ee20000000800 */
[----:B-1----:R-:W-:Y:S01]  /*3d8e0*/  SHF.R.U64 R12, R4, R8, R5 ;  /* 0x00000008040c7219 */ /* 0x002fe20000001205 */
[----:B------:R1:W4:Y:S01]  /*3d8f0*/  F2I.U32.TRUNC.NTZ R13, R6 ;  /* 0x00000006000d7305 */ /* 0x000322000020f000 */
[----:B------:R-:W-:-:S02]  /*3d900*/  ISETP.NE.AND.EX P0, PT, R25, RZ, PT, P0 ;  /* 0x000000ff1900720c */ /* 0x000fc40003f05300 */
[----:B------:R-:W-:-:S03]  /*3d910*/  SHF.R.U32.HI R5, RZ, R8, R5 ;  /* 0x00000008ff057219 */ /* 0x000fc60000011605 */
[----:B------:R-:W1:Y:S01]  /*3d920*/  LDC R16, c[0x0][0x600] ;  /* 0x00018000ff107b82 */ /* 0x000e620000000800 */
[-CC-:B0-----:R-:W-:Y:S02]  /*3d930*/  SHF.R.U64 R10, R12, R20.reuse, R5.reuse ;  /* 0x000000140c0a7219 */ /* 0x181fe40000001205 */
[----:B------:R-:W-:-:S05]  /*3d940*/  SHF.R.U32.HI R5, RZ, R20, R5 ;  /* 0x00000014ff057219 */ /* 0x000fca0000011605 */
[----:B------:R-:W0:Y:S01]  /*3d950*/  LDC R21, c[0x0][0x648] ;  /* 0x00019200ff157b82 */ /* 0x000e220000000800 */
[-CC-:B--2---:R-:W-:Y:S02]  /*3d960*/  SHF.R.U64 R14, R10, R22.reuse, R5.reuse ;  /* 0x000000160a0e7219 */ /* 0x184fe40000001205 */
[-C--:B------:R-:W-:Y:S02]  /*3d970*/  SHF.L.U32 R7, R7, R22.reuse, RZ ;  /* 0x0000001607077219 */ /* 0x080fe400000006ff */
[-C--:B------:R-:W-:Y:S01]  /*3d980*/  SHF.R.U32.HI R5, RZ, R22.reuse, R5 ;  /* 0x00000016ff057219 */ /* 0x080fe20000011605 */
[----:B------:R-:W-:Y:S01]  /*3d990*/  IMAD.MOV.U32 R4, RZ, RZ, R14 ;  /* 0x000000ffff047224 */ /* 0x000fe200078e000e */
[----:B------:R-:W-:Y:S01]  /*3d9a0*/  SHF.L.U32 R222, R9, R22, RZ ;  /* 0x0000001609de7219 */ /* 0x000fe200000006ff */
[----:B------:R-:W2:Y:S01]  /*3d9b0*/  LDC R23, c[0x0][0x638] ;  /* 0x00018e00ff177b82 */ /* 0x000ea20000000800 */
[----:B------:R-:W-:-:S07]  /*3d9c0*/  LOP3.LUT R19, RZ, R7, RZ, 0x33, !PT ;  /* 0x00000007ff137212 */ /* 0x000fce00078e33ff */
[----:B------:R-:W0:Y:S01]  /*3d9d0*/  LDC R26, c[0x0][0x610] ;  /* 0x00018400ff1a7b82 */ /* 0x000e220000000800 */
[----:B----4-:R-:W-:Y:S05]  /*3d9e0*/  @!P0 BRA `(.L_x_122) ;  /* 0x0000000000288947 */ /* 0x010fea0003800000 */
[----:B------:R-:W4:Y:S02]  /*3d9f0*/  LDC R9, c[0x0][0x64c] ;  /* 0x00019300ff097b82 */ /* 0x000f240000000800 */
[----:B----4-:R-:W-:-:S05]  /*3da00*/  IADD3 R9, P0, R14, R9, RZ ;  /* 0x000000090e097210 */ /* 0x010fca0007f1e0ff */
[----:B------:R-:W-:-:S04]  /*3da10*/  IMAD.X R11, RZ, RZ, R5, P0 ;  /* 0x000000ffff0b7224 */ /* 0x000fc800000e0605 */
[----:B------:R-:W-:-:S04]  /*3da20*/  IMAD.WIDE.U32 R4, R11, R24, RZ ;  /* 0x000000180b047225 */ /* 0x000fc800078e00ff */
[----:B-1----:R-:W-:-:S04]  /*3da30*/  IMAD.WIDE.U32 R6, P0, R9, R25, R4 ;  /* 0x0000001909067225 */ /* 0x002fc80007800004 */
[----:B------:R-:W-:-:S04]  /*3da40*/  IMAD.WIDE.U32 R4, R9, R24, RZ ;  /* 0x0000001809047225 */ /* 0x000fc800078e00ff */
[----:B------:R-:W-:Y:S01]  /*3da50*/  IMAD.X R9, RZ, RZ, RZ, P0 ;  /* 0x000000ffff097224 */ /* 0x000fe200000e06ff */
[----:B------:R-:W-:Y:S01]  /*3da60*/  IADD3 RZ, P0, R5, R6, RZ ;  /* 0x0000000605ff7210 */ /* 0x000fe20007f1e0ff */
[----:B------:R-:W-:-:S04]  /*3da70*/  IMAD.MOV.U32 R8, RZ, RZ, R7 ;  /* 0x000000ffff087224 */ /* 0x000fc800078e0007 */
[----:B------:R-:W-:-:S08]  /*3da80*/  IMAD.WIDE.U32.X R4, R11, R25, R8, P0 ;  /* 0x000000190b047225 */ /* 0x000fd000000e0408 */
.L_x_122:
[----:B-1----:R-:W1:Y:S01]  /*3da90*/  LDC R6, c[0x0][0x65c] ;  /* 0x00019700ff067b82 */ /* 0x002e620000000800 */
[----:B0-----:R-:W-:Y:S01]  /*3daa0*/  SHF.R.U64 R4, R4, R21, R5 ;  /* 0x0000001504047219 */ /* 0x001fe20000001205 */
[----:B------:R-:W-:Y:S01]  /*3dab0*/  VIADD R7, R16, 0xffffffff ;  /* 0xffffffff10077836 */ /* 0x000fe20000000000 */
[----:B------:R-:W-:Y:S01]  /*3dac0*/  LOP3.LUT R9, R10, R19, RZ, 0xc0, !PT ;  /* 0x000000130a097212 */ /* 0x000fe200078ec0ff */
[----:B------:R-:W-:Y:S01]  /*3dad0*/  IMAD.MOV R13, RZ, RZ, -R13 ;  /* 0x000000ffff0d7224 */ /* 0x000fe200078e0a0d */
[----:B------:R-:W-:Y:S01]  /*3dae0*/  R2UR UR40, R27 ;  /* 0x000000001b2872ca */ /* 0x000fe200000e0000 */
[----:B------:R-:W-:Y:S01]  /*3daf0*/  IMAD.MOV R5, RZ, RZ, -R4 ;  /* 0x000000ffff057224 */ /* 0x000fe200078e0a04 */
[----:B------:R-:W-:Y:S01]  /*3db00*/  LOP3.LUT R7, R12, R7, RZ, 0xc0, !PT ;  /* 0x000000070c077212 */ /* 0x000fe200078ec0ff */
[----:B------:R-:W-:Y:S02]  /*3db10*/  IMAD R222, R222, R4, R9 ;  /* 0x00000004dede7224 */ /* 0x000fe400078e0209 */
[----:B--2---:R-:W-:-:S04]  /*3db20*/  IMAD R4, R5, R23, R14 ;  /* 0x0000001705047224 */ /* 0x004fc800078e020e */
[----:B------:R-:W-:Y:S02]  /*3db30*/  IMAD R5, R4, R16, R7 ;  /* 0x0000001004057224 */ /* 0x000fe400078e0207 */
[----:B------:R-:W-:Y:S01]  /*3db40*/  IMAD.MOV.U32 R4, RZ, RZ, 0x1 ;  /* 0x00000001ff047424 */ /* 0x000fe200078e00ff */
[----:B-1----:R-:W-:-:S13]  /*3db50*/  ISETP.NE.AND P0, PT, R6, 0x1, PT ;  /* 0x000000010600780c */ /* 0x002fda0003f05270 */
[----:B---3--:R-:W-:-:S04]  /*3db60*/  @P0 IMAD R17, R15, R13, R18 ;  /* 0x0000000d0f110224 */ /* 0x008fc800078e0212 */
[----:B------:R-:W-:-:S05]  /*3db70*/  IMAD R222, R222, R26, R17 ;  /* 0x0000001adede7224 */ /* 0x000fca00078e0211 */
[----:B------:R-:W-:Y:S02]  /*3db80*/  SEL R6, R5, R222, !P0 ;  /* 0x000000de05067207 */ /* 0x000fe40004000000 */
[----:B------:R-:W-:Y:S02]  /*3db90*/  SEL R222, R222, R5, !P0 ;  /* 0x00000005dede7207 */ /* 0x000fe40004000000 */
[----:B------:R-:W-:Y:S01]  /*3dba0*/  PRMT R5, R4, 0x7610, R5 ;  /* 0x0000761004057816 */ /* 0x000fe20000000005 */
[----:B------:R2:W-:Y:S06]  /*3dbb0*/  STL [R1+0x66c], R6 ;  /* 0x00066c0601007387 */ /* 0x0005ec0000100800 */
.L_x_120:
[----:B------:R3:W-:Y:S01]  /*3dbc0*/  STL [R1+0x668], R222 ;  /* 0x000668de01007387 */ /* 0x0007e20000100800 */
[----:B------:R-:W-:Y:S01]  /*3dbd0*/  LOP3.LUT P0, RZ, R5, 0xff, RZ, 0xc0, !PT ;  /* 0x000000ff05ff7812 */ /* 0x000fe2000780c0ff */
[----:B------:R-:W-:-:S04]  /*3dbe0*/  UIMAD.WIDE.U32 UR12, UR34, -0x33333333, URZ ;  /* 0xcccccccd220c78a5 */ /* 0x000fc8000f8e003f */
[----:B------:R-:W-:-:S04]  /*3dbf0*/  USHF.R.U32.HI UR12, URZ, 0x2, UR13 ;  /* 0x000000023f0c7899 */ /* 0x000fc8000801160d */
[----:B------:R-:W-:-:S04]  /*3dc00*/  UIMAD UR34, UR12, -0x5, UR34 ;  /* 0xfffffffb0c2278a4 */ /* 0x000fc8000f8e0222 */
[----:B---3--:R-:W-:Y:S08]  /*3dc10*/  @P0 BRA `(.L_x_123) ;  /* 0xfffffc3400e00947 */ /* 0x008ff0000383ffff */
[----:B------:R-:W-:Y:S05]  /*3dc20*/  EXIT ;  /* 0x000000000000794d */ /* 0x000fea0003800000 */
.L_x_7:
[----:B------:R-:W2:Y:S01]  /*3dc30*/  LDL R17, [R1+0x678] ;  /* 0x0006780001117983 */ /* 0x000ea20000100800 */
[----:B------:R-:W-:-:S03]  /*3dc40*/  ULDC.64 UR6, c[0x0][0x650] ;  /* 0x0001940000067ab9 */ /* 0x000fc60000000a00 */
[----:B------:R-:W3:Y:S01]  /*3dc50*/  LDL R20, [R1+0x674] ;  /* 0x0006740001147983 */ /* 0x000ee20000100800 */
[----:B------:R-:W-:Y:S01]  /*3dc60*/  PRMT R6, RZ, 0x7610, R6 ;  /* 0x00007610ff067816 */ /* 0x000fe20000000006 */
[----:B------:R-:W-:Y:S02]  /*3dc70*/  IMAD.MOV.U32 R2, RZ, RZ, -0x1 ;  /* 0xffffffffff027424 */ /* 0x000fe400078e00ff */
[----:B------:R-:W-:Y:S02]  /*3dc80*/  IMAD.MOV.U32 R3, RZ, RZ, -0x1 ;  /* 0xffffffffff037424 */ /* 0x000fe400078e00ff */
[----:B------:R-:W-:Y:S01]  /*3dc90*/  IMAD.MOV.U32 R11, RZ, RZ, -0x1 ;  /* 0xffffffffff0b7424 */ /* 0x000fe200078e00ff */
[----:B--2---:R-:W-:-:S04]  /*3dca0*/  ISETP.GE.U32.AND P0, PT, R17, UR6, PT ;  /* 0x0000000611007c0c */ /* 0x004fc8000bf06070 */
[----:B---3--:R-:W-:-:S13]  /*3dcb0*/  ISETP.GE.U32.AND.EX P0, PT, R20, UR7, PT, P0 ;  /* 0x0000000714007c0c */ /* 0x008fda000bf06100 */
[----:B------:R-:W-:Y:S05]  /*3dcc0*/  @P0 BRA `(.L_x_124) ;  /* 0x0000000400340947 */ /* 0x000fea0003800000 */
        /* <DEDUP_REMOVED lines=18> */
.L_x_125:
[----:B0-----:R-:W0:Y:S01]  /*3ddf0*/  LDC.64 R22, c[0x0][0x640] ;  /* 0x00019000ff167b82 */ /* 0x001e220000000a00 */
[-CC-:B------:R-:W-:Y:S02]  /*3de00*/  SHF.R.U64 R14, R8, R16.reuse, R9.reuse ;  /* 0x00000010080e7219 */ /* 0x180fe40000001209 */
[----:B------:R-:W-:Y:S02]  /*3de10*/  SHF.R.U32.HI R2, RZ, R16, R9 ;  /* 0x00000010ff027219 */ /* 0x000fe40000011609 */
[----:B------:R-:W-:-:S03]  /*3de20*/  IADD3 R7, P0, RZ, -R14, RZ ;  /* 0x8000000eff077210 */ /* 0x000fc60007f1e0ff */
[----:B------:R-:W1:Y:S02]  /*3de30*/  LDC R8, c[0x0][0x618] ;  /* 0x00018600ff087b82 */ /* 0x000e640000000800 */
[----:B------:R-:W-:Y:S02]  /*3de40*/  IMAD.X R3, RZ, RZ, ~R2, P0 ;  /* 0x000000ffff037224 */ /* 0x000fe400000e0e02 */
[----:B------:R-:W-:Y:S02]  /*3de50*/  IMAD.MOV.U32 R2, RZ, RZ, R17 ;  /* 0x000000ffff027224 */ /* 0x000fe400078e0011 */
[----:B------:R-:W-:Y:S02]  /*3de60*/  IMAD R6, R3, R18, RZ ;  /* 0x0000001203067224 */ /* 0x000fe400078e02ff */
[----:B------:R-:W2:Y:S01]  /*3de70*/  LDC R16, c[0x0][0x608] ;  /* 0x00018200ff107b82 */ /* 0x000ea20000000800 */
[----:B------:R-:W-:Y:S02]  /*3de80*/  IMAD.MOV.U32 R3, RZ, RZ, R20 ;  /* 0x000000ffff037224 */ /* 0x000fe400078e0014 */
[----:B------:R-:W-:-:S02]  /*3de90*/  IMAD.MOV.U32 R20, RZ, RZ, 0x1 ;  /* 0x00000001ff147424 */ /* 0x000fc400078e00ff */
[----:B------:R-:W-:-:S03]  /*3dea0*/  IMAD.WIDE.U32 R2, R7, R18, R2 ;  /* 0x0000001207027225 */ /* 0x000fc600078e0002 */
[----:B------:R-:W3:Y:S01]  /*3deb0*/  LDC R21, c[0x0][0x658] ;  /* 0x00019600ff157b82 */ /* 0x000ee20000000800 */
[----:B------:R-:W-:Y:S01]  /*3dec0*/  IMAD R7, R7, R19, R6 ;  /* 0x0000001307077224 */ /* 0x000fe200078e0206 */
[----:B0-----:R-:W-:Y:S01]  /*3ded0*/  ISETP.NE.U32.AND P0, PT, R22, RZ, PT ;  /* 0x000000ff1600720c */ /* 0x001fe20003f05070 */
[----:B------:R-:W-:Y:S02]  /*3dee0*/  IMAD.MOV.U32 R6, RZ, RZ, -0x1 ;  /* 0xffffffffff067424 */ /* 0x000fe400078e00ff */
[----:B------:R-:W-:Y:S01]  /*3def0*/  IMAD.IADD R3, R3, 0x1, R7 ;  /* 0x0000000103037824 */ /* 0x000fe200078e0207 */
[----:B------:R-:W-:Y:S02]  /*3df00*/  ISETP.NE.AND.EX P0, PT, R23, RZ, PT, P0 ;  /* 0x000000ff1700720c */ /* 0x000fe40003f05300 */
[----:B------:R-:W0:Y:S02]  /*3df10*/  LDC R17, c[0x0][0x600] ;  /* 0x00018000ff117b82 */ /* 0x000e240000000800 */
[----:B-1----:R-:W-:-:S02]  /*3df20*/  SHF.R.U64 R10, R2, R8, R3 ;  /* 0x00000008020a7219 */ /* 0x002fc40000001203 */
[----:B------:R-:W-:-:S04]  /*3df30*/  SHF.R.U32.HI R3, RZ, R8, R3 ;  /* 0x00000008ff037219 */ /* 0x000fc80000011603 */
[----:B------:R-:W1:Y:S01]  /*3df40*/  LDC R18, c[0x0][0x648] ;  /* 0x00019200ff127b82 */ /* 0x000e620000000800 */
[-CC-:B--2---:R-:W-:Y:S02]  /*3df50*/  SHF.R.U64 R15, R10, R16.reuse, R3.reuse ;  /* 0x000000100a0f7219 */ /* 0x184fe40000001203 */
[----:B------:R-:W-:-:S05]  /*3df60*/  SHF.R.U32.HI R2, RZ, R16, R3 ;  /* 0x00000010ff027219 */ /* 0x000fca0000011603 */
[----:B------:R-:W2:Y:S01]  /*3df70*/  LDC R19, c[0x0][0x638] ;  /* 0x00018e00ff137b82 */ /* 0x000ea20000000800 */
        /* <DEDUP_REMOVED lines=17> */
.L_x_126:
[----:B------:R-:W4:Y:S01]  /*3e090*/  LDC R6, c[0x0][0x65c] ;  /* 0x00019700ff067b82 */ /* 0x000f220000000800 */
[----:B-1----:R-:W-:Y:S01]  /*3e0a0*/  SHF.R.U64 R3, R2, R18, R3 ;  /* 0x0000001202037219 */ /* 0x002fe20000001203 */
[----:B0-----:R-:W-:Y:S01]  /*3e0b0*/  VIADD R7, R17, 0xffffffff ;  /* 0xffffffff11077836 */ /* 0x001fe20000000000 */
[----:B------:R-:W-:Y:S01]  /*3e0c0*/  SHF.L.U32 R20, R20, R21, RZ ;  /* 0x0000001514147219 */ /* 0x000fe200000006ff */
[----:B------:R-:W-:Y:S01]  /*3e0d0*/  IMAD.MOV.U32 R11, RZ, RZ, R14 ;  /* 0x000000ffff0b7224 */ /* 0x000fe200078e000e */
[----:B------:R-:W-:Y:S01]  /*3e0e0*/  LOP3.LUT R2, R15, R24, RZ, 0xc0, !PT ;  /* 0x000000180f027212 */ /* 0x000fe200078ec0ff */
[----:B------:R-:W-:Y:S01]  /*3e0f0*/  IMAD.MOV R5, RZ, RZ, -R3 ;  /* 0x000000ffff057224 */ /* 0x000fe200078e0a03 */
[----:B------:R-:W-:-:S03]  /*3e100*/  LOP3.LUT R7, R10, R7, RZ, 0xc0, !PT ;  /* 0x000000070a077212 */ /* 0x000fc600078ec0ff */
[----:B------:R-:W-:Y:S02]  /*3e110*/  IMAD R3, R20, R3, R2 ;  /* 0x0000000314037224 */ /* 0x000fe400078e0202 */
[----:B--2---:R-:W-:-:S04]  /*3e120*/  IMAD R2, R5, R19, R16 ;  /* 0x0000001305027224 */ /* 0x004fc800078e0210 */
[----:B------:R-:W-:Y:S01]  /*3e130*/  IMAD R5, R2, R17, R7 ;  /* 0x0000001102057224 */ /* 0x000fe200078e0207 */
[----:B----4-:R-:W-:Y:S01]  /*3e140*/  ISETP.NE.AND P0, PT, R6, 0x1, PT ;  /* 0x000000010600780c */ /* 0x010fe20003f05270 */
[----:B------:R-:W-:-:S12]  /*3e150*/  IMAD.MOV.U32 R6, RZ, RZ, 0x1 ;  /* 0x00000001ff067424 */ /* 0x000fd800078e00ff */
[----:B------:R-:W-:-:S04]  /*3e160*/  @P0 IMAD R0, R13, R12, R4 ;  /* 0x0000000c0d000224 */ /* 0x000fc800078e0204 */
[----:B---3--:R-:W-:-:S05]  /*3e170*/  IMAD R0, R3, R25, R0 ;  /* 0x0000001903007224 */ /* 0x008fca00078e0200 */
[----:B------:R-:W-:Y:S02]  /*3e180*/  SEL R3, R5, R0, !P0 ;  /* 0x0000000005037207 */ /* 0x000fe40004000000 */
[----:B------:R-:W-:-:S07]  /*3e190*/  SEL R2, R0, R5, !P0 ;  /* 0x0000000500027207 */ /* 0x000fce0004000000 */
.L_x_124:
[----:B------:R-:W-:-:S08]  /*3e1a0*/  NOP ;  /* 0x0000000000007918 */ /* 0x000fd00000000000 */
[----:B0-----:R-:W0:-:S00]  /*3e1b0*/  USETMAXREG.DEALLOC.CTAPOOL 0x18 ;  /* 0x00000018000079c8 */ /* 0x001e0000080e0500 */
[----:B------:R-:W-:-:S13]  /*3e1c0*/  ISETP.NE.AND P0, PT, RZ, UR5, PT ;  /* 0x00000005ff007c0c */ /* 0x000fda000bf05270 */
[----:B------:R-:W-:Y:S05]  /*3e1d0*/  @P0 EXIT ;  /* 0x000000000000094d */ /* 0x000fea0003800000 */
[----:B0-----:R-:W-:Y:S01]  /*3e1e0*/  LOP3.LUT P0, RZ, R6, 0xff, RZ, 0xc0, !PT ;  /* 0x000000ff06ff7812 */ /* 0x001fe2000780c0ff */
[----:B------:R-:W-:Y:S02]  /*3e1f0*/  IMAD.MOV.U32 R6, RZ, RZ, 0x1 ;  /* 0x00000001ff067424 */ /* 0x000fe400078e00ff */
[----:B------:R-:W-:-:S10]  /*3e200*/  IMAD.MOV.U32 R7, RZ, RZ, RZ ;  /* 0x000000ffff077224 */ /* 0x000fd400078e00ff */
[----:B------:R-:W-:Y:S05]  /*3e210*/  @!P0 BRA `(.L_x_127) ;  /* 0x0000000c00588947 */ /* 0x000fea0003800000 */
[----:B------:R-:W0:Y:S01]  /*3e220*/  LDC R0, c[0x0][0x28c] ;  /* 0x0000a300ff007b82 */ /* 0x000e220000000800 */
[----:B------:R-:W1:Y:S01]  /*3e230*/  S2R R10, SR_CgaCtaId ;  /* 0x00000000000a7919 */ /* 0x000e620000008800 */
[----:B------:R-:W-:Y:S01]  /*3e240*/  ULDC UR8, c[0x0][0x658] ;  /* 0x0001960000087ab9 */ /* 0x000fe20000000800 */
[----:B------:R-:W-:Y:S01]  /*3e250*/  UMOV UR7, 0xffffffff ;  /* 0xffffffff00077882 */ /* 0x000fe20000000000 */
[----:B------:R-:W-:Y:S01]  /*3e260*/  ULDC UR6, c[0x0][0xc] ;  /* 0x0000030000067ab9 */ /* 0x000fe20000000800 */
[----:B------:R-:W-:Y:S01]  /*3e270*/  USHF.L.U32 UR9, UR7, UR8, URZ ;  /* 0x0000000807097299 */ /* 0x000fe2000800063f */
[----:B------:R-:W-:Y:S01]  /*3e280*/  BSSY B0, `(.L_x_127) ;  /* 0x00000cf000007945 */ /* 0x000fe20003800000 */
[----:B------:R-:W-:Y:S01]  /*3e290*/  UMOV UR10, 0x1 ;  /* 0x00000001000a7882 */ /* 0x000fe20000000000 */
[----:B------:R-:W-:Y:S01]  /*3e2a0*/  ULDC UR7, c[0x0][0x10] ;  /* 0x0000040000077ab9 */ /* 0x000fe20000000800 */
[----:B------:R-:W-:Y:S01]  /*3e2b0*/  USHF.L.U32 UR19, UR10, UR8, URZ ;  /* 0x000000080a137299 */ /* 0x000fe2000800063f */
[----:B------:R-:W-:Y:S01]  /*3e2c0*/  IMAD.MOV.U32 R9, RZ, RZ, 0x1 ;  /* 0x00000001ff097424 */ /* 0x000fe200078e00ff */
[----:B------:R-:W-:Y:S01]  /*3e2d0*/  UIMAD.WIDE.U32 UR6, UR6, UR7, URZ ;  /* 0x00000007060672a5 */ /* 0x000fe2000f8e003f */
[----:B------:R-:W-:Y:S01]  /*3e2e0*/  IMAD.MOV.U32 R6, RZ, RZ, 0x1 ;  /* 0x00000001ff067424 */ /* 0x000fe200078e00ff */
[----:B------:R-:W-:Y:S01]  /*3e2f0*/  ULDC UR8, c[0x0][0x14] ;  /* 0x0000050000087ab9 */ /* 0x000fe20000000800 */
[----:B------:R-:W-:Y:S01]  /*3e300*/  IMAD.MOV.U32 R7, RZ, RZ, RZ ;  /* 0x000000ffff077224 */ /* 0x000fe200078e00ff */
[----:B------:R-:W-:-:S02]  /*3e310*/  UIMAD.WIDE.U32 UR22, UR6, UR8, URZ ;  /* 0x00000008061672a5 */ /* 0x000fc4000f8e003f */
[----:B------:R-:W-:Y:S01]  /*3e320*/  UIMAD UR13, UR7, UR8, URZ ;  /* 0x00000008070d72a4 */ /* 0x000fe2000f8e023f */
[----:B------:R-:W-:Y:S01]  /*3e330*/  ULDC UR5, c[0x0][0x600] ;  /* 0x0001800000057ab9 */ /* 0x000fe20000000800 */
[----:B------:R-:W-:Y:S02]  /*3e340*/  ULOP3.LUT UR21, UR4, 0x2, URZ, 0xfc, !UPT ;  /* 0x0000000204157892 */ /* 0x000fe4000f8efc3f */
[----:B------:R-:W-:Y:S01]  /*3e350*/  UIADD3 UR5, UR5, -0x1, URZ ;  /* 0xffffffff05057890 */ /* 0x000fe2000fffe03f */
[----:B0-----:R-:W-:Y:S01]  /*3e360*/  VIADD R0, R0, 0x3f ;  /* 0x0000003f00007836 */ /* 0x001fe20000000000 */
[----:B------:R-:W-:Y:S02]  /*3e370*/  ULOP3.LUT UR18, URZ, UR9, URZ, 0x33, !UPT ;  /* 0x000000093f127292 */ /* 0x000fe4000f8e333f */
[----:B------:R-:W-:Y:S02]  /*3e380*/  UIADD3 UR13, UR23, UR13, URZ ;  /* 0x0000000d170d7290 */ /* 0x000fe4000fffe03f */
[----:B------:R-:W-:Y:S01]  /*3e390*/  SHF.R.S32.HI R5, RZ, 0x1f, R0 ;  /* 0x0000001fff057819 */ /* 0x000fe20000011400 */
[----:B------:R-:W-:-:S03]  /*3e3a0*/  ULDC.64 UR24, c[0x0][0x198] ;  /* 0x0000660000187ab9 */ /* 0x000fc60000000a00 */
[----:B------:R-:W-:Y:S02]  /*3e3b0*/  LEA.HI R0, R5, R0, RZ, 0x6 ;  /* 0x0000000005007211 */ /* 0x000fe400078f30ff */
[----:B-1----:R-:W-:Y:S02]  /*3e3c0*/  LOP3.LUT R10, R10, 0x1, RZ, 0xc0, !PT ;  /* 0x000000010a0a7812 */ /* 0x002fe400078ec0ff */
[----:B------:R-:W-:-:S05]  /*3e3d0*/  SHF.R.S32.HI R0, RZ, 0x6, R0 ;  /* 0x00000006ff007819 */ /* 0x000fca0000011400 */
[----:B------:R-:W-:-:S07]  /*3e3e0*/  VIADD R16, R0, 0x1 ;  /* 0x0000000100107836 */ /* 0x000fce0000000000 */
.L_x_138:
[----:B------:R-:W-:-:S03]  /*3e3f0*/  UMOV UR6, 0xffffffff ;  /* 0xffffffff00067882 */ /* 0x000fc60000000000 */
[----:B------:R-:W-:Y:S05]  /*3e400*/  BRA.DIV UR6, `(.L_x_128) ;  /* 0x0000000e06fc7947 */ /* 0x000fea000b800000 */
[----:B------:R-:W-:-:S13]  /*3e410*/  ELECT P0, URZ, PT ;  /* 0x00000000003f782f */ /* 0x000fda0003800000 */
.L_x_150:
[----:B------:R-:W0:Y:S01]  /*3e420*/  LDC R4, c[0x0][0x28c] ;  /* 0x0000a300ff047b82 */ /* 0x000e220000000800 */
[----:B------:R-:W-:Y:S01]  /*3e430*/  BSSY B1, `(.L_x_129) ;  /* 0x000003b000017945 */ /* 0x000fe20003800000 */
[----:B0-----:R-:W-:-:S13]  /*3e440*/  ISETP.LT.OR P0, PT, R4, 0x1, !P0 ;  /* 0x000000010400780c */ /* 0x001fda0004701670 */
[----:B------:R-:W-:Y:S05]  /*3e450*/  @P0 BRA `(.L_x_130) ;  /* 0x0000000000e00947 */ /* 0x000fea0003800000 */
[----:B------:R-:W-:Y:S02]  /*3e460*/  IMAD R3, R3, 0x2, R10 ;  /* 0x0000000203037824 */ /* 0x000fe400078e020a */
[----:B------:R-:W-:Y:S02]  /*3e470*/  IMAD.SHL.U32 R2, R2, 0x200, RZ ;  /* 0x0000020002027824 */ /* 0x000fe400078e00ff */
[----:B------:R-:W-:Y:S02]  /*3e480*/  IMAD R5, R3, 0x50, RZ ;  /* 0x0000005003057824 */ /* 0x000fe400078e02ff */
[----:B------:R-:W-:Y:S02]  /*3e490*/  IMAD.MOV.U32 R12, RZ, RZ, RZ ;  /* 0x000000ffff0c7224 */ /* 0x000fe400078e00ff */
[----:B------:R-:W-:Y:S02]  /*3e4a0*/  IMAD.MOV.U32 R4, RZ, RZ, R16 ;  /* 0x000000ffff047224 */ /* 0x000fe400078e0010 */
[----:B------:R-:W-:-:S02]  /*3e4b0*/  IMAD.MOV.U32 R3, RZ, RZ, R6 ;  /* 0x000000ffff037224 */ /* 0x000fc400078e0006 */
[----:B------:R-:W-:-:S07]  /*3e4c0*/  IMAD.MOV.U32 R13, RZ, RZ, R7 ;  /* 0x000000ffff0d7224 */ /* 0x000fce00078e0007 */
.L_x_133:
[----:B------:R-:W0:Y:S01]  /*3e4d0*/  S2R R15, SR_CgaCtaId ;  /* 0x00000000000f7919 */ /* 0x000e220000008800 */
[----:B------:R-:W-:Y:S02]  /*3e4e0*/  MOV R8, 0x400 ;  /* 0x0000040000087802 */ /* 0x000fe40000000f00 */
[----:B------:R-:W-:Y:S02]  /*3e4f0*/  SHF.L.U32 R14, R3, 0x1f, RZ ;  /* 0x0000001f030e7819 */ /* 0x000fe400000006ff */
[----:B0-----:R-:W-:-:S05]  /*3e500*/  LEA R8, R15, R8, 0x18 ;  /* 0x000000080f087211 */ /* 0x001fca00078ec0ff */
[----:B------:R-:W-:-:S04]  /*3e510*/  IMAD R15, R13, 0x8, R8 ;  /* 0x000000080d0f7824 */ /* 0x000fc800078e0208 */
[----:B------:R-:W0:Y:S02]  /*3e520*/  SYNCS.PHASECHK.TRANS64.TRYWAIT P0, [R15+URZ+0x28], R14 ;  /* 0x0000280e0f0075a7 */ /* 0x000e24000800017f */
[----:B0-----:R-:W-:Y:S05]  /*3e530*/  @!P0 BRA `(.L_x_131) ;  /* 0x0000000c00d08947 */ /* 0x001fea0003800000 */
.L_x_151:
[----:B------:R-:W1:Y:S01]  /*3e540*/  S2R R17, SR_TID.X ;  /* 0x0000000000117919 */ /* 0x000e620000002100 */
[----:B------:R-:W-:-:S04]  /*3e550*/  UPRMT UR6, UR21, 0x9910, URZ ;  /* 0x0000991015067896 */ /* 0x000fc8000800003f */
[----:B------:R-:W-:Y:S01]  /*3e560*/  UISETP.NE.AND UP0, UPT, UR6, 0x2, UPT ;  /* 0x000000020600788c */ /* 0x000fe2000bf05270 */
[----:B-1----:R-:W-:-:S13]  /*3e570*/  LOP3.LUT P0, RZ, R17, 0x7f, RZ, 0xc0, !PT ;  /* 0x0000007f11ff7812 */ /* 0x002fda000780c0ff */
[----:B0-----:R-:W0:Y:S02]  /*3e580*/  @!P0 LDC R14, c[0x0][0x500] ;  /* 0x00014000ff0e8b82 */ /* 0x001e240000000800 */
[----:B0-----:R0:W-:Y:S01]  /*3e590*/  @!P0 SYNCS.ARRIVE.TRANS64 RZ, [R15+URZ], R14 ;  /* 0x0000000e0fff89a7 */ /* 0x0011e2000800003f */
[----:B------:R-:W-:-:S13]  /*3e5a0*/  PLOP3.LUT P0, PT, PT, PT, UP0, 0x80, 0x0 ;  /* 0x000000000000781c */ /* 0x000fda0003f0f008 */
[----:B0-----:R-:W-:Y:S05]  /*3e5b0*/  @P0 BRA `(.L_x_132) ;  /* 0x0000000000040947 */ /* 0x001fea0003800000 */
[----:B------:R-:W-:Y:S01]  /*3e5c0*/  BPT.TRAP 0x1 ;  /* 0x000000040000795c */ /* 0x000fe20000300000 */
.L_x_132:
[----:B------:R-:W-:Y:S01]  /*3e5d0*/  R2UR UR9, R15 ;  /* 0x000000000f0972ca */ /* 0x000fe200000e0000 */
[C---:B------:R-:W-:Y:S01]  /*3e5e0*/  IMAD R14, R13.reuse, 0x8000, R8 ;  /* 0x000080000d0e7824 */ /* 0x040fe200078e0208 */
[----:B------:R-:W-:Y:S01]  /*3e5f0*/  UIADD3 UR6, UP0, UR24, 0xf0, URZ ;  /* 0x000000f018067890 */ /* 0x000fe2000ff1e03f */
[----:B------:R-:W-:Y:S01]  /*3e600*/  IMAD R15, R13, 0x2, R10 ;  /* 0x000000020d0f7824 */ /* 0x000fe200078e020a */
[----:B------:R-:W-:Y:S01]  /*3e610*/  R2UR UR11, R2 ;  /* 0x00000000020b72ca */ /* 0x000fe200000e0000 */
[----:B------:R-:W-:Y:S01]  /*3e620*/  VIADD R4, R4, 0xffffffff ;  /* 0xffffffff04047836 */ /* 0x000fe20000000000 */
[----:B------:R-:W-:Y:S01]  /*3e630*/  R2UR UR7, R14 ;  /* 0x000000000e0772ca */ /* 0x000fe200000e0000 */
[----:B------:R-:W-:Y:S01]  /*3e640*/  IMAD R15, R15, 0x1400, R8 ;  /* 0x000014000f0f7824 */ /* 0x000fe200078e0208 */
[----:B------:R-:W-:Y:S01]  /*3e650*/  R2UR UR10, R12 ;  /* 0x000000000c0a72ca */ /* 0x000fe200000e0000 */
[----:B------:R-:W-:Y:S01]  /*3e660*/  UIADD3 UR26, UP1, UR24, 0x1f0, URZ ;  /* 0x000001f0181a7890 */ /* 0x000fe2000ff3e03f */
[----:B------:R-:W-:Y:S01]  /*3e670*/  R2UR UR12, R11 ;  /* 0x000000000b0c72ca */ /* 0x000fe200000e0000 */
[----:B------:R-:W-:Y:S01]  /*3e680*/  VIADD R13, R13, 0x1 ;  /* 0x000000010d0d7836 */ /* 0x000fe20000000000 */
[----:B------:R-:W-:Y:S01]  /*3e690*/  R2UR UR8, R15 ;  /* 0x000000000f0872ca */ /* 0x000fe200000e0000 */
[----:B------:R-:W-:Y:S01]  /*3e6a0*/  UIADD3.X UR27, URZ, UR25, URZ, UP1, !UPT ;  /* 0x000000193f1b7290 */ /* 0x000fe20008ffe43f */
[----:B------:R-:W-:Y:S01]  /*3e6b0*/  R2UR UR20, R5 ;  /* 0x00000000051472ca */ /* 0x000fe200000e0000 */
[----:B------:R-:W-:Y:S01]  /*3e6c0*/  UMOV UR14, 0x0 ;  /* 0x00000000000e7882 */ /* 0x000fe20000000000 */
[----:B------:R-:W-:Y:S01]  /*3e6d0*/  ISETP.GT.AND P1, PT, R4, 0x1, PT ;  /* 0x000000010400780c */ /* 0x000fe20003f24270 */
[----:B------:R-:W-:Y:S01]  /*3e6e0*/  UMOV UR15, 0x10000000 ;  /* 0x10000000000f7882 */ /* 0x000fe20000000000 */
[C---:B------:R-:W-:Y:S01]  /*3e6f0*/  ISETP.NE.AND P0, PT, R13.reuse, 0x5, PT ;  /* 0x000000050d00780c */ /* 0x040fe20003f05270 */
[----:B------:R-:W-:Y:S01]  /*3e700*/  UIADD3 UR16, UR7, 0x100, URZ ;  /* 0x0000010007107890 */ /* 0x000fe2000fffe03f */
[----:B------:R-:W-:Y:S01]  /*3e710*/  VIADD R12, R12, 0x40 ;  /* 0x000000400c0c7836 */ /* 0x000fe20000000000 */
[----:B------:R-:W-:Y:S01]  /*3e720*/  UIADD3.X UR7, URZ, UR25, URZ, UP0, !UPT ;  /* 0x000000193f077290 */ /* 0x000fe200087fe43f */
[----:B------:R-:W-:Y:S01]  /*3e730*/  SEL R8, RZ, 0x1, P0 ;  /* 0x00000001ff087807 */ /* 0x000fe20000000000 */
[----:B------:R-:W-:Y:S01]  /*3e740*/  UMOV UR28, 0x30000 ;  /* 0x00030000001c7882 */ /* 0x000fe20000000000 */
[----:B------:R-:W-:Y:S01]  /*3e750*/  SEL R13, R13, RZ, P0 ;  /* 0x000000ff0d0d7207 */ /* 0x000fe20000000000 */
[----:B------:R-:W-:Y:S01]  /*3e760*/  UIADD3 UR17, UR8, 0x28100, URZ ;  /* 0x0002810008117890 */ /* 0x000fe2000fffe03f */
[----:B------:R-:W-:-:S02]  /*3e770*/  LOP3.LUT R3, R3, R8, RZ, 0x3c, !PT ;  /* 0x0000000803037212 */ /* 0x000fc400078e3cff */
[----:B------:R-:W-:Y:S02]  /*3e780*/  UMOV UR8, UR16 ;  /* 0x0000001000087c82 */ /* 0x000fe40008000000 */
[----:B------:R0:W-:Y:S02]  /*3e790*/  UTMALDG.3D [UR8], [UR6], desc[UR14] ;  /* 0x00000e08060075b4 */ /* 0x0001e40008011000 */
[----:B0-----:R-:W-:Y:S01]  /*3e7a0*/  UMOV UR8, UR17 ;  /* 0x0000001100087c82 */ /* 0x001fe20008000000 */
[----:B------:R-:W-:Y:S02]  /*3e7b0*/  UMOV UR11, UR20 ;  /* 0x00000014000b7c82 */ /* 0x000fe40008000000 */
[----:B------:R0:W-:Y:S02]  /*3e7c0*/  UTMALDG.3D.MULTICAST [UR8], [UR26], UR28, desc[UR14] ;  /* 0x00000e081a0073b4 */ /* 0x0001e4000801181c */
[----:B0-----:R-:W-:Y:S05]  /*3e7d0*/  @P1 BRA `(.L_x_133) ;  /* 0xfffffffc003c1947 */ /* 0x001fea000383ffff */
.L_x_130:
[----:B------:R-:W-:Y:S05]  /*3e7e0*/  BSYNC B1 ;  /* 0x0000000000017941 */ /* 0x000fea0003800000 */
.L_x_129:
[----:B------:R-:W2:Y:S01]  /*3e7f0*/  LDL.LU R15, [R1+0x674] ;  /* 0x00067400010f7983 */ /* 0x000ea20000300800 */
[----:B------:R-:W-:Y:S01]  /*3e800*/  LOP3.LUT P0, RZ, R9, 0xff, RZ, 0xc0, !PT ;  /* 0x000000ff09ff7812 */ /* 0x000fe2000780c0ff */
[C---:B------:R-:W-:Y:S01]  /*3e810*/  IMAD.IADD R4, R0.reuse, 0x1, R7 ;  /* 0x0000000100047824 */ /* 0x040fe200078e0207 */
[----:B------:R-:W-:Y:S01]  /*3e820*/  ULDC.64 UR6, c[0x0][0x650] ;  /* 0x0001940000067ab9 */ /* 0x000fe20000000a00 */
[----:B------:R-:W3:Y:S01]  /*3e830*/  LDL.LU R14, [R1+0x678] ;  /* 0x00067800010e7983 */ /* 0x000ee20000300800 */
[----:B------:R-:W-:Y:S01]  /*3e840*/  ISETP.GE.U32.AND P1, PT, R0, 0x5, PT ;  /* 0x000000050000780c */ /* 0x000fe20003f26070 */
[----:B------:R-:W-:Y:S01]  /*3e850*/  BSSY B1, `(.L_x_134) ;  /* 0x000006f000017945 */ /* 0x000fe20003800000 */
[----:B------:R-:W-:Y:S01]  /*3e860*/  IMAD.MOV.U32 R11, RZ, RZ, -0x1 ;  /* 0xffffffffff0b7424 */ /* 0x000fe200078e00ff */
[----:B------:R-:W-:-:S06]  /*3e870*/  PRMT R9, RZ, 0x7610, R9 ;  /* 0x00007610ff097816 */ /* 0x000fcc0000000009 */
[----:B------:R-:W0:Y:S01]  /*3e880*/  @P0 S2R R3, SR_CgaCtaId ;  /* 0x0000000000030919 */ /* 0x000e220000008800 */
[----:B------:R-:W-:-:S04]  /*3e890*/  @P0 MOV R2, 0x400 ;  /* 0x0000040000020802 */ /* 0x000fc80000000f00 */
[----:B0-----:R-:W-:-:S04]  /*3e8a0*/  @P0 LEA R2, R3, R2, 0x18 ;  /* 0x0000000203020211 */ /* 0x001fc800078ec0ff */
[----:B------:R0:W-:Y:S01]  /*3e8b0*/  @P0 SYNCS.ARRIVE.TRANS64.A1T0 RZ, [R2+URZ+0x68], RZ ;  /* 0x000068ff02ff09a7 */ /* 0x0001e2000810003f */
[----:B------:R-:W-:-:S04]  /*3e8c0*/  ISETP.GT.U32.AND P0, PT, R4, 0x4, PT ;  /* 0x000000040400780c */ /* 0x000fc80003f04070 */
[----:B------:R-:W-:Y:S01]  /*3e8d0*/  ISETP.LT.U32.AND P0, PT, R0, 0x5, P0 ;  /* 0x000000050000780c */ /* 0x000fe20000701070 */
[----:B0-----:R-:W-:-:S04]  /*3e8e0*/  IMAD.WIDE.U32 R2, R4, -0x33333333, RZ ;  /* 0xcccccccd04027825 */ /* 0x001fc800078e00ff */
[----:B------:R-:W-:Y:S01]  /*3e8f0*/  IMAD.MOV.U32 R2, RZ, RZ, -0x1 ;  /* 0xffffffffff027424 */ /* 0x000fe200078e00ff */
[----:B------:R-:W-:Y:S02]  /*3e900*/  SHF.R.U32.HI R5, RZ, 0x2, R3 ;  /* 0x00000002ff057819 */ /* 0x000fe40000011603 */
[----:B------:R-:W-:-:S03]  /*3e910*/  SEL R3, RZ, 0x1, !P0 ;  /* 0x00000001ff037807 */ /* 0x000fc60004000000 */
[--C-:B------:R-:W-:Y:S01]  /*3e920*/  IMAD R7, R5, -0x5, R4.reuse ;  /* 0xfffffffb05077824 */ /* 0x100fe200078e0204 */
[----:B------:R-:W-:Y:S01]  /*3e930*/  LOP3.LUT R6, R6, R3, RZ, 0x3c, !PT ;  /* 0x0000000306067212 */ /* 0x000fe200078e3cff */
[----:B------:R-:W-:Y:S01]  /*3e940*/  IMAD.MOV.U32 R3, RZ, RZ, -0x1 ;  /* 0xffffffffff037424 */ /* 0x000fe200078e00ff */
[----:B------:R-:W-:Y:S02]  /*3e950*/  PRMT R4, RZ, 0x7610, R4 ;  /* 0x00007610ff047816 */ /* 0x000fe40000000004 */
[----:B------:R-:W-:Y:S02]  /*3e960*/  @P1 LOP3.LUT R6, R6, 0x1, R5, 0x78, !PT ;  /* 0x0000000106061812 */ /* 0x000fe400078e7805 */
[----:B---3--:R-:W-:-:S04]  /*3e970*/  IADD3 R14, P0, R14, UR22, RZ ;  /* 0x000000160e0e7c10 */ /* 0x008fc8000ff1e0ff */
[----:B--2---:R-:W-:Y:S01]  /*3e980*/  IADD3.X R15, R15, UR13, RZ, P0, !PT ;  /* 0x0000000d0f0f7c10 */ /* 0x004fe200087fe4ff */
[----:B------:R0:W-:Y:S01]  /*3e990*/  STL [R1+0x678], R14 ;  /* 0x0006780e01007387 */ /* 0x0001e20000100800 */
[----:B------:R-:W-:-:S03]  /*3e9a0*/  ISETP.GE.U32.AND P0, PT, R14, UR6, PT ;  /* 0x000000060e007c0c */ /* 0x000fc6000bf06070 */
[----:B------:R0:W-:Y:S01]  /*3e9b0*/  STL [R1+0x674], R15 ;  /* 0x0006740f01007387 */ /* 0x0001e20000100800 */
[----:B------:R-:W-:-:S13]  /*3e9c0*/  ISETP.GE.U32.AND.EX P0, PT, R15, UR7, PT, P0 ;  /* 0x000000070f007c0c */ /* 0x000fda000bf06100 */
[----:B0-----:R-:W-:Y:S05]  /*3e9d0*/  @P0 BRA `(.L_x_135) ;  /* 0x0000000400580947 */ /* 0x001fea0003800000 */
[----:B------:R-:W0:Y:S01]  /*3e9e0*/  S2R R8, SR_CTAID.X ;  /* 0x0000000000087919 */ /* 0x000e220000002500 */
[----:B------:R-:W1:Y:S01]  /*3e9f0*/  LDC R17, c[0x0][0x65c] ;  /* 0x00019700ff117b82 */ /* 0x000e620000000800 */
[----:B------:R-:W-:Y:S01]  /*3ea00*/  ULDC UR6, c[0x0][0x150] ;  /* 0x0000540000067ab9 */ /* 0x000fe20000000800 */
[----:B------:R-:W-:Y:S01]  /*3ea10*/  ULDC UR9, c[0x0][0x630] ;  /* 0x00018c0000097ab9 */ /* 0x000fe20000000800 */
[----:B------:R-:W2:Y:S05]  /*3ea20*/  S2R R2, SR_CTAID.Y ;  /* 0x0000000000027919 */ /* 0x000eaa0000002600 */
[----:B------:R-:W3:Y:S08]  /*3ea30*/  LDC R5, c[0x0][0x144] ;  /* 0x00005100ff057b82 */ /* 0x000ef00000000800 */
[----:B------:R-:W4:Y:S01]  /*3ea40*/  LDC R13, c[0x0][0x148] ;  /* 0x00005200ff0d7b82 */ /* 0x000f220000000800 */
[----:B-1----:R-:W-:-:S02]  /*3ea50*/  ISETP.NE.AND P2, PT, R17, 0x1, PT ;  /* 0x000000011100780c */ /* 0x002fc40003f45270 */
[----:B0-----:R-:W-:Y:S02]  /*3ea60*/  I2FP.F32.U32 R3, R8 ;  /* 0x0000000800037245 */ /* 0x001fe40000201000 */
[----:B--2---:R-:W-:-:S03]  /*3ea70*/  I2FP.F32.U32 R4, R2 ;  /* 0x0000000200047245 */ /* 0x004fc60000201000 */
[----:B------:R-:W-:Y:S01]  /*3ea80*/  FMUL R3, R3, UR6 ;  /* 0x0000000603037c20 */ /* 0x000fe20008400000 */
[----:B------:R-:W-:Y:S02]  /*3ea90*/  ULDC UR6, c[0x0][0x154] ;  /* 0x0000550000067ab9 */ /* 0x000fe40000000800 */
[----:B------:R-:W-:Y:S01]  /*3eaa0*/  FMUL R11, R4, UR6 ;  /* 0x00000006040b7c20 */ /* 0x000fe20008400000 */
[----:B------:R-:W-:Y:S02]  /*3eab0*/  ULDC.64 UR6, c[0x0][0x628] ;  /* 0x00018a0000067ab9 */ /* 0x000fe40000000a00 */
[----:B------:R-:W0:Y:S01]  /*3eac0*/  F2I.U32.TRUNC.NTZ R3, R3 ;  /* 0x0000000300037305 */ /* 0x000e22000020f000 */
[----:B------:R-:W-:-:S04]  /*3ead0*/  ISETP.NE.U32.AND P0, PT, RZ, UR6, PT ;  /* 0x00000006ff007c0c */ /* 0x000fc8000bf05070 */
[----:B------:R-:W-:-:S03]  /*3eae0*/  ISETP.NE.AND.EX P0, PT, RZ, UR7, PT, P0 ;  /* 0x00000007ff007c0c */ /* 0x000fc6000bf05300 */
[----:B------:R-:W1:Y:S01]  /*3eaf0*/  F2I.U32.TRUNC.NTZ R11, R11 ;  /* 0x0000000b000b7305 */ /* 0x000e62000020f000 */
[----:B0-----:R-:W-:Y:S02]  /*3eb00*/  IMAD.MOV R4, RZ, RZ, -R3 ;  /* 0x000000ffff047224 */ /* 0x001fe400078e0a03 */
[----:B------:R-:W-:Y:S02]  /*3eb10*/  IMAD.MOV.U32 R3, RZ, RZ, R15 ;  /* 0x000000ffff037224 */ /* 0x000fe400078e000f */
[----:B---3--:R-:W-:Y:S02]  /*3eb20*/  IMAD R8, R5, R4, R8 ;  /* 0x0000000405087224 */ /* 0x008fe400078e0208 */
[----:B-1----:R-:W-:-:S04]  /*3eb30*/  IMAD.MOV R4, RZ, RZ, -R11 ;  /* 0x000000ffff047224 */ /* 0x002fc800078e0a0b */
[----:B----4-:R-:W-:Y:S02]  /*3eb40*/  @P2 IMAD R8, R13, R4, R2 ;  /* 0x000000040d082224 */ /* 0x010fe400078e0202 */
[----:B------:R-:W-:Y:S01]  /*3eb50*/  IMAD.MOV.U32 R2, RZ, RZ, R14 ;  /* 0x000000ffff027224 */ /* 0x000fe200078e000e */
[----:B------:R-:W-:Y:S06]  /*3eb60*/  @!P0 BRA `(.L_x_136) ;  /* 0x0000000000288947 */ /* 0x000fec0003800000 */
[----:B------:R-:W-:Y:S02]  /*3eb70*/  ULDC UR8, c[0x0][0x634] ;  /* 0x00018d0000087ab9 */ /* 0x000fe40000000800 */
[----:B------:R-:W-:-:S05]  /*3eb80*/  IADD3 R3, P0, R14, UR8, RZ ;  /* 0x000000080e037c10 */ /* 0x000fca000ff1e0ff */
[----:B------:R-:W-:-:S04]  /*3eb90*/  IMAD.X R11, RZ, RZ, R15, P0 ;  /* 0x000000ffff0b7224 */ /* 0x000fc800000e060f */
[----:B------:R-:W-:-:S04]  /*3eba0*/  IMAD.WIDE.U32 R4, R11, UR6, RZ ;  /* 0x000000060b047c25 */ /* 0x000fc8000f8e00ff */
[----:B------:R-:W-:-:S04]  /*3ebb0*/  IMAD.WIDE.U32 R4, P0, R3, UR7, R4 ;  /* 0x0000000703047c25 */ /* 0x000fc8000f800004 */
[----:B------:R-:W-:-:S04]  /*3ebc0*/  IMAD.WIDE.U32 R2, R3, UR6, RZ ;  /* 0x0000000603027c25 */ /* 0x000fc8000f8e00ff */
[----:B------:R-:W-:Y:S01]  /*3ebd0*/  IMAD.MOV.U32 R2, RZ, RZ, R5 ;  /* 0x000000ffff027224 */ /* 0x000fe200078e0005 */
[----:B------:R-:W-:Y:S01]  /*3ebe0*/  IADD3 RZ, P1, R3, R4, RZ ;  /* 0x0000000403ff7210 */ /* 0x000fe20007f3e0ff */
[----:B------:R-:W-:-:S04]  /*3ebf0*/  IMAD.X R3, RZ, RZ, RZ, P0 ;  /* 0x000000ffff037224 */ /* 0x000fc800000e06ff */
[----:B------:R-:W-:-:S08]  /*3ec00*/  IMAD.WIDE.U32.X R2, R11, UR7, R2, P1 ;  /* 0x000000070b027c25 */ /* 0x000fd000088e0402 */
.L_x_136:
[--C-:B------:R-:W-:Y:S01]  /*3ec10*/  SHF.R.U64 R11, R2, UR9, R3.reuse ;  /* 0x00000009020b7c19 */ /* 0x100fe20008001203 */
[----:B------:R-:W-:Y:S01]  /*3ec20*/  ULDC.64 UR6, c[0x0][0x620] ;  /* 0x0001880000067ab9 */ /* 0x000fe20000000a00 */
[----:B------:R-:W-:Y:S01]  /*3ec30*/  SHF.R.U32.HI R2, RZ, UR9, R3 ;  /* 0x00000009ff027c19 */ /* 0x000fe20008011603 */
[----:B------:R-:W-:Y:S01]  /*3ec40*/  IMAD.MOV.U32 R3, RZ, RZ, R15 ;  /* 0x000000ffff037224 */ /* 0x000fe200078e000f */
[----:B------:R-:W-:Y:S01]  /*3ec50*/  IADD3 R13, P0, RZ, -R11, RZ ;  /* 0x8000000bff0d7210 */ /* 0x000fe20007f1e0ff */
[----:B------:R-:W-:-:S04]  /*3ec60*/  ULDC.64 UR8, c[0x0][0x640] ;  /* 0x0001900000087ab9 */ /* 0x000fc80000000a00 */
[----:B------:R-:W-:Y:S01]  /*3ec70*/  IMAD.X R2, RZ, RZ, ~R2, P0 ;  /* 0x000000ffff027224 */ /* 0x000fe200000e0e02 */
[----:B------:R-:W-:-:S03]  /*3ec80*/  ISETP.NE.U32.AND P0, PT, RZ, UR8, PT ;  /* 0x00000008ff007c0c */ /* 0x000fc6000bf05070 */
[----:B------:R-:W-:Y:S01]  /*3ec90*/  IMAD R2, R2, UR6, RZ ;  /* 0x0000000602027c24 */ /* 0x000fe2000f8e02ff */
[----:B------:R-:W-:-:S03]  /*3eca0*/  ISETP.NE.AND.EX P0, PT, RZ, UR9, PT, P0 ;  /* 0x00000009ff007c0c */ /* 0x000fc6000bf05300 */
[----:B------:R-:W-:Y:S02]  /*3ecb0*/  IMAD R5, R13, UR7, R2 ;  /* 0x000000070d057c24 */ /* 0x000fe4000f8e0202 */
[----:B------:R-:W-:-:S04]  /*3ecc0*/  IMAD.MOV.U32 R2, RZ, RZ, R14 ;  /* 0x000000ffff027224 */ /* 0x000fc800078e000e */
[----:B------:R-:W-:Y:S01]  /*3ecd0*/  IMAD.WIDE.U32 R2, R13, UR6, R2 ;  /* 0x000000060d027c25 */ /* 0x000fe2000f8e0002 */
[----:B------:R-:W-:-:S03]  /*3ece0*/  ULDC UR6, c[0x0][0x618] ;  /* 0x0001860000067ab9 */ /* 0x000fc60000000800 */
[----:B------:R-:W-:-:S05]  /*3ecf0*/  IMAD.IADD R3, R3, 0x1, R5 ;  /* 0x0000000103037824 */ /* 0x000fca00078e0205 */
[--C-:B------:R-:W-:Y:S02]  /*3ed00*/  SHF.R.U64 R12, R2, UR6, R3.reuse ;  /* 0x00000006020c7c19 */ /* 0x100fe40008001203 */
[----:B------:R-:W-:Y:S01]  /*3ed10*/  SHF.R.U32.HI R3, RZ, UR6, R3 ;  /* 0x00000006ff037c19 */ /* 0x000fe20008011603 */
[----:B------:R-:W-:-:S03]  /*3ed20*/  ULDC UR6, c[0x0][0x608] ;  /* 0x0001820000067ab9 */ /* 0x000fc60000000800 */
[--C-:B------:R-:W-:Y:S02]  /*3ed30*/  SHF.R.U64 R13, R12, UR6, R3.reuse ;  /* 0x000000060c0d7c19 */ /* 0x100fe40008001203 */
[----:B------:R-:W-:Y:S01]  /*3ed40*/  SHF.R.U32.HI R2, RZ, UR6, R3 ;  /* 0x00000006ff027c19 */ /* 0x000fe20008011603 */
[----:B------:R-:W-:-:S03]  /*3ed50*/  ULDC UR6, c[0x0][0x658] ;  /* 0x0001960000067ab9 */ /* 0x000fc60000000800 */
[--C-:B------:R-:W-:Y:S02]  /*3ed60*/  SHF.R.U64 R14, R13, UR6, R2.reuse ;  /* 0x000000060d0e7c19 */ /* 0x100fe40008001202 */
[----:B------:R-:W-:-:S03]  /*3ed70*/  SHF.R.U32.HI R15, RZ, UR6, R2 ;  /* 0x00000006ff0f7c19 */ /* 0x000fc60008011602 */
[----:B------:R-:W-:Y:S02]  /*3ed80*/  IMAD.MOV.U32 R2, RZ, RZ, R14 ;  /* 0x000000ffff027224 */ /* 0x000fe400078e000e */
        /* <DEDUP_REMOVED lines=12> */
.L_x_137:
[----:B------:R-:W-:Y:S01]  /*3ee50*/  ULDC UR6, c[0x0][0x648] ;  /* 0x0001920000067ab9 */ /* 0x000fe20000000800 */
[----:B------:R-:W-:Y:S01]  /*3ee60*/  LOP3.LUT R13, R13, UR18, RZ, 0xc0, !PT ;  /* 0x000000120d0d7c12 */ /* 0x000fe2000f8ec0ff */
[----:B------:R-:W-:Y:S01]  /*3ee70*/  IMAD.MOV.U32 R4, RZ, RZ, 0x1 ;  /* 0x00000001ff047424 */ /* 0x000fe200078e00ff */
[----:B------:R-:W-:Y:S01]  /*3ee80*/  SHF.R.U64 R2, R2, UR6, R3 ;  /* 0x0000000602027c19 */ /* 0x000fe20008001203 */
[----:B------:R-:W-:Y:S01]  /*3ee90*/  ULDC UR6, c[0x0][0x638] ;  /* 0x00018e0000067ab9 */ /* 0x000fe20000000800 */
[----:B------:R-:W-:-:S03]  /*3eea0*/  LOP3.LUT R5, R12, UR5, RZ, 0xc0, !PT ;  /* 0x000000050c057c12 */ /* 0x000fc6000f8ec0ff */
[----:B------:R-:W-:Y:S02]  /*3eeb0*/  IMAD.MOV R3, RZ, RZ, -R2 ;  /* 0x000000ffff037224 */ /* 0x000fe400078e0a02 */
[----:B------:R-:W-:Y:S02]  /*3eec0*/  IMAD R13, R2, UR19, R13 ;  /* 0x00000013020d7c24 */ /* 0x000fe4000f8e020d */
[----:B------:R-:W-:Y:S01]  /*3eed0*/  IMAD R14, R3, UR6, R14 ;  /* 0x00000006030e7c24 */ /* 0x000fe2000f8e020e */
[----:B------:R-:W-:Y:S02]  /*3eee0*/  ULDC UR6, c[0x0][0x610] ;  /* 0x0001840000067ab9 */ /* 0x000fe40000000800 */
[----:B------:R-:W-:Y:S01]  /*3eef0*/  IMAD R8, R13, UR6, R8 ;  /* 0x000000060d087c24 */ /* 0x000fe2000f8e0208 */
[----:B------:R-:W-:Y:S02]  /*3ef00*/  ULDC UR6, c[0x0][0x600] ;  /* 0x0001800000067ab9 */ /* 0x000fe40000000800 */
[----:B------:R-:W-:-:S05]  /*3ef10*/  IMAD R5, R14, UR6, R5 ;  /* 0x000000060e057c24 */ /* 0x000fca000f8e0205 */
[----:B------:R-:W-:Y:S02]  /*3ef20*/  SEL R3, R5, R8, !P2 ;  /* 0x0000000805037207 */ /* 0x000fe40005000000 */
[----:B------:R-:W-:-:S07]  /*3ef30*/  SEL R2, R8, R5, !P2 ;  /* 0x0000000508027207 */ /* 0x000fce0005000000 */
.L_x_135:
[----:B------:R-:W-:Y:S05]  /*3ef40*/  BSYNC B1 ;  /* 0x0000000000017941 */ /* 0x000fea0003800000 */
.L_x_134:
[----:B------:R-:W-:-:S13]  /*3ef50*/  LOP3.LUT P0, RZ, R4, 0xff, RZ, 0xc0, !PT ;  /* 0x000000ff04ff7812 */ /* 0x000fda000780c0ff */
[----:B------:R-:W-:Y:S05]  /*3ef60*/  @P0 BRA `(.L_x_138) ;  /* 0xfffffff400200947 */ /* 0x000fea000383ffff */
[----:B------:R-:W-:Y:S05]  /*3ef70*/  BSYNC B0 ;  /* 0x0000000000007941 */ /* 0x000fea0003800000 */
.L_x_127:
[----:B------:R-:W-:-:S03]  /*3ef80*/  UMOV UR6, 0xffffffff ;  /* 0xffffffff00067882 */ /* 0x000fc60000000000 */
[----:B------:R-:W-:Y:S05]  /*3ef90*/  BRA.DIV UR6, `(.L_x_139) ;  /* 0x00000006064c7947 */ /* 0x000fea000b800000 */
[----:B------:R-:W-:-:S13]  /*3efa0*/  ELECT P0, URZ, PT ;  /* 0x00000000003f782f */ /* 0x000fda0003800000 */
.L_x_154:
[----:B------:R-:W-:Y:S04]  /*3efb0*/  BSSY B0, `(.L_x_140) ;  /* 0x0000035000007945 */ /* 0x000fe80003800000 */
[----:B------:R-:W-:Y:S05]  /*3efc0*/  @!P0 BRA `(.L_x_141) ;  /* 0x0000000000cc8947 */ /* 0x000fea0003800000 */
[----:B------:R-:W-:-:S04]  /*3efd0*/  ULOP3.LUT UR6, UR4, 0x2, URZ, 0xfc, !UPT ;  /* 0x0000000204067892 */ /* 0x000fc8000f8efc3f */
[----:B------:R-:W-:-:S06]  /*3efe0*/  UISETP.NE.AND UP0, UPT, UR6, 0x3, UPT ;  /* 0x000000030600788c */ /* 0x000fcc000bf05270 */
[----:B------:R-:W-:-:S13]  /*3eff0*/  PLOP3.LUT P0, PT, PT, PT, UP0, 0x80, 0x0 ;  /* 0x000000000000781c */ /* 0x000fda0003f0f008 */
[----:B------:R-:W-:Y:S05]  /*3f000*/  @!P0 BRA `(.L_x_142) ;  /* 0x0000000000048947 */ /* 0x000fea0003800000 */
[----:B------:R-:W-:Y:S01]  /*3f010*/  BPT.TRAP 0x1 ;  /* 0x000000040000795c */ /* 0x000fe20000300000 */
.L_x_142:
[----:B------:R-:W0:Y:S01]  /*3f020*/  S2R R3, SR_CgaCtaId ;  /* 0x0000000000037919 */ /* 0x000e220000008800 */
[----:B------:R-:W-:Y:S02]  /*3f030*/  MOV R0, 0x400 ;  /* 0x0000040000007802 */ /* 0x000fe40000000f00 */
[----:B------:R-:W-:Y:S02]  /*3f040*/  SHF.L.U32 R2, R6, 0x1f, RZ ;  /* 0x0000001f06027819 */ /* 0x000fe400000006ff */
[----:B0-----:R-:W-:-:S05]  /*3f050*/  LEA R0, R3, R0, 0x18 ;  /* 0x0000000003007211 */ /* 0x001fca00078ec0ff */
[----:B------:R-:W-:-:S04]  /*3f060*/  VIADD R0, R0, 0x28 ;  /* 0x0000002800007836 */ /* 0x000fc80000000000 */
[----:B------:R-:W-:-:S04]  /*3f070*/  IMAD R3, R7, 0x8, R0 ;  /* 0x0000000807037824 */ /* 0x000fc800078e0200 */
[----:B------:R-:W0:Y:S02]  /*3f080*/  SYNCS.PHASECHK.TRANS64.TRYWAIT P0, [R3+URZ], R2 ;  /* 0x00000002030075a7 */ /* 0x000e24000800017f */
[----:B0-----:R-:W-:Y:S05]  /*3f090*/  @!P0 BRA `(.L_x_143) ;  /* 0x00000004002c8947 */ /* 0x001fea0003800000 */
.L_x_155:
[----:B------:R-:W-:-:S05]  /*3f0a0*/  VIADD R7, R7, 0x1 ;  /* 0x0000000107077836 */ /* 0x000fca0000000000 */
[----:B------:R-:W-:-:S04]  /*3f0b0*/  ISETP.NE.AND P0, PT, R7, 0x5, PT ;  /* 0x000000050700780c */ /* 0x000fc80003f05270 */
[----:B0-----:R-:W-:Y:S02]  /*3f0c0*/  SEL R3, RZ, 0x1, P0 ;  /* 0x00000001ff037807 */ /* 0x001fe40000000000 */
[----:B------:R-:W-:Y:S02]  /*3f0d0*/  SEL R7, R7, RZ, P0 ;  /* 0x000000ff07077207 */ /* 0x000fe40000000000 */
[----:B------:R-:W-:-:S03]  /*3f0e0*/  LOP3.LUT R6, R6, R3, RZ, 0x3c, !PT ;  /* 0x0000000306067212 */ /* 0x000fc600078e3cff */
[----:B------:R-:W-:Y:S01]  /*3f0f0*/  IMAD R3, R7, 0x8, R0 ;  /* 0x0000000807037824 */ /* 0x000fe200078e0200 */
[----:B------:R-:W-:-:S04]  /*3f100*/  SHF.L.U32 R2, R6, 0x1f, RZ ;  /* 0x0000001f06027819 */ /* 0x000fc800000006ff */
[----:B------:R-:W0:Y:S02]  /*3f110*/  SYNCS.PHASECHK.TRANS64.TRYWAIT P0, [R3+URZ], R2 ;  /* 0x00000002030075a7 */ /* 0x000e24000800017f */
[----:B0-----:R-:W-:Y:S05]  /*3f120*/  @!P0 BRA `(.L_x_144) ;  /* 0x00000004001c8947 */ /* 0x001fea0003800000 */
.L_x_156:
[----:B0-----:R-:W-:-:S05]  /*3f130*/  VIADD R2, R7, 0x1 ;  /* 0x0000000107027836 */ /* 0x001fca0000000000 */
[----:B------:R-:W-:-:S04]  /*3f140*/  ISETP.NE.AND P0, PT, R2, 0x5, PT ;  /* 0x000000050200780c */ /* 0x000fc80003f05270 */
[----:B------:R-:W-:Y:S02]  /*3f150*/  SEL R3, RZ, 0x1, P0 ;  /* 0x00000001ff037807 */ /* 0x000fe40000000000 */
[----:B------:R-:W-:Y:S02]  /*3f160*/  SEL R5, R2, RZ, P0 ;  /* 0x000000ff02057207 */ /* 0x000fe40000000000 */
[----:B------:R-:W-:-:S03]  /*3f170*/  LOP3.LUT R6, R6, R3, RZ, 0x3c, !PT ;  /* 0x0000000306067212 */ /* 0x000fc600078e3cff */
[----:B------:R-:W-:Y:S01]  /*3f180*/  IMAD R3, R5, 0x8, R0 ;  /* 0x0000000805037824 */ /* 0x000fe200078e0200 */
[----:B------:R-:W-:-:S04]  /*3f190*/  SHF.L.U32 R2, R6, 0x1f, RZ ;  /* 0x0000001f06027819 */ /* 0x000fc800000006ff */
[----:B------:R-:W0:Y:S02]  /*3f1a0*/  SYNCS.PHASECHK.TRANS64.TRYWAIT P0, [R3+URZ], R2 ;  /* 0x00000002030075a7 */ /* 0x000e24000800017f */
[----:B0-----:R-:W-:Y:S05]  /*3f1b0*/  @!P0 BRA `(.L_x_145) ;  /* 0x00000004000c8947 */ /* 0x001fea0003800000 */
.L_x_157:
        /* <DEDUP_REMOVED lines=9> */
.L_x_158:
[----:B0-----:R-:W-:-:S05]  /*3f250*/  VIADD R2, R5, 0x1 ;  /* 0x0000000105027836 */ /* 0x001fca0000000000 */
[----:B------:R-:W-:-:S04]  /*3f260*/  ISETP.NE.AND P0, PT, R2, 0x5, PT ;  /* 0x000000050200780c */ /* 0x000fc80003f05270 */
[----:B------:R-:W-:Y:S02]  /*3f270*/  SEL R4, RZ, 0x1, P0 ;  /* 0x00000001ff047807 */ /* 0x000fe40000000000 */
[----:B------:R-:W-:Y:S02]  /*3f280*/  SEL R3, R2, RZ, P0 ;  /* 0x000000ff02037207 */ /* 0x000fe40000000000 */
[----:B------:R-:W-:-:S03]  /*3f290*/  LOP3.LUT R4, R7, R4, RZ, 0x3c, !PT ;  /* 0x0000000407047212 */ /* 0x000fc600078e3cff */
[----:B------:R-:W-:Y:S01]  /*3f2a0*/  IMAD R3, R3, 0x8, R0 ;  /* 0x0000000803037824 */ /* 0x000fe200078e0200 */
[----:B------:R-:W-:-:S07]  /*3f2b0*/  SHF.L.U32 R0, R4, 0x1f, RZ ;  /* 0x0000001f04007819 */ /* 0x000fce00000006ff */
.L_x_147:
[----:B0-----:R0:W1:Y:S02]  /*3f2c0*/  SYNCS.PHASECHK.TRANS64.TRYWAIT P0, [R3+URZ], R0 ;  /* 0x00000000030075a7 */ /* 0x001064000800017f */
[----:B-1----:R-:W-:Y:S05]  /*3f2d0*/  @!P0 NANOSLEEP.SYNCS 0x989680 ;  /* 0x009896800000895d */ /* 0x002fea0003900000 */
[----:B------:R-:W1:Y:S02]  /*3f2e0*/  @!P0 SYNCS.PHASECHK.TRANS64 P0, [R3+URZ], R0 ;  /* 0x00000000030085a7 */ /* 0x000e64000800007f */
[----:B-1----:R-:W-:Y:S05]  /*3f2f0*/  @!P0 BRA `(.L_x_147) ;  /* 0xfffffffc00f08947 */ /* 0x002fea000383ffff */
.L_x_141:
[----:B------:R-:W-:Y:S05]  /*3f300*/  BSYNC B0 ;  /* 0x0000000000007941 */ /* 0x000fea0003800000 */
.L_x_140:
[----:B------:R-:W-:Y:S05]  /*3f310*/  EXIT ;  /* 0x000000000000794d */ /* 0x000fea0003800000 */
.L_x_21:
[----:B--2---:R-:W-:-:S04]  /*3f320*/  IMAD.U32 R5, RZ, RZ, UR12 ;  /* 0x0000000cff057e24 */ /* 0x004fc8000f8e00ff */
[----:B------:R2:W4:Y:S03]  /*3f330*/  SYNCS.PHASECHK.TRANS64.TRYWAIT P0, [R5+URZ], R4 ;  /* 0x00000004050075a7 */ /* 0x000526000800017f */
[----:B----4-:R-:W-:Y:S05]  /*3f340*/  @!P0 NANOSLEEP.SYNCS 0x989680 ;  /* 0x009896800000895d */ /* 0x010fea0003900000 */
[----:B------:R-:W4:Y:S02]  /*3f350*/  @!P0 SYNCS.PHASECHK.TRANS64 P0, [R5+URZ], R4 ;  /* 0x00000004050085a7 */ /* 0x000f24000800007f */
[----:B----4-:R-:W-:Y:S05]  /*3f360*/  @!P0 BRA `(.L_x_21) ;  /* 0xfffffffc00ec8947 */ /* 0x010fea000383ffff */
[----:B------:R-:W-:Y:S05]  /*3f370*/  BRA `(.L_x_20) ;  /* 0xfffffc4000d47947 */ /* 0x000fea000383ffff */
.L_x_27:
[----:B-----5:R2:W-:Y:S02]  /*3f380*/  STL [R1+0x684], R0 ;  /* 0x0006840001007387 */ /* 0x0205e40000100800 */
[----:B--2---:R-:W-:-:S04]  /*3f390*/  IMAD.U32 R0, RZ, RZ, UR14 ;  /* 0x0000000eff007e24 */ /* 0x004fc8000f8e00ff */
[----:B------:R2:W3:Y:S03]  /*3f3a0*/  SYNCS.PHASECHK.TRANS64.TRYWAIT P0, [R0+URZ], R6 ;  /* 0x00000006000075a7 */ /* 0x0004e6000800017f */
[----:B---3--:R-:W-:Y:S05]  /*3f3b0*/  @!P0 NANOSLEEP.SYNCS 0x989680 ;  /* 0x009896800000895d */ /* 0x008fea0003900000 */
[----:B------:R2:W3:Y:S02]  /*3f3c0*/  @!P0 SYNCS.PHASECHK.TRANS64 P0, [R0+URZ], R6 ;  /* 0x00000006000085a7 */ /* 0x0004e4000800007f */
[----:B--2---:R2:W5:Y:S02]  /*3f3d0*/  LDL.LU R0, [R1+0x684] ;  /* 0x0006840001007983 */ /* 0x0045640000300800 */
[----:B--23--:R-:W-:Y:S05]  /*3f3e0*/  @!P0 BRA `(.L_x_27) ;  /* 0xfffffffc00e48947 */ /* 0x00cfea000383ffff */
[----:B------:R-:W-:Y:S05]  /*3f3f0*/  BRA `(.L_x_26) ;  /* 0xfffffcb4009c7947 */ /* 0x000fea000383ffff */
.L_x_128:
[----:B------:R-:W-:Y:S01]  /*3f400*/  BSSY B1, `(.L_x_148) ;  /* 0x0000006000017945 */ /* 0x000fe20003800000 */
[----:B------:R-:W-:-:S07]  /*3f410*/  IMAD.MOV.U32 R4, RZ, RZ, -0x1 ;  /* 0xffffffffff047424 */ /* 0x000fce00078e00ff */
[----:B------:R-:W-:Y:S05]  /*3f420*/  WARPSYNC.COLLECTIVE R4, `(.L_x_149) ;  /* 0x00000000040c7348 */ /* 0x000fea0003c00000 */
[----:B------:R-:W-:Y:S02]  /*3f430*/  ELECT P0, UR62, PT ;  /* 0x00000000003e782f */ /* 0x000fe40003800000 */
[----:B------:R-:W-:Y:S01]  /*3f440*/  MOV R4, UR62 ;  /* 0x0000003e00047c02 */ /* 0x000fe20008000f00 */
[----:B------:R-:W-:Y:S10]  /*3f450*/  ENDCOLLECTIVE ;  /* 0x000000000000791b */ /* 0x000ff40003800000 */
.L_x_149:
[----:B------:R-:W-:Y:S05]  /*3f460*/  BSYNC B1 ;  /* 0x0000000000017941 */ /* 0x000fea0003800000 */
.L_x_148:
[----:B------:R-:W-:Y:S05]  /*3f470*/  BRA `(.L_x_150) ;  /* 0xffffffec00e87947 */ /* 0x000fea000383ffff */
.L_x_131:
[----:B0-----:R0:W1:Y:S02]  /*3f480*/  SYNCS.PHASECHK.TRANS64.TRYWAIT P0, [R15+URZ+0x28], R14 ;  /* 0x0000280e0f0075a7 */ /* 0x001064000800017f */
[----:B-1----:R-:W-:Y:S05]  /*3f490*/  @!P0 NANOSLEEP.SYNCS 0x989680 ;  /* 0x009896800000895d */ /* 0x002fea0003900000 */
[----:B------:R-:W1:Y:S02]  /*3f4a0*/  @!P0 SYNCS.PHASECHK.TRANS64 P0, [R15+URZ+0x28], R14 ;  /* 0x0000280e0f0085a7 */ /* 0x000e64000800007f */
[----:B-1----:R-:W-:Y:S05]  /*3f4b0*/  @!P0 BRA `(.L_x_131) ;  /* 0xfffffffc00f08947 */ /* 0x002fea000383ffff */
[----:B------:R-:W-:Y:S05]  /*3f4c0*/  BRA `(.L_x_151) ;  /* 0xfffffff0001c7947 */ /* 0x000fea000383ffff */
.L_x_139:
[----:B------:R-:W-:Y:S01]  /*3f4d0*/  BSSY B0, `(.L_x_152) ;  /* 0x0000006000007945 */ /* 0x000fe20003800000 */
[----:B------:R-:W-:-:S07]  /*3f4e0*/  IMAD.MOV.U32 R4, RZ, RZ, -0x1 ;  /* 0xffffffffff047424 */ /* 0x000fce00078e00ff */
[----:B------:R-:W-:Y:S05]  /*3f4f0*/  WARPSYNC.COLLECTIVE R4, `(.L_x_153) ;  /* 0x00000000040c7348 */ /* 0x000fea0003c00000 */
[----:B------:R-:W-:Y:S02]  /*3f500*/  ELECT P0, UR62, PT ;  /* 0x00000000003e782f */ /* 0x000fe40003800000 */
[----:B------:R-:W-:Y:S01]  /*3f510*/  MOV R4, UR62 ;  /* 0x0000003e00047c02 */ /* 0x000fe20008000f00 */
[----:B------:R-:W-:Y:S10]  /*3f520*/  ENDCOLLECTIVE ;  /* 0x000000000000791b */ /* 0x000ff40003800000 */
.L_x_153:
[----:B------:R-:W-:Y:S05]  /*3f530*/  BSYNC B0 ;  /* 0x0000000000007941 */ /* 0x000fea0003800000 */
.L_x_152:
[----:B------:R-:W-:Y:S05]  /*3f540*/  BRA `(.L_x_154) ;  /* 0xfffffff800987947 */ /* 0x000fea000383ffff */
.L_x_143:
[----:B0-----:R0:W1:Y:S02]  /*3f550*/  SYNCS.PHASECHK.TRANS64.TRYWAIT P0, [R3+URZ], R2 ;  /* 0x00000002030075a7 */ /* 0x001064000800017f */
[----:B-1----:R-:W-:Y:S05]  /*3f560*/  @!P0 NANOSLEEP.SYNCS 0x989680 ;  /* 0x009896800000895d */ /* 0x002fea0003900000 */
[----:B------:R-:W1:Y:S02]  /*3f570*/  @!P0 SYNCS.PHASECHK.TRANS64 P0, [R3+URZ], R2 ;  /* 0x00000002030085a7 */ /* 0x000e64000800007f */
[----:B-1----:R-:W-:Y:S05]  /*3f580*/  @!P0 BRA `(.L_x_143) ;  /* 0xfffffffc00f08947 */ /* 0x002fea000383ffff */
[----:B------:R-:W-:Y:S05]  /*3f590*/  BRA `(.L_x_155) ;  /* 0xfffffff800c07947 */ /* 0x000fea000383ffff */
.L_x_144:
[----:B0-----:R0:W1:Y:S02]  /*3f5a0*/  SYNCS.PHASECHK.TRANS64.TRYWAIT P0, [R3+URZ], R2 ;  /* 0x00000002030075a7 */ /* 0x001064000800017f */
[----:B-1----:R-:W-:Y:S05]  /*3f5b0*/  @!P0 NANOSLEEP.SYNCS 0x989680 ;  /* 0x009896800000895d */ /* 0x002fea0003900000 */
[----:B------:R-:W1:Y:S02]  /*3f5c0*/  @!P0 SYNCS.PHASECHK.TRANS64 P0, [R3+URZ], R2 ;  /* 0x00000002030085a7 */ /* 0x000e64000800007f */
[----:B-1----:R-:W-:Y:S05]  /*3f5d0*/  @!P0 BRA `(.L_x_144) ;  /* 0xfffffffc00f08947 */ /* 0x002fea000383ffff */
[----:B------:R-:W-:Y:S05]  /*3f5e0*/  BRA `(.L_x_156) ;  /* 0xfffffff800d07947 */ /* 0x000fea000383ffff */
.L_x_145:
[----:B0-----:R0:W1:Y:S02]  /*3f5f0*/  SYNCS.PHASECHK.TRANS64.TRYWAIT P0, [R3+URZ], R2 ;  /* 0x00000002030075a7 */ /* 0x001064000800017f */
[----:B-1----:R-:W-:Y:S05]  /*3f600*/  @!P0 NANOSLEEP.SYNCS 0x989680 ;  /* 0x009896800000895d */ /* 0x002fea0003900000 */
[----:B------:R-:W1:Y:S02]  /*3f610*/  @!P0 SYNCS.PHASECHK.TRANS64 P0, [R3+URZ], R2 ;  /* 0x00000002030085a7 */ /* 0x000e64000800007f */
[----:B-1----:R-:W-:Y:S05]  /*3f620*/  @!P0 BRA `(.L_x_145) ;  /* 0xfffffffc00f08947 */ /* 0x002fea000383ffff */
[----:B------:R-:W-:Y:S05]  /*3f630*/  BRA `(.L_x_157) ;  /* 0xfffffff800e07947 */ /* 0x000fea000383ffff */
.L_x_146:
[----:B0-----:R0:W1:Y:S02]  /*3f640*/  SYNCS.PHASECHK.TRANS64.TRYWAIT P0, [R3+URZ], R2 ;  /* 0x00000002030075a7 */ /* 0x001064000800017f */
[----:B-1----:R-:W-:Y:S05]  /*3f650*/  @!P0 NANOSLEEP.SYNCS 0x989680 ;  /* 0x009896800000895d */ /* 0x002fea0003900000 */
[----:B------:R-:W1:Y:S02]  /*3f660*/  @!P0 SYNCS.PHASECHK.TRANS64 P0, [R3+URZ], R2 ;  /* 0x00000002030085a7 */ /* 0x000e64000800007f */
[----:B-1----:R-:W-:Y:S05]  /*3f670*/  @!P0 BRA `(.L_x_146) ;  /* 0xfffffffc00f08947 */ /* 0x002fea000383ffff */
[----:B------:R-:W-:Y:S05]  /*3f680*/  BRA `(.L_x_158) ;  /* 0xfffffff800f07947 */ /* 0x000fea000383ffff */
.L_x_159:
[----:B------:R-:W-:-:S00]  /*3f690*/  BRA `(.L_x_159) ;  /* 0xfffffffc00fc7947 */ /* 0x000fc0000383ffff */
[----:B------:R-:W-:-:S00]  /*3f6a0*/  NOP ;  /* 0x0000000000007918 */ /* 0x000fc00000000000 */
        /* <DEDUP_REMOVED lines=13> */
.L_x_160:


//--------------------- .nv.shared._ZN7cutlass13device_kernelINS_4gemm6kernel13GemmUniversalIN4cute5tupleIJiiiiEEENS1_10collective13CollectiveMmaINS1_37MainloopSm90TmaGmmaWarpSpecializedFP8ILi5ENS5_IJNS4_1CILi2EEENSA_ILi1EEESC_EEENS1_35KernelTmaWarpSpecializedCooperativeEEENS5_IJNSA_ILi512EEENSA_ILi160EEENSA_ILi64EEEEEENS_12float_e4m3_tENS5_IJlSC_lEEESK_SL_NS4_8TiledMMAINS4_8MMA_AtomIJNS4_4SM904GMMA30MMA_64x32x32_F32E4M3E4M3_SS_TNILNSP_7ScaleInE1ELSR_1EEEEEENS4_6LayoutISD_NS5_IJSC_NSA_ILi0EEESV_EEEEENS5_IJNS4_10UnderscoreESY_SY_EEEEENS4_13SM90_TMA_LOADENS4_14ComposedLayoutINS4_7SwizzleILi2ELi4ELi3EEENS4_18smem_ptr_flag_bitsILi8EEENSU_INS5_IJNSA_ILi8EEESI_EEENS5_IJSI_SC_EEEEEEEvNS4_8identityENS4_23SM90_TMA_LOAD_MULTICASTES1B_vS1C_EENS_8epilogue10collective6detail29Sm90TmaWarpSpecializedAdapterINS1G_15DefaultEpilogueISK_SL_SL_NS1F_6thread17LinearCombinationISK_Li1EffLNS1K_9ScaleType4KindE0ELNS_15FloatRoundStyleE2ESK_EENS1_15EpilogueDefaultEEEEEvvEEEEvNT_6ParamsE --------------------------
	.section	.nv.shared._ZN7cutlass13device_kernelINS_4gemm6kernel13GemmUniversalIN4cute5tupleIJiiiiEEENS1_10collective13CollectiveMmaINS1_37MainloopSm90TmaGmmaWarpSpecializedFP8ILi5ENS5_IJNS4_1CILi2EEENSA_ILi1EEESC_EEENS1_35KernelTmaWarpSpecializedCooperativeEEENS5_IJNSA_ILi512EEENSA_ILi160EEENSA_ILi64EEEEEENS_12float_e4m3_tENS5_IJlSC_lEEESK_SL_NS4_8TiledMMAINS4_8MMA_AtomIJNS4_4SM904GMMA30MMA_64x32x32_F32E4M3E4M3_SS_TNILNSP_7ScaleInE1ELSR_1EEEEEENS4_6LayoutISD_NS5_IJSC_NSA_ILi0EEESV_EEEEENS5_IJNS4_10UnderscoreESY_SY_EEEEENS4_13SM90_TMA_LOADENS4_14ComposedLayoutINS4_7SwizzleILi2ELi4ELi3EEENS4_18smem_ptr_flag_bitsILi8EEENSU_INS5_IJNSA_ILi8EEESI_EEENS5_IJSI_SC_EEEEEEEvNS4_8identityENS4_23SM90_TMA_LOAD_MULTICASTES1B_vS1C_EENS_8epilogue10collective6detail29Sm90TmaWarpSpecializedAdapterINS1G_15DefaultEpilogueISK_SL_SL_NS1F_6thread17LinearCombinationISK_Li1EffLNS1K_9ScaleType4KindE0ELNS_15FloatRoundStyleE2ESK_EENS1_15EpilogueDefaultEEEEEvvEEEEvNT_6ParamsE,"aw",@nobits
	.sectionflags	@""
	.align	16
	.zero		1024


//--------------------- .nv.shared.reserved.0     --------------------------
	.section	.nv.shared.reserved.0,"aw",@nobits
	.weak		__nv_reservedSMEM_offset_0_alias
	.size		__nv_reservedSMEM_offset_0_alias, 0, 0
	.other		__nv_reservedSMEM_offset_0_alias,@"STO_CUDA_RESERVED_SHARED STV_DEFAULT"
__nv_reservedSMEM_offset_0_alias:
	.zero		0


//--------------------- .nv.global                --------------------------
	.section	.nv.global,"aw",@nobits
.nv.global:
	.type		_ZN39_INTERNAL_e69b8ed8_4_k_cu_546f2c10_95214cute1_E,@object
	.size		_ZN39_INTERNAL_e69b8ed8_4_k_cu_546f2c10_95214cute1_E,(_ZN39_INTERNAL_e69b8ed8_4_k_cu_546f2c10_95214cuda3std3__45__cpo6cbeginE - _ZN39_INTERNAL_e69b8ed8_4_k_cu_546f2c10_95214cute1_E)
_ZN39_INTERNAL_e69b8ed8_4_k_cu_546f2c10_95214cute1_E:
	.zero		1
	.type		_ZN39_INTERNAL_e69b8ed8_4_k_cu_546f2c10_95214cuda3std3__45__cpo6cbeginE,@object
	.size		_ZN39_INTERNAL_e69b8ed8_4_k_cu_546f2c10_95214cuda3std3__45__cpo6cbeginE,(_ZN39_INTERNAL_e69b8ed8_4_k_cu_546f2c10_95214cuda3std3__48in_placeE - _ZN39_INTERNAL_e69b8ed8_4_k_cu_546f2c10_95214cuda3std3__45__cpo6cbeginE)
_ZN39_INTERNAL_e69b8ed8_4_k_cu_546f2c10_95214cuda3std3__45__cpo6cbeginE:
	.zero		1
	.type		_ZN39_INTERNAL_e69b8ed8_4_k_cu_546f2c10_95214cuda3std3__48in_placeE,@object
	.size		_ZN39_INTERNAL_e69b8ed8_4_k_cu_546f2c10_95214cuda3std3__48in_placeE,(_ZN39_INTERNAL_e69b8ed8_4_k_cu_546f2c10_95214cuda3std6ranges3__45__cpo9iter_moveE - _ZN39_INTERNAL_e69b8ed8_4_k_cu_546f2c10_95214cuda3std3__48in_placeE)
_ZN39_INTERNAL_e69b8ed8_4_k_cu_546f2c10_95214cuda3std3__48in_placeE:
	.zero		1
	.type		_ZN39_INTERNAL_e69b8ed8_4_k_cu_546f2c10_95214cuda3std6ranges3__45__cpo9iter_moveE,@object
	.size		_ZN39_INTERNAL_e69b8ed8_4_k_cu_546f2c10_95214cuda3std6ranges3__45__cpo9iter_moveE,(_ZN39_INTERNAL_e69b8ed8_4_k_cu_546f2c10_95214cuda3std3__45__cpo5beginE - _ZN39_INTERNAL_e69b8ed8_4_k_cu_546f2c10_95214cuda3std6ranges3__45__cpo9iter_moveE)
_ZN39_INTERNAL_e69b8ed8_4_k_cu_546f2c10_95214cuda3std6ranges3__45__cpo9iter_moveE:
	.zero		1
	.type		_ZN39_INTERNAL_e69b8ed8_4_k_cu_546f2c10_95214cuda3std3__45__cpo5beginE,@object
	.size		_ZN39_INTERNAL_e69b8ed8_4_k_cu_546f2c10_95214cuda3std3__45__cpo5beginE,(_ZN39_INTERNAL_e69b8ed8_4_k_cu_546f2c10_95214cuda3std3__441_GLOBAL__N__e69b8ed8_4_k_cu_546f2c10_95216ignoreE - _ZN39_INTERNAL_e69b8ed8_4_k_cu_546f2c10_95214cuda3std3__45__cpo5beginE)
_ZN39_INTERNAL_e69b8ed8_4_k_cu_546f2c10_95214cuda3std3__45__cpo5beginE:
	.zero		1
	.type		_ZN39_INTERNAL_e69b8ed8_4_k_cu_546f2c10_95214cuda3std3__441_GLOBAL__N__e69b8ed8_4_k_cu_546f2c10_95216ignoreE,@object
	.size		_ZN39_INTERNAL_e69b8ed8_4_k_cu_546f2c10_95214cuda3std3__441_GLOBAL__N__e69b8ed8_4_k_cu_546f2c10_95216ignoreE,(_ZN39_INTERNAL_e69b8ed8_4_k_cu_546f2c10_95214cute7productE - _ZN39_INTERNAL_e69b8ed8_4_k_cu_546f2c10_95214cuda3std3__441_GLOBAL__N__e69b8ed8_4_k_cu_546f2c10_95216ignoreE)
_ZN39_INTERNAL_e69b8ed8_4_k_cu_546f2c10_95214cuda3std3__441_GLOBAL__N__e69b8ed8_4_k_cu_546f2c10_95216ignoreE:
	.zero		1
	.type		_ZN39_INTERNAL_e69b8ed8_4_k_cu_546f2c10_95214cute7productE,@object
	.size		_ZN39_INTERNAL_e69b8ed8_4_k_cu_546f2c10_95214cute7productE,(_ZN39_INTERNAL_e69b8ed8_4_k_cu_546f2c10_95214cuda3std3__45__cpo3endE - _ZN39_INTERNAL_e69b8ed8_4_k_cu_546f2c10_95214cute7productE)
_ZN39_INTERNAL_e69b8ed8_4_k_cu_546f2c10_95214cute7productE:
	.zero		1
	.type		_ZN39_INTERNAL_e69b8ed8_4_k_cu_546f2c10_95214cuda3std3__45__cpo3endE,@object
	.size		_ZN39_INTERNAL_e69b8ed8_4_k_cu_546f2c10_95214cuda3std3__45__cpo3endE,(_ZN39_INTERNAL_e69b8ed8_4_k_cu_546f2c10_95214cuda3std3__419piecewise_constructE - _ZN39_INTERNAL_e69b8ed8_4_k_cu_546f2c10_95214cuda3std3__45__cpo3endE)
_ZN39_INTERNAL_e69b8ed8_4_k_cu_546f2c10_95214cuda3std3__45__cpo3endE:
	.zero		1
	.type		_ZN39_INTERNAL_e69b8ed8_4_k_cu_546f2c10_95214cuda3std3__419piecewise_constructE,@object
	.size		_ZN39_INTERNAL_e69b8ed8_4_k_cu_546f2c10_95214cuda3std3__419piecewise_constructE,(_ZN39_INTERNAL_e69b8ed8_4_k_cu_546f2c10_95214cuda3std3__45__cpo4cendE - _ZN39_INTERNAL_e69b8ed8_4_k_cu_546f2c10_95214cuda3std3__419piecewise_constructE)
_ZN39_INTERNAL_e69b8ed8_4_k_cu_546f2c10_95214cuda3std3__419piecewise_constructE:
	.zero		1
	.type		_ZN39_INTERNAL_e69b8ed8_4_k_cu_546f2c10_95214cuda3std3__45__cpo4cendE,@object
	.size		_ZN39_INTERNAL_e69b8ed8_4_k_cu_546f2c10_95214cuda3std3__45__cpo4cendE,(_ZN39_INTERNAL_e69b8ed8_4_k_cu_546f2c10_95214cuda3std6ranges3__45__cpo4swapE - _ZN39_INTERNAL_e69b8ed8_4_k_cu_546f2c10_95214cuda3std3__45__cpo4cendE)
_ZN39_INTERNAL_e69b8ed8_4_k_cu_546f2c10_95214cuda3std3__45__cpo4cendE:
	.zero		1
	.type		_ZN39_INTERNAL_e69b8ed8_4_k_cu_546f2c10_95214cuda3std6ranges3__45__cpo4swapE,@object
	.size		_ZN39_INTERNAL_e69b8ed8_4_k_cu_546f2c10_95214cuda3std6ranges3__45__cpo4swapE,(.L_7 - _ZN39_INTERNAL_e69b8ed8_4_k_cu_546f2c10_95214cuda3std6ranges3__45__cpo4swapE)
_ZN39_INTERNAL_e69b8ed8_4_k_cu_546f2c10_95214cuda3std6ranges3__45__cpo4swapE:
	.zero		1
.L_7:


//--------------------- .nv.constant0._ZN7cutlass13device_kernelINS_4gemm6kernel13GemmUniversalIN4cute5tupleIJiiiiEEENS1_10collective13CollectiveMmaINS1_37MainloopSm90TmaGmmaWarpSpecializedFP8ILi5ENS5_IJNS4_1CILi2EEENSA_ILi1EEESC_EEENS1_35KernelTmaWarpSpecializedCooperativeEEENS5_IJNSA_ILi512EEENSA_ILi160EEENSA_ILi64EEEEEENS_12float_e4m3_tENS5_IJlSC_lEEESK_SL_NS4_8TiledMMAINS4_8MMA_AtomIJNS4_4SM904GMMA30MMA_64x32x32_F32E4M3E4M3_SS_TNILNSP_7ScaleInE1ELSR_1EEEEEENS4_6LayoutISD_NS5_IJSC_NSA_ILi0EEESV_EEEEENS5_IJNS4_10UnderscoreESY_SY_EEEEENS4_13SM90_TMA_LOADENS4_14ComposedLayoutINS4_7SwizzleILi2ELi4ELi3EEENS4_18smem_ptr_flag_bitsILi8EEENSU_INS5_IJNSA_ILi8EEESI_EEENS5_IJSI_SC_EEEEEEEvNS4_8identityENS4_23SM90_TMA_LOAD_MULTICASTES1B_vS1C_EENS_8epilogue10collective6detail29Sm90TmaWarpSpecializedAdapterINS1G_15DefaultEpilogueISK_SL_SL_NS1F_6thread17LinearCombinationISK_Li1EffLNS1K_9ScaleType4KindE0ELNS_15FloatRoundStyleE2ESK_EENS1_15EpilogueDefaultEEEEEvvEEEEvNT_6ParamsE --------------------------
	.section	.nv.constant0._ZN7cutlass13device_kernelINS_4gemm6kernel13GemmUniversalIN4cute5tupleIJiiiiEEENS1_10collective13CollectiveMmaINS1_37MainloopSm90TmaGmmaWarpSpecializedFP8ILi5ENS5_IJNS4_1CILi2EEENSA_ILi1EEESC_EEENS1_35KernelTmaWarpSpecializedCooperativeEEENS5_IJNSA_ILi512EEENSA_ILi160EEENSA_ILi64EEEEEENS_12float_e4m3_tENS5_IJlSC_lEEESK_SL_NS4_8TiledMMAINS4_8MMA_AtomIJNS4_4SM904GMMA30MMA_64x32x32_F32E4M3E4M3_SS_TNILNSP_7ScaleInE1ELSR_1EEEEEENS4_6LayoutISD_NS5_IJSC_NSA_ILi0EEESV_EEEEENS5_IJNS4_10UnderscoreESY_SY_EEEEENS4_13SM90_TMA_LOADENS4_14ComposedLayoutINS4_7SwizzleILi2ELi4ELi3EEENS4_18smem_ptr_flag_bitsILi8EEENSU_INS5_IJNSA_ILi8EEESI_EEENS5_IJSI_SC_EEEEEEEvNS4_8identityENS4_23SM90_TMA_LOAD_MULTICASTES1B_vS1C_EENS_8epilogue10collective6detail29Sm90TmaWarpSpecializedAdapterINS1G_15DefaultEpilogueISK_SL_SL_NS1F_6thread17LinearCombinationISK_Li1EffLNS1K_9ScaleType4KindE0ELNS_15FloatRoundStyleE2ESK_EENS1_15EpilogueDefaultEEEEEvvEEEEvNT_6ParamsE,"a",@progbits
	.sectionflags	@""
	.align	4
.nv.constant0._ZN7cutlass13device_kernelINS_4gemm6kernel13GemmUniversalIN4cute5tupleIJiiiiEEENS1_10collective13CollectiveMmaINS1_37MainloopSm90TmaGmmaWarpSpecializedFP8ILi5ENS5_IJNS4_1CILi2EEENSA_ILi1EEESC_EEENS1_35KernelTmaWarpSpecializedCooperativeEEENS5_IJNSA_ILi512EEENSA_ILi160EEENSA_ILi64EEEEEENS_12float_e4m3_tENS5_IJlSC_lEEESK_SL_NS4_8TiledMMAINS4_8MMA_AtomIJNS4_4SM904GMMA30MMA_64x32x32_F32E4M3E4M3_SS_TNILNSP_7ScaleInE1ELSR_1EEEEEENS4_6LayoutISD_NS5_IJSC_NSA_ILi0EEESV_EEEEENS5_IJNS4_10UnderscoreESY_SY_EEEEENS4_13SM90_TMA_LOADENS4_14ComposedLayoutINS4_7SwizzleILi2ELi4ELi3EEENS4_18smem_ptr_flag_bitsILi8EEENSU_INS5_IJNSA_ILi8EEESI_EEENS5_IJSI_SC_EEEEEEEvNS4_8identityENS4_23SM90_TMA_LOAD_MULTICASTES1B_vS1C_EENS_8epilogue10collective6detail29Sm90TmaWarpSpecializedAdapterINS1G_15DefaultEpilogueISK_SL_SL_NS1F_6thread17LinearCombinationISK_Li1EffLNS1K_9ScaleType4KindE0ELNS_15FloatRoundStyleE2ESK_EENS1_15EpilogueDefaultEEEEEvvEEEEvNT_6ParamsE:
	.zero		1664


//--------------------- SYMBOLS --------------------------

	.type		.nv.reservedSmem.offset0,@object
	.size		.nv.reservedSmem.offset0,0x4
